def matmul_kernel(
    a_ptr,
    b_ptr,
    c_ptr,
    M,
    N,
    K,
    stride_am,
    stride_ak,
    stride_bk,
    stride_bn,
    stride_cm,
    stride_cn,
    BLOCK_M: tl.constexpr,
    BLOCK_N: tl.constexpr,
    BLOCK_K: tl.constexpr,
    GROUP_M: tl.constexpr,
):
    pid = tl.program_id(axis=0)
    num_pid_m = tl.cdiv(M, BLOCK_M)
    num_pid_n = tl.cdiv(N, BLOCK_N)
    num_pid_in_group = GROUP_M * num_pid_n
    group_id = pid // num_pid_in_group
    first_pid_m = group_id * GROUP_M
    group_size_m = min(num_pid_m - first_pid_m, GROUP_M)
    pid_m = first_pid_m + ((pid % num_pid_in_group) % group_size_m)
    pid_n = (pid % num_pid_in_group) // group_size_m

    offs_am = (pid_m * BLOCK_M + tl.arange(0, BLOCK_M)) % M
    offs_bn = (pid_n * BLOCK_N + tl.arange(0, BLOCK_N)) % N
    offs_k = tl.arange(0, BLOCK_K)
    a_ptrs = a_ptr + offs_am[:, None] * stride_am + offs_k[None, :] * stride_ak
    b_ptrs = b_ptr + offs_k[:, None] * stride_bk + offs_bn[None, :] * stride_bn

    acc = tl.zeros((BLOCK_M, BLOCK_N), dtype=tl.float32)
    for kk in range(0, tl.cdiv(K, BLOCK_K)):
        a = tl.load(a_ptrs, mask=offs_k[None, :] < K - kk * BLOCK_K, other=0.0)
        b = tl.load(b_ptrs, mask=offs_k[:, None] < K - kk * BLOCK_K, other=0.0)
        acc = tl.dot(a, b, acc)
        a_ptrs += BLOCK_K * stride_ak
        b_ptrs += BLOCK_K * stride_bk

    c = acc.to(c_ptr.dtype.element_ty)
    offs_cm = pid_m * BLOCK_M + tl.arange(0, BLOCK_M)
    offs_cn = pid_n * BLOCK_N + tl.arange(0, BLOCK_N)
    c_ptrs = c_ptr + offs_cm[:, None] * stride_cm + offs_cn[None, :] * stride_cn
    mask = (offs_cm[:, None] < M) & (offs_cn[None, :] < N)
    tl.store(c_ptrs, c, mask=mask)

# config = {"BLOCK_K": 128, "BLOCK_M": 32, "BLOCK_N": 256, "GROUP_M": 8, "arch": "sm_80", "dtype": "bf16", "num_ctas": 1, "num_stages": 2, "num_warps": 2}
# arch = sm_80


// ===== COMPILED SASS (sm_80) =====

	.target	sm_80

	.elftype	@"ET_EXEC"


//--------------------- .note.nv.tkinfo           --------------------------
	.section	.note.nv.tkinfo,"",@"SHT_NOTE"
	.sectionflags	@"SHF_NOTE_NV_TKINFO"
	.tkinfo
        /*0018*/ 	.word	0x00000002
        /*0030*/ 	.string	""
        /*0030*/ 	.string	"ptxas"
        /*0030*/ 	.string	"Cuda compilation tools, release 13.0, V13.0.88"
        /*0030*/ 	.string	"Build cuda_13.0.r13.0/compiler.36424714_0"
        /*0030*/ 	.string	"-v  -suppress-debug-info  -lineinfo  -arch sm_80 "



//--------------------- .note.nv.cuinfo           --------------------------
	.section	.note.nv.cuinfo,"",@"SHT_NOTE"
	.sectionflags	@"SHF_NOTE_NV_CUINFO"
        /*0018*/ 	.short	0x0002
        /*001a*/ 	.short	0x0050
        /*001c*/ 	.short	0x0082
	.zero		2


//--------------------- .nv.info                  --------------------------
	.section	.nv.info,"",@"SHT_CUDA_INFO"
	.align	4


	//----- nvinfo : EIATTR_REGCOUNT
	.align		4
        /*0000*/ 	.byte	0x04, 0x2f
        /*0002*/ 	.short	(.L_1 - .L_0)
	.align		4
.L_0:
        /*0004*/ 	.word	index@(matmul_kernel)
        /*0008*/ 	.word	0x00000020


	//----- nvinfo : EIATTR_FRAME_SIZE
	.align		4
.L_1:
        /*000c*/ 	.byte	0x04, 0x11
        /*000e*/ 	.short	(.L_3 - .L_2)
	.align		4
.L_2:
        /*0010*/ 	.word	index@(matmul_kernel)
        /*0014*/ 	.word	0x000039d0


	//----- nvinfo : EIATTR_MIN_STACK_SIZE
	.align		4
.L_3:
        /*0018*/ 	.byte	0x04, 0x12
        /*001a*/ 	.short	(.L_5 - .L_4)
	.align		4
.L_4:
        /*001c*/ 	.word	index@(matmul_kernel)
        /*0020*/ 	.word	0x000039d0
.L_5:


//--------------------- .nv.info.matmul_kernel    --------------------------
	.section	.nv.info.matmul_kernel,"",@"SHT_CUDA_INFO"
	.sectionflags	@""
	.align	4


	//----- nvinfo : EIATTR_CUDA_API_VERSION
	.align		4
        /*0000*/ 	.byte	0x04, 0x37
        /*0002*/ 	.short	(.L_7 - .L_6)
.L_6:
        /*0004*/ 	.word	0x00000082


	//----- nvinfo : EIATTR_SW2861232_WAR
	.align		4
.L_7:
        /*0008*/ 	.byte	0x01, 0x35
	.zero		2


	//----- nvinfo : EIATTR_PARAM_CBANK
	.align		4
        /*000c*/ 	.byte	0x04, 0x0a
        /*000e*/ 	.short	(.L_9 - .L_8)
	.align		4
.L_8:
        /*0010*/ 	.word	index@(.nv.constant0.matmul_kernel)
        /*0014*/ 	.short	0x0160
        /*0016*/ 	.short	0x0050


	//----- nvinfo : EIATTR_CBANK_PARAM_SIZE
	.align		4
.L_9:
        /*0018*/ 	.byte	0x03, 0x19
        /*001a*/ 	.short	0x0050


	//----- nvinfo : EIATTR_KPARAM_INFO
	.align		4
        /*001c*/ 	.byte	0x04, 0x17
        /*001e*/ 	.short	(.L_11 - .L_10)
.L_10:
        /*0020*/ 	.word	0x00000000
        /*0024*/ 	.short	0x000d
        /*0026*/ 	.short	0x0048
        /*0028*/ 	.byte	0x00, 0xf4, 0x21, 0x00


	//----- nvinfo : EIATTR_KPARAM_INFO
	.align		4
.L_11:
        /*002c*/ 	.byte	0x04, 0x17
        /*002e*/ 	.short	(.L_13 - .L_12)
.L_12:
        /*0030*/ 	.word	0x00000000
        /*0034*/ 	.short	0x000c
        /*0036*/ 	.short	0x0040
        /*0038*/ 	.byte	0x00, 0xf4, 0x21, 0x00


	//----- nvinfo : EIATTR_KPARAM_INFO
	.align		4
.L_13:
        /*003c*/ 	.byte	0x04, 0x17
        /*003e*/ 	.short	(.L_15 - .L_14)
.L_14:
        /*0040*/ 	.word	0x00000000
        /*0044*/ 	.short	0x000b
        /*0046*/ 	.short	0x0038
        /*0048*/ 	.byte	0x00, 0xf0, 0x11, 0x00


	//----- nvinfo : EIATTR_KPARAM_INFO
	.align		4
.L_15:
        /*004c*/ 	.byte	0x04, 0x17
        /*004e*/ 	.short	(.L_17 - .L_16)
.L_16:
        /*0050*/ 	.word	0x00000000
        /*0054*/ 	.short	0x000a
        /*0056*/ 	.short	0x0034
        /*0058*/ 	.byte	0x00, 0xf0, 0x11, 0x00


	//----- nvinfo : EIATTR_KPARAM_INFO
	.align		4
.L_17:
        /*005c*/ 	.byte	0x04, 0x17
        /*005e*/ 	.short	(.L_19 - .L_18)
.L_18:
        /*0060*/ 	.word	0x00000000
        /*0064*/ 	.short	0x0009
        /*0066*/ 	.short	0x0030
        /*0068*/ 	.byte	0x00, 0xf0, 0x11, 0x00


	//----- nvinfo : EIATTR_KPARAM_INFO
	.align		4
.L_19:
        /*006c*/ 	.byte	0x04, 0x17
        /*006e*/ 	.short	(.L_21 - .L_20)
.L_20:
        /*0070*/ 	.word	0x00000000
        /*0074*/ 	.short	0x0008
        /*0076*/ 	.short	0x002c
        /*0078*/ 	.byte	0x00, 0xf0, 0x11, 0x00


	//----- nvinfo : EIATTR_KPARAM_INFO
	.align		4
.L_21:
        /*007c*/ 	.byte	0x04, 0x17
        /*007e*/ 	.short	(.L_23 - .L_22)
.L_22:
        /*0080*/ 	.word	0x00000000
        /*0084*/ 	.short	0x0007
        /*0086*/ 	.short	0x0028
        /*0088*/ 	.byte	0x00, 0xf0, 0x11, 0x00


	//----- nvinfo : EIATTR_KPARAM_INFO
	.align		4
.L_23:
        /*008c*/ 	.byte	0x04, 0x17
        /*008e*/ 	.short	(.L_25 - .L_24)
.L_24:
        /*0090*/ 	.word	0x00000000
        /*0094*/ 	.short	0x0006
        /*0096*/ 	.short	0x0024
        /*0098*/ 	.byte	0x00, 0xf0, 0x11, 0x00


	//----- nvinfo : EIATTR_KPARAM_INFO
	.align		4
.L_25:
        /*009c*/ 	.byte	0x04, 0x17
        /*009e*/ 	.short	(.L_27 - .L_26)
.L_26:
        /*00a0*/ 	.word	0x00000000
        /*00a4*/ 	.short	0x0005
        /*00a6*/ 	.short	0x0020
        /*00a8*/ 	.byte	0x00, 0xf0, 0x11, 0x00


	//----- nvinfo : EIATTR_KPARAM_INFO
	.align		4
.L_27:
        /*00ac*/ 	.byte	0x04, 0x17
        /*00ae*/ 	.short	(.L_29 - .L_28)
.L_28:
        /*00b0*/ 	.word	0x00000000
        /*00b4*/ 	.short	0x0004
        /*00b6*/ 	.short	0x001c
        /*00b8*/ 	.byte	0x00, 0xf0, 0x11, 0x00


	//----- nvinfo : EIATTR_KPARAM_INFO
	.align		4
.L_29:
        /*00bc*/ 	.byte	0x04, 0x17
        /*00be*/ 	.short	(.L_31 - .L_30)
.L_30:
        /*00c0*/ 	.word	0x00000000
        /*00c4*/ 	.short	0x0003
        /*00c6*/ 	.short	0x0018
        /*00c8*/ 	.byte	0x00, 0xf0, 0x11, 0x00


	//----- nvinfo : EIATTR_KPARAM_INFO
	.align		4
.L_31:
        /*00cc*/ 	.byte	0x04, 0x17
        /*00ce*/ 	.short	(.L_33 - .L_32)
.L_32:
        /*00d0*/ 	.word	0x00000000
        /*00d4*/ 	.short	0x0002
        /*00d6*/ 	.short	0x0010
        /*00d8*/ 	.byte	0x00, 0xf4, 0x21, 0x00


	//----- nvinfo : EIATTR_KPARAM_INFO
	.align		4
.L_33:
        /*00dc*/ 	.byte	0x04, 0x17
        /*00de*/ 	.short	(.L_35 - .L_34)
.L_34:
        /*00e0*/ 	.word	0x00000000
        /*00e4*/ 	.short	0x0001
        /*00e6*/ 	.short	0x0008
        /*00e8*/ 	.byte	0x00, 0xf4, 0x21, 0x00


	//----- nvinfo : EIATTR_KPARAM_INFO
	.align		4
.L_35:
        /*00ec*/ 	.byte	0x04, 0x17
        /*00ee*/ 	.short	(.L_37 - .L_36)
.L_36:
        /*00f0*/ 	.word	0x00000000
        /*00f4*/ 	.short	0x0000
        /*00f6*/ 	.short	0x0000
        /*00f8*/ 	.byte	0x00, 0xf4, 0x21, 0x00


	//----- nvinfo : EIATTR_MAXREG_COUNT
	.align		4
.L_37:
        /*00fc*/ 	.byte	0x03, 0x1b
        /*00fe*/ 	.short	0x00ff


	//----- nvinfo : EIATTR_NUM_BARRIERS
	.align		4
        /*0100*/ 	.byte	0x02, 0x4c
        /*0102*/ 	.byte	0x01
	.zero		1


	//----- nvinfo : EIATTR_ANNOTATIONS
	.align		4
        /*0104*/ 	.byte	0x04, 0x55
        /*0106*/ 	.short	(.L_39 - .L_38)


	//   ....[0]....
.L_38:
        /*0108*/ 	.word	0x00000001
        /*010c*/ 	.byte	0xa0, 0x06, 0x00, 0x00, 0x01, 0x00, 0x00, 0x00, 0xd0, 0x06, 0x00, 0x00, 0x01, 0x00, 0x00, 0x00
        /* <DEDUP_REMOVED lines=2834> */
        /*b23c*/ 	.byte	0x20, 0xf4, 0x02, 0x00


	//----- nvinfo : EIATTR_MERCURY_ISA_VERSION
	.align		4
.L_39:
        /*b240*/ 	.byte	0x03, 0x5f
        /*b242*/ 	.short	0x0000


	//----- nvinfo : EIATTR_EXIT_INSTR_OFFSETS
	.align		4
        /*b244*/ 	.byte	0x04, 0x1c
        /*b246*/ 	.short	(.L_41 - .L_40)


	//   ....[0]....
.L_40:
        /*b248*/ 	.word	0x000659d0


	//   ....[1]....
        /*b24c*/ 	.word	0x00065a00


	//----- nvinfo : EIATTR_REQNTID
	.align		4
.L_41:
        /*b250*/ 	.byte	0x04, 0x10
        /*b252*/ 	.short	(.L_43 - .L_42)
.L_42:
        /*b254*/ 	.word	0x00000040
        /*b258*/ 	.word	0x00000001
        /*b25c*/ 	.word	0x00000001
.L_43:


//--------------------- .nv.callgraph             --------------------------
	.section	.nv.callgraph,"",@"SHT_CUDA_CALLGRAPH"
	.align	4
	.sectionentsize	8
	.align		4
        /*0000*/ 	.word	0x00000000
	.align		4
        /*0004*/ 	.word	0xffffffff
	.align		4
        /*0008*/ 	.word	0x00000000
	.align		4
        /*000c*/ 	.word	0xfffffffe
	.align		4
        /*0010*/ 	.word	0x00000000
	.align		4
        /*0014*/ 	.word	0xfffffffd
	.align		4
        /*0018*/ 	.word	0x00000000
	.align		4
        /*001c*/ 	.word	0xfffffffc


//--------------------- .nv.rel.action            --------------------------
	.section	.nv.rel.action,"",@"SHT_CUDA_RELOCINFO"
	.align	8
	.sectionentsize	8
        /*0000*/ 	.byte	0x73, 0x00, 0x00, 0x00, 0x00, 0x00, 0x00, 0x00, 0x00, 0x00, 0x00, 0x11, 0x25, 0x00, 0x05, 0x36


//--------------------- .nv.constant0.matmul_kernel --------------------------
	.section	.nv.constant0.matmul_kernel,"a",@progbits
	.sectionflags	@""
	.align	4
.nv.constant0.matmul_kernel:
	.zero		432


//--------------------- .text.matmul_kernel       --------------------------
	.section	.text.matmul_kernel,"ax",@progbits
	.sectioninfo	@"SHI_REGISTERS=32"
	.align	128
        .global         matmul_kernel
        .type           matmul_kernel,@function
        .size           matmul_kernel,(.L_x_5 - matmul_kernel)
        .other          matmul_kernel,@"STO_CUDA_ENTRY STV_DEFAULT"
matmul_kernel:
.text.matmul_kernel:
[----:B------:R-:W-:-:S03]  /*0000*/  IMAD.MOV.U32 R1, RZ, RZ, c[0x0][0x28] ;  /* 0x00000a00ff017624 */ /* 0x000fc600078e00ff */
[----:B------:R-:W-:Y:S01]  /*0010*/  IMAD.MOV.U32 R0, RZ, RZ, c[0x0][0x17c] ;  /* 0x00005f00ff007624 */ /* 0x000fe200078e00ff */
[----:B------:R-:W0:Y:S01]  /*0020*/  S2R R11, SR_TID.X ;  /* 0x00000000000b7919 */ /* 0x000e220000002100 */
[----:B------:R-:W-:Y:S01]  /*0030*/  IADD3 R1, R1, -0x39d0, RZ ;  /* 0xffffc63001017810 */ /* 0x000fe20007ffe0ff */
[----:B------:R-:W-:Y:S02]  /*0040*/  ULDC.64 UR8, c[0x0][0x118] ;  /* 0x0000460000087ab9 */ /* 0x000fe40000000a00 */
[----:B------:R-:W-:-:S04]  /*0050*/  IADD3 R0, R0, 0xff, RZ ;  /* 0x000000ff00007810 */ /* 0x000fc80007ffe0ff */
[----:B------:R-:W-:-:S04]  /*0060*/  SHF.R.S32.HI R3, RZ, 0x1f, R0 ;  /* 0x0000001fff037819 */ /* 0x000fc80000011400 */
[----:B------:R-:W-:-:S04]  /*0070*/  LEA.HI R3, R3, R0, RZ, 0x8 ;  /* 0x0000000003037211 */ /* 0x000fc800078f40ff */
[----:B------:R-:W-:Y:S02]  /*0080*/  SHF.R.S32.HI R0, RZ, 0x8, R3 ;  /* 0x00000008ff007819 */ /* 0x000fe40000011403 */
[----:B------:R-:W1:Y:S03]  /*0090*/  S2R R3, SR_CTAID.X ;  /* 0x0000000000037919 */ /* 0x000e660000002500 */
[----:B------:R-:W-:Y:S01]  /*00a0*/  IMAD.SHL.U32 R0, R0, 0x8, RZ ;  /* 0x0000000800007824 */ /* 0x000fe200078e00ff */
[----:B0-----:R-:W-:-:S04]  /*00b0*/  LOP3.LUT R29, R11, 0x3f, RZ, 0xc0, !PT ;  /* 0x0000003f0b1d7812 */ /* 0x001fc800078ec0ff */
[-C--:B------:R-:W-:Y:S02]  /*00c0*/  IABS R7, R0.reuse ;  /* 0x0000000000077213 */ /* 0x080fe40000000000 */
[----:B------:R-:W-:Y:S02]  /*00d0*/  IABS R10, R0 ;  /* 0x00000000000a7213 */ /* 0x000fe40000000000 */
[----:B------:R-:W0:Y:S01]  /*00e0*/  I2F.RP R2, R7 ;  /* 0x0000000700027306 */ /* 0x000e220000209400 */
[----:B-1----:R-:W-:-:S07]  /*00f0*/  IABS R8, R3 ;  /* 0x0000000300087213 */ /* 0x002fce0000000000 */
[----:B0-----:R-:W0:Y:S02]  /*0100*/  MUFU.RCP R2, R2 ;  /* 0x0000000200027308 */ /* 0x001e240000001000 */
[----:B0-----:R-:W-:Y:S01]  /*0110*/  IADD3 R4, R2, 0xffffffe, RZ ;  /* 0x0ffffffe02047810 */ /* 0x001fe20007ffe0ff */
[----:B------:R-:W-:-:S05]  /*0120*/  IMAD.MOV R2, RZ, RZ, -R10 ;  /* 0x000000ffff027224 */ /* 0x000fca00078e0a0a */
[----:B------:R0:W1:Y:S02]  /*0130*/  F2I.FTZ.U32.TRUNC.NTZ R5, R4 ;  /* 0x0000000400057305 */ /* 0x000064000021f000 */
[----:B0-----:R-:W-:Y:S02]  /*0140*/  IMAD.MOV.U32 R4, RZ, RZ, RZ ;  /* 0x000000ffff047224 */ /* 0x001fe400078e00ff */
[----:B-1----:R-:W-:-:S04]  /*0150*/  IMAD.MOV R6, RZ, RZ, -R5 ;  /* 0x000000ffff067224 */ /* 0x002fc800078e0a05 */
[----:B------:R-:W-:Y:S02]  /*0160*/  IMAD R9, R6, R7, RZ ;  /* 0x0000000706097224 */ /* 0x000fe400078e02ff */
[----:B------:R-:W-:Y:S02]  /*0170*/  IMAD.MOV.U32 R6, RZ, RZ, R8 ;  /* 0x000000ffff067224 */ /* 0x000fe400078e0008 */
[----:B------:R-:W-:-:S06]  /*0180*/  IMAD.HI.U32 R5, R5, R9, R4 ;  /* 0x0000000905057227 */ /* 0x000fcc00078e0004 */
[----:B------:R-:W-:-:S04]  /*0190*/  IMAD.HI.U32 R5, R5, R6, RZ ;  /* 0x0000000605057227 */ /* 0x000fc800078e00ff */
[----:B------:R-:W-:-:S05]  /*01a0*/  IMAD R2, R5, R2, R6 ;  /* 0x0000000205027224 */ /* 0x000fca00078e0206 */
[----:B------:R-:W-:-:S13]  /*01b0*/  ISETP.GT.U32.AND P1, PT, R7, R2, PT ;  /* 0x000000020700720c */ /* 0x000fda0003f24070 */
[----:B------:R-:W-:Y:S01]  /*01c0*/  @!P1 IMAD.IADD R2, R2, 0x1, -R7 ;  /* 0x0000000102029824 */ /* 0x000fe200078e0a07 */
[----:B------:R-:W-:Y:S02]  /*01d0*/  @!P1 IADD3 R5, R5, 0x1, RZ ;  /* 0x0000000105059810 */ /* 0x000fe40007ffe0ff */
[----:B------:R-:W-:Y:S02]  /*01e0*/  ISETP.NE.AND P1, PT, R0, RZ, PT ;  /* 0x000000ff0000720c */ /* 0x000fe40003f25270 */
[----:B------:R-:W-:Y:S02]  /*01f0*/  ISETP.GE.U32.AND P0, PT, R2, R7, PT ;  /* 0x000000070200720c */ /* 0x000fe40003f06070 */
[----:B------:R-:W-:-:S04]  /*0200*/  LOP3.LUT R2, R3, R0, RZ, 0x3c, !PT ;  /* 0x0000000003027212 */ /* 0x000fc800078e3cff */
[----:B------:R-:W-:Y:S01]  /*0210*/  ISETP.GE.AND P2, PT, R2, RZ, PT ;  /* 0x000000ff0200720c */ /* 0x000fe20003f46270 */
[----:B------:R-:W-:-:S05]  /*0220*/  IMAD.MOV.U32 R2, RZ, RZ, 0x1f ;  /* 0x0000001fff027424 */ /* 0x000fca00078e00ff */
[----:B------:R-:W-:Y:S02]  /*0230*/  IADD3 R2, R2, c[0x0][0x178], RZ ;  /* 0x00005e0002027a10 */ /* 0x000fe40007ffe0ff */
[----:B------:R-:W-:-:S05]  /*0240*/  @P0 IADD3 R5, R5, 0x1, RZ ;  /* 0x0000000105050810 */ /* 0x000fca0007ffe0ff */
[----:B------:R-:W-:Y:S01]  /*0250*/  IMAD.MOV.U32 R4, RZ, RZ, R5 ;  /* 0x000000ffff047224 */ /* 0x000fe200078e0005 */
[----:B------:R-:W-:-:S03]  /*0260*/  SHF.R.S32.HI R5, RZ, 0x1f, R2 ;  /* 0x0000001fff057819 */ /* 0x000fc60000011402 */
[----:B------:R-:W-:Y:S01]  /*0270*/  @!P2 IMAD.MOV R4, RZ, RZ, -R4 ;  /* 0x000000ffff04a224 */ /* 0x000fe200078e0a04 */
[----:B------:R-:W-:Y:S02]  /*0280*/  @!P1 LOP3.LUT R4, RZ, R0, RZ, 0x33, !PT ;  /* 0x00000000ff049212 */ /* 0x000fe400078e33ff */
[----:B------:R-:W-:-:S03]  /*0290*/  LEA.HI R5, R5, R2, RZ, 0x5 ;  /* 0x0000000205057211 */ /* 0x000fc600078f28ff */
[----:B------:R-:W-:Y:S02]  /*02a0*/  IMAD.SHL.U32 R2, R4, 0x8, RZ ;  /* 0x0000000804027824 */ /* 0x000fe400078e00ff */
[----:B------:R-:W-:-:S03]  /*02b0*/  IMAD.MOV R4, RZ, RZ, -R4 ;  /* 0x000000ffff047224 */ /* 0x000fc600078e0a04 */
[----:B------:R-:W-:Y:S01]  /*02c0*/  LEA.HI.SX32 R5, R5, -R2, 0x1b ;  /* 0x8000000205057211 */ /* 0x000fe200078fdaff */
[----:B------:R-:W-:Y:S02]  /*02d0*/  IMAD R9, R0, R4, R3 ;  /* 0x0000000400097224 */ /* 0x000fe400078e0203 */
[----:B------:R-:W-:Y:S01]  /*02e0*/  IMAD.MOV.U32 R4, RZ, RZ, RZ ;  /* 0x000000ffff047224 */ /* 0x000fe200078e00ff */
[----:B------:R-:W-:-:S04]  /*02f0*/  IMNMX R10, R5, 0x8, PT ;  /* 0x00000008050a7817 */ /* 0x000fc80003800200 */
[-C--:B------:R-:W-:Y:S02]  /*0300*/  IABS R8, R10.reuse ;  /* 0x0000000a00087213 */ /* 0x080fe40000000000 */
[----:B------:R-:W-:Y:S02]  /*0310*/  IABS R0, R10 ;  /* 0x0000000a00007213 */ /* 0x000fe40000000000 */
[----:B------:R-:W0:Y:S08]  /*0320*/  I2F.RP R6, R8 ;  /* 0x0000000800067306 */ /* 0x000e300000209400 */
[----:B0-----:R-:W0:Y:S02]  /*0330*/  MUFU.RCP R6, R6 ;  /* 0x0000000600067308 */ /* 0x001e240000001000 */
[----:B0-----:R-:W-:-:S06]  /*0340*/  IADD3 R5, R6, 0xffffffe, RZ ;  /* 0x0ffffffe06057810 */ /* 0x001fcc0007ffe0ff */
[----:B------:R-:W0:Y:S02]  /*0350*/  F2I.FTZ.U32.TRUNC.NTZ R5, R5 ;  /* 0x0000000500057305 */ /* 0x000e24000021f000 */
[----:B0-----:R-:W-:-:S04]  /*0360*/  IMAD.MOV R7, RZ, RZ, -R5 ;  /* 0x000000ffff077224 */ /* 0x001fc800078e0a05 */
[----:B------:R-:W-:Y:S01]  /*0370*/  IMAD.MOV.U32 R3, RZ, RZ, R7 ;  /* 0x000000ffff037224 */ /* 0x000fe200078e0007 */
[----:B------:R-:W-:-:S03]  /*0380*/  IABS R7, R9 ;  /* 0x0000000900077213 */ /* 0x000fc60000000000 */
[----:B------:R-:W-:-:S04]  /*0390*/  IMAD R3, R3, R8, RZ ;  /* 0x0000000803037224 */ /* 0x000fc800078e02ff */
[----:B------:R-:W-:Y:S01]  /*03a0*/  IMAD.HI.U32 R4, R5, R3, R4 ;  /* 0x0000000305047227 */ /* 0x000fe200078e0004 */
[----:B------:R-:W-:-:S03]  /*03b0*/  SHF.R.U32.HI R5, RZ, 0x5, R11 ;  /* 0x00000005ff057819 */ /* 0x000fc6000001160b */
[----:B------:R-:W-:Y:S01]  /*03c0*/  IMAD.MOV R3, RZ, RZ, -R0 ;  /* 0x000000ffff037224 */ /* 0x000fe200078e0a00 */
[----:B------:R-:W-:Y:S01]  /*03d0*/  SGXT.U32 R12, R5, 0x1 ;  /* 0x00000001050c781a */ /* 0x000fe20000000000 */
[----:B------:R-:W-:-:S03]  /*03e0*/  IMAD.HI.U32 R0, R4, R7, RZ ;  /* 0x0000000704007227 */ /* 0x000fc600078e00ff */
[----:B------:R-:W-:Y:S01]  /*03f0*/  LOP3.LUT R5, R12, 0x8, RZ, 0xfc, !PT ;  /* 0x000000080c057812 */ /* 0x000fe200078efcff */
[----:B------:R-:W-:Y:S01]  /*0400*/  IMAD R3, R0, R3, R7 ;  /* 0x0000000300037224 */ /* 0x000fe200078e0207 */
[C---:B------:R-:W-:Y:S01]  /*0410*/  LOP3.LUT R5, R12.reuse, 0xe, RZ, 0xfc, !PT ;  /* 0x0000000e0c057812 */ /* 0x040fe200078efcff */
[----:B------:R-:W-:Y:S01]  /*0420*/  IMAD.MOV.U32 R4, RZ, RZ, 0x7f ;  /* 0x0000007fff047424 */ /* 0x000fe200078e00ff */
[----:B------:R-:W-:Y:S02]  /*0430*/  LOP3.LUT R5, R12, 0x14, RZ, 0xfc, !PT ;  /* 0x000000140c057812 */ /* 0x000fe400078efcff */
[----:B------:R-:W-:Y:S02]  /*0440*/  ISETP.GT.U32.AND P1, PT, R8, R3, PT ;  /* 0x000000030800720c */ /* 0x000fe40003f24070 */
[----:B------:R-:W-:Y:S02]  /*0450*/  IADD3 R13, R4, c[0x0][0x180], RZ ;  /* 0x00006000040d7a10 */ /* 0x000fe40007ffe0ff */
[----:B------:R-:W-:-:S02]  /*0460*/  LOP3.LUT R4, R12, 0x4, RZ, 0xfc, !PT ;  /* 0x000000040c047812 */ /* 0x000fc400078efcff */
[C---:B------:R-:W-:Y:S02]  /*0470*/  LOP3.LUT R4, R12.reuse, 0xa, RZ, 0xfc, !PT ;  /* 0x0000000a0c047812 */ /* 0x040fe400078efcff */
[C---:B------:R-:W-:Y:S02]  /*0480*/  LOP3.LUT R4, R12.reuse, 0x10, RZ, 0xfc, !PT ;  /* 0x000000100c047812 */ /* 0x040fe400078efcff */
[C---:B------:R-:W-:Y:S02]  /*0490*/  LOP3.LUT R4, R12.reuse, 0x16, RZ, 0xfc, !PT ;  /* 0x000000160c047812 */ /* 0x040fe400078efcff */
[----:B------:R-:W-:Y:S01]  /*04a0*/  LOP3.LUT R5, R12, 0x1a, RZ, 0xfc, !PT ;  /* 0x0000001a0c057812 */ /* 0x000fe200078efcff */
[----:B------:R-:W-:Y:S01]  /*04b0*/  @!P1 IMAD.IADD R3, R3, 0x1, -R8 ;  /* 0x0000000103039824 */ /* 0x000fe200078e0a08 */
[----:B------:R-:W-:Y:S02]  /*04c0*/  @!P1 IADD3 R0, R0, 0x1, RZ ;  /* 0x0000000100009810 */ /* 0x000fe40007ffe0ff */
[----:B------:R-:W-:-:S02]  /*04d0*/  ISETP.NE.AND P1, PT, R10, RZ, PT ;  /* 0x000000ff0a00720c */ /* 0x000fc40003f25270 */
[----:B------:R-:W-:Y:S02]  /*04e0*/  ISETP.GE.U32.AND P0, PT, R3, R8, PT ;  /* 0x000000080300720c */ /* 0x000fe40003f06070 */
[----:B------:R-:W-:Y:S02]  /*04f0*/  LOP3.LUT R3, R9, R10, RZ, 0x3c, !PT ;  /* 0x0000000a09037212 */ /* 0x000fe400078e3cff */
[C---:B------:R-:W-:Y:S02]  /*0500*/  LOP3.LUT R4, R12.reuse, 0x1c, RZ, 0xfc, !PT ;  /* 0x0000001c0c047812 */ /* 0x040fe400078efcff */
[----:B------:R-:W-:Y:S02]  /*0510*/  ISETP.GE.AND P2, PT, R3, RZ, PT ;  /* 0x000000ff0300720c */ /* 0x000fe40003f46270 */
[C---:B------:R-:W-:Y:S02]  /*0520*/  LOP3.LUT R5, R12.reuse, 0x20, RZ, 0xfc, !PT ;  /* 0x000000200c057812 */ /* 0x040fe400078efcff */
[----:B------:R-:W-:-:S02]  /*0530*/  LOP3.LUT R4, R12, 0x22, RZ, 0xfc, !PT ;  /* 0x000000220c047812 */ /* 0x000fc400078efcff */
[----:B------:R-:W-:Y:S02]  /*0540*/  LOP3.LUT R5, R12, 0x26, RZ, 0xfc, !PT ;  /* 0x000000260c057812 */ /* 0x000fe400078efcff */
[----:B------:R-:W-:Y:S02]  /*0550*/  @P0 IADD3 R0, R0, 0x1, RZ ;  /* 0x0000000100000810 */ /* 0x000fe40007ffe0ff */
[----:B------:R-:W-:Y:S02]  /*0560*/  ISETP.GT.AND P0, PT, R13, 0x7f, PT ;  /* 0x0000007f0d00780c */ /* 0x000fe40003f04270 */
[C---:B------:R-:W-:Y:S01]  /*0570*/  LOP3.LUT R4, R12.reuse, 0x28, RZ, 0xfc, !PT ;  /* 0x000000280c047812 */ /* 0x040fe200078efcff */
[----:B------:R-:W-:Y:S01]  /*0580*/  @!P2 IMAD.MOV R0, RZ, RZ, -R0 ;  /* 0x000000ffff00a224 */ /* 0x000fe200078e0a00 */
[----:B------:R-:W-:Y:S02]  /*0590*/  @!P1 LOP3.LUT R0, RZ, R10, RZ, 0x33, !PT ;  /* 0x0000000aff009212 */ /* 0x000fe400078e33ff */
[----:B------:R-:W-:-:S02]  /*05a0*/  LOP3.LUT R5, R12, 0x2c, RZ, 0xfc, !PT ;  /* 0x0000002c0c057812 */ /* 0x000fc400078efcff */
[C---:B------:R-:W-:Y:S01]  /*05b0*/  LOP3.LUT R4, R12.reuse, 0x2e, RZ, 0xfc, !PT ;  /* 0x0000002e0c047812 */ /* 0x040fe200078efcff */
[----:B------:R-:W-:Y:S01]  /*05c0*/  IMAD.MOV R3, RZ, RZ, -R0 ;  /* 0x000000ffff037224 */ /* 0x000fe200078e0a00 */
[----:B------:R-:W-:Y:S01]  /*05d0*/  LOP3.LUT R5, R12, 0x32, RZ, 0xfc, !PT ;  /* 0x000000320c057812 */ /* 0x000fe200078efcff */
[----:B------:R-:W-:Y:S01]  /*05e0*/  IMAD.SHL.U32 R28, R0, 0x100, RZ ;  /* 0x00000100001c7824 */ /* 0x000fe200078e00ff */
[----:B------:R-:W-:Y:S01]  /*05f0*/  LOP3.LUT R4, R12, 0x34, RZ, 0xfc, !PT ;  /* 0x000000340c047812 */ /* 0x000fe200078efcff */
[----:B------:R-:W-:Y:S01]  /*0600*/  IMAD R3, R10, R3, R9 ;  /* 0x000000030a037224 */ /* 0x000fe200078e0209 */
[C---:B------:R-:W-:Y:S02]  /*0610*/  LOP3.LUT R5, R12.reuse, 0x38, RZ, 0xfc, !PT ;  /* 0x000000380c057812 */ /* 0x040fe400078efcff */
[----:B------:R-:W-:Y:S01]  /*0620*/  LOP3.LUT R4, R12, 0x3a, RZ, 0xfc, !PT ;  /* 0x0000003a0c047812 */ /* 0x000fe200078efcff */
[----:B------:R-:W-:Y:S01]  /*0630*/  IMAD.IADD R3, R2, 0x1, R3 ;  /* 0x0000000102037824 */ /* 0x000fe200078e0203 */
[----:B------:R-:W-:-:S02]  /*0640*/  LOP3.LUT R2, R11, 0x1f, RZ, 0xc0, !PT ;  /* 0x0000001f0b027812 */ /* 0x000fc400078ec0ff */
[C---:B------:R-:W-:Y:S02]  /*0650*/  LOP3.LUT R5, R12.reuse, 0x3e, RZ, 0xfc, !PT ;  /* 0x0000003e0c057812 */ /* 0x040fe400078efcff */
[C---:B------:R-:W-:Y:S01]  /*0660*/  LOP3.LUT R4, R12.reuse, 0x40, RZ, 0xfc, !PT ;  /* 0x000000400c047812 */ /* 0x040fe200078efcff */
[----:B------:R-:W-:Y:S01]  /*0670*/  IMAD R3, R3, 0x20, R2 ;  /* 0x0000002003037824 */ /* 0x000fe200078e0202 */
[C---:B------:R-:W-:Y:S02]  /*0680*/  LOP3.LUT R2, R12.reuse, 0x2, RZ, 0xfc, !PT ;  /* 0x000000020c027812 */ /* 0x040fe400078efcff */
[C---:B------:R-:W-:Y:S02]  /*0690*/  LOP3.LUT R2, R12.reuse, 0x6, RZ, 0xfc, !PT ;  /* 0x000000060c027812 */ /* 0x040fe400078efcff */
[----:B------:R0:W-:Y:S01]  /*06a0*/  STL [R1+0x19c0], R3 ;  /* 0x0019c00301007387 */ /* 0x0001e20000100800 */
[C---:B------:R-:W-:Y:S02]  /*06b0*/  LOP3.LUT R2, R12.reuse, 0xc, RZ, 0xfc, !PT ;  /* 0x0000000c0c027812 */ /* 0x040fe400078efcff */
[C---:B------:R-:W-:Y:S01]  /*06c0*/  LOP3.LUT R2, R12.reuse, 0x12, RZ, 0xfc, !PT ;  /* 0x000000120c027812 */ /* 0x040fe200078efcff */
[----:B------:R0:W-:Y:S01]  /*06d0*/  STL [R1+0x348], R28 ;  /* 0x0003481c01007387 */ /* 0x0001e20000100800 */
[----:B------:R-:W-:-:S02]  /*06e0*/  LOP3.LUT R2, R12, 0x18, RZ, 0xfc, !PT ;  /* 0x000000180c027812 */ /* 0x000fc400078efcff */
[C---:B------:R-:W-:Y:S02]  /*06f0*/  LOP3.LUT R2, R12.reuse, 0x1e, RZ, 0xfc, !PT ;  /* 0x0000001e0c027812 */ /* 0x040fe400078efcff */
[C---:B------:R-:W-:Y:S02]  /*0700*/  LOP3.LUT R2, R12.reuse, 0x24, RZ, 0xfc, !PT ;  /* 0x000000240c027812 */ /* 0x040fe400078efcff */
[C---:B------:R-:W-:Y:S02]  /*0710*/  LOP3.LUT R2, R12.reuse, 0x2a, RZ, 0xfc, !PT ;  /* 0x0000002a0c027812 */ /* 0x040fe400078efcff */
[C---:B------:R-:W-:Y:S02]  /*0720*/  LOP3.LUT R2, R12.reuse, 0x30, RZ, 0xfc, !PT ;  /* 0x000000300c027812 */ /* 0x040fe400078efcff */
[C---:B------:R-:W-:Y:S02]  /*0730*/  LOP3.LUT R2, R12.reuse, 0x36, RZ, 0xfc, !PT ;  /* 0x000000360c027812 */ /* 0x040fe400078efcff */
        /* <DEDUP_REMOVED lines=31> */
[----:B------:R-:W-:Y:S01]  /*0930*/  LOP3.LUT R2, R12, 0x7e, RZ, 0xfc, !PT ;  /* 0x0000007e0c027812 */ /* 0x000fe200078efcff */
[----:B------:R-:W-:Y:S05]  /*0940*/  @P0 BRA `(.L_x_0) ;  /* 0x0000037000000947 */ /* 0x000fea0003800000 */
[----:B0-----:R-:W-:Y:S01]  /*0950*/  IMAD.SHL.U32 R0, R11, 0x20, RZ ;  /* 0x000000200b007824 */ /* 0x001fe200078e00ff */
[----:B------:R-:W-:Y:S01]  /*0960*/  CS2R R24, SRZ ;  /* 0x0000000000187805 */ /* 0x000fe2000001ff00 */
[----:B------:R-:W-:Y:S01]  /*0970*/  CS2R R26, SRZ ;  /* 0x00000000001a7805 */ /* 0x000fe2000001ff00 */
[----:B------:R-:W-:Y:S01]  /*0980*/  CS2R R20, SRZ ;  /* 0x0000000000147805 */ /* 0x000fe2000001ff00 */
[----:B------:R-:W-:Y:S01]  /*0990*/  CS2R R22, SRZ ;  /* 0x0000000000167805 */ /* 0x000fe2000001ff00 */
[----:B------:R0:W-:Y:S01]  /*09a0*/  STL [R1+0x19bc], R0 ;  /* 0x0019bc0001007387 */ /* 0x0001e20000100800 */
[----:B------:R-:W-:Y:S01]  /*09b0*/  CS2R R16, SRZ ;  /* 0x0000000000107805 */ /* 0x000fe2000001ff00 */
[----:B------:R-:W-:Y:S01]  /*09c0*/  CS2R R18, SRZ ;  /* 0x0000000000127805 */ /* 0x000fe2000001ff00 */
[----:B------:R-:W-:Y:S01]  /*09d0*/  CS2R R12, SRZ ;  /* 0x00000000000c7805 */ /* 0x000fe2000001ff00 */
[----:B------:R0:W-:Y:S01]  /*09e0*/  STL [R1], RZ ;  /* 0x000000ff01007387 */ /* 0x0001e20000100800 */
[----:B------:R-:W-:Y:S01]  /*09f0*/  CS2R R14, SRZ ;  /* 0x00000000000e7805 */ /* 0x000fe2000001ff00 */
[----:B------:R-:W-:Y:S01]  /*0a00*/  CS2R R8, SRZ ;  /* 0x0000000000087805 */ /* 0x000fe2000001ff00 */
[----:B------:R-:W-:Y:S01]  /*0a10*/  CS2R R10, SRZ ;  /* 0x00000000000a7805 */ /* 0x000fe2000001ff00 */
[----:B------:R0:W-:Y:S01]  /*0a20*/  STL [R1+0x4], RZ ;  /* 0x000004ff01007387 */ /* 0x0001e20000100800 */
[----:B------:R-:W-:Y:S01]  /*0a30*/  CS2R R4, SRZ ;  /* 0x0000000000047805 */ /* 0x000fe2000001ff00 */
[----:B------:R-:W-:-:S02]  /*0a40*/  CS2R R6, SRZ ;  /* 0x0000000000067805 */ /* 0x000fc4000001ff00 */
[----:B------:R0:W-:Y:S04]  /*0a50*/  STL [R1+0x8], RZ ;  /* 0x000008ff01007387 */ /* 0x0001e80000100800 */
        /* <DEDUP_REMOVED lines=36> */
[----:B------:R0:W-:Y:S01]  /*0ca0*/  STL [R1+0x9c], RZ ;  /* 0x00009cff01007387 */ /* 0x0001e20000100800 */
[----:B------:R-:W-:Y:S05]  /*0cb0*/  BRA `(.L_x_1) ;  /* 0x0005fc0000007947 */ /* 0x000fea0003800000 */
.L_x_0:
[----:B0-----:R-:W-:Y:S01]  /*0cc0*/  IABS R0, c[0x0][0x178] ;  /* 0x00005e0000007a13 */ /* 0x001fe20000000000 */
[----:B------:R-:W-:Y:S01]  /*0cd0*/  IMAD.MOV.U32 R7, RZ, RZ, R3 ;  /* 0x000000ffff077224 */ /* 0x000fe200078e0003 */
[----:B------:R-:W-:Y:S01]  /*0ce0*/  IABS R9, c[0x0][0x17c] ;  /* 0x00005f0000097a13 */ /* 0x000fe20000000000 */
[----:B------:R-:W-:Y:S01]  /*0cf0*/  IMAD.MOV.U32 R4, RZ, RZ, RZ ;  /* 0x000000ffff047224 */ /* 0x000fe200078e00ff */
[----:B------:R-:W0:Y:S08]  /*0d00*/  I2F.RP R2, R0 ;  /* 0x0000000000027306 */ /* 0x000e300000209400 */
[----:B------:R-:W1:Y:S08]  /*0d10*/  I2F.RP R3, R9 ;  /* 0x0000000900037306 */ /* 0x000e700000209400 */
[----:B0-----:R-:W0:Y:S08]  /*0d20*/  MUFU.RCP R2, R2 ;  /* 0x0000000200027308 */ /* 0x001e300000001000 */
[----:B-1----:R-:W1:Y:S01]  /*0d30*/  MUFU.RCP R3, R3 ;  /* 0x0000000300037308 */ /* 0x002e620000001000 */
[----:B0-----:R-:W-:-:S07]  /*0d40*/  IADD3 R2, R2, 0xffffffe, RZ ;  /* 0x0ffffffe02027810 */ /* 0x001fce0007ffe0ff */
[----:B------:R-:W0:Y:S01]  /*0d50*/  F2I.FTZ.U32.TRUNC.NTZ R5, R2 ;  /* 0x0000000200057305 */ /* 0x000e22000021f000 */
[----:B-1----:R-:W-:-:S07]  /*0d60*/  IADD3 R3, R3, 0xffffffe, RZ ;  /* 0x0ffffffe03037810 */ /* 0x002fce0007ffe0ff */
[----:B------:R-:W1:Y:S01]  /*0d70*/  F2I.FTZ.U32.TRUNC.NTZ R3, R3 ;  /* 0x0000000300037305 */ /* 0x000e62000021f000 */
[----:B0-----:R-:W-:-:S04]  /*0d80*/  IMAD.MOV R2, RZ, RZ, -R5 ;  /* 0x000000ffff027224 */ /* 0x001fc800078e0a05 */
[----:B------:R-:W-:Y:S01]  /*0d90*/  IMAD R6, R2, R0, RZ ;  /* 0x0000000002067224 */ /* 0x000fe200078e02ff */
[----:B------:R-:W-:-:S03]  /*0da0*/  IABS R2, R7 ;  /* 0x0000000700027213 */ /* 0x000fc60000000000 */
[----:B------:R-:W-:Y:S01]  /*0db0*/  IMAD.HI.U32 R5, R5, R6, R4 ;  /* 0x0000000605057227 */ /* 0x000fe200078e0004 */
[----:B------:R-:W-:-:S03]  /*0dc0*/  IADD3 R4, R28, 0xff, RZ ;  /* 0x000000ff1c047810 */ /* 0x000fc60007ffe0ff */
[----:B-1----:R-:W-:Y:S01]  /*0dd0*/  IMAD.MOV R7, RZ, RZ, -R3 ;  /* 0x000000ffff077224 */ /* 0x002fe200078e0a03 */
[----:B------:R-:W-:Y:S01]  /*0de0*/  IABS R13, R4 ;  /* 0x00000004000d7213 */ /* 0x000fe20000000000 */
[----:B------:R-:W-:Y:S01]  /*0df0*/  IMAD.HI.U32 R5, R5, R2, RZ ;  /* 0x0000000205057227 */ /* 0x000fe200078e00ff */
[----:B------:R-:W-:Y:S02]  /*0e00*/  ISETP.GE.AND P2, PT, R4, RZ, PT ;  /* 0x000000ff0400720c */ /* 0x000fe40003f46270 */
[----:B------:R-:W-:Y:S01]  /*0e10*/  IADD3 R4, R28, 0xfc, RZ ;  /* 0x000000fc1c047810 */ /* 0x000fe20007ffe0ff */
[----:B------:R-:W-:Y:S02]  /*0e20*/  IMAD.MOV R5, RZ, RZ, -R5 ;  /* 0x000000ffff057224 */ /* 0x000fe400078e0a05 */
[----:B------:R-:W-:Y:S02]  /*0e30*/  IMAD R7, R7, R9, RZ ;  /* 0x0000000907077224 */ /* 0x000fe400078e02ff */
[----:B------:R-:W-:Y:S01]  /*0e40*/  IMAD R11, R0, R5, R2 ;  /* 0x00000005000b7224 */ /* 0x000fe200078e0202 */
[----:B------:R-:W-:Y:S01]  /*0e50*/  IADD3 R5, R28, 0xfe, RZ ;  /* 0x000000fe1c057810 */ /* 0x000fe20007ffe0ff */
[----:B------:R-:W-:-:S03]  /*0e60*/  IMAD.MOV.U32 R2, RZ, RZ, RZ ;  /* 0x000000ffff027224 */ /* 0x000fc600078e00ff */
[----:B------:R-:W-:Y:S01]  /*0e70*/  ISETP.GT.U32.AND P0, PT, R0, R11, PT ;  /* 0x0000000b0000720c */ /* 0x000fe20003f04070 */
[----:B------:R-:W-:Y:S01]  /*0e80*/  IMAD.HI.U32 R7, R3, R7, R2 ;  /* 0x0000000703077227 */ /* 0x000fe200078e0002 */
[----:B------:R-:W-:Y:S02]  /*0e90*/  IADD3 R2, R28, 0xfd, RZ ;  /* 0x000000fd1c027810 */ /* 0x000fe40007ffe0ff */
[----:B------:R-:W-:Y:S02]  /*0ea0*/  IABS R3, R5 ;  /* 0x0000000500037213 */ /* 0x000fe40000000000 */
[----:B------:R-:W-:Y:S01]  /*0eb0*/  IABS R10, R2 ;  /* 0x00000002000a7213 */ /* 0x000fe20000000000 */
[----:B------:R-:W-:Y:S01]  /*0ec0*/  IMAD.HI.U32 R6, R7, R13, RZ ;  /* 0x0000000d07067227 */ /* 0x000fe200078e00ff */
[----:B------:R-:W-:Y:S02]  /*0ed0*/  ISETP.GE.AND P6, PT, R2, RZ, PT ;  /* 0x000000ff0200720c */ /* 0x000fe40003fc6270 */
[----:B------:R-:W-:Y:S01]  /*0ee0*/  IABS R2, R4 ;  /* 0x0000000400027213 */ /* 0x000fe20000000000 */
[----:B------:R-:W-:Y:S01]  /*0ef0*/  IMAD.MOV R6, RZ, RZ, -R6 ;  /* 0x000000ffff067224 */ /* 0x000fe200078e0a06 */
[----:B------:R-:W-:Y:S01]  /*0f00*/  ISETP.GE.AND P1, PT, R5, RZ, PT ;  /* 0x000000ff0500720c */ /* 0x000fe20003f26270 */
[----:B------:R-:W-:-:S02]  /*0f10*/  @!P0 IMAD.IADD R11, R11, 0x1, -R0 ;  /* 0x000000010b0b8824 */ /* 0x000fc400078e0a00 */
[----:B------:R-:W-:Y:S02]  /*0f20*/  IMAD R13, R9, R6, R13 ;  /* 0x00000006090d7224 */ /* 0x000fe400078e020d */
[----:B------:R-:W-:Y:S01]  /*0f30*/  IMAD.HI.U32 R6, R7, R10, RZ ;  /* 0x0000000a07067227 */ /* 0x000fe200078e00ff */
[----:B------:R-:W-:Y:S02]  /*0f40*/  ISETP.GT.U32.AND P0, PT, R0, R11, PT ;  /* 0x0000000b0000720c */ /* 0x000fe40003f04070 */
[----:B------:R-:W-:Y:S01]  /*0f50*/  ISETP.GT.U32.AND P4, PT, R9, R13, PT ;  /* 0x0000000d0900720c */ /* 0x000fe20003f84070 */
[----:B------:R-:W-:-:S04]  /*0f60*/  IMAD.HI.U32 R8, R7, R3, RZ ;  /* 0x0000000307087227 */ /* 0x000fc800078e00ff */
[----:B------:R-:W-:Y:S02]  /*0f70*/  IMAD.MOV R6, RZ, RZ, -R6 ;  /* 0x000000ffff067224 */ /* 0x000fe400078e0a06 */
[----:B------:R-:W-:Y:S02]  /*0f80*/  IMAD.MOV R8, RZ, RZ, -R8 ;  /* 0x000000ffff087224 */ /* 0x000fe400078e0a08 */
[C---:B------:R-:W-:Y:S01]  /*0f90*/  IMAD R10, R9.reuse, R6, R10 ;  /* 0x00000006090a7224 */ /* 0x040fe200078e020a */
[C---:B------:R-:W-:Y:S01]  /*0fa0*/  IADD3 R6, R28.reuse, 0xfa, RZ ;  /* 0x000000fa1c067810 */ /* 0x040fe20007ffe0ff */
[----:B------:R-:W-:Y:S02]  /*0fb0*/  IMAD R3, R9, R8, R3 ;  /* 0x0000000809037224 */ /* 0x000fe400078e0203 */
[----:B------:R-:W-:Y:S01]  /*0fc0*/  @!P0 IMAD.IADD R11, R11, 0x1, -R0 ;  /* 0x000000010b0b8824 */ /* 0x000fe200078e0a00 */
[----:B------:R-:W-:Y:S01]  /*0fd0*/  ISETP.GT.U32.AND P0, PT, R9, R10, PT ;  /* 0x0000000a0900720c */ /* 0x000fe20003f04070 */
[----:B------:R-:W-:Y:S01]  /*0fe0*/  @!P4 IMAD.IADD R13, R13, 0x1, -R9 ;  /* 0x000000010d0dc824 */ /* 0x000fe200078e0a09 */
[----:B------:R-:W-:Y:S01]  /*0ff0*/  ISETP.GT.U32.AND P3, PT, R9, R3, PT ;  /* 0x000000030900720c */ /* 0x000fe20003f64070 */
[----:B------:R-:W-:Y:S01]  /*1000*/  IMAD.MOV.U32 R0, RZ, RZ, R2 ;  /* 0x000000ffff007224 */ /* 0x000fe200078e0002 */
[----:B------:R0:W-:Y:S01]  /*1010*/  STL [R1+0x614], R11 ;  /* 0x0006140b01007387 */ /* 0x0001e20000100800 */
[----:B------:R-:W-:-:S02]  /*1020*/  IADD3 R2, R28, 0xf9, RZ ;  /* 0x000000f91c027810 */ /* 0x000fc40007ffe0ff */
[----:B------:R-:W-:Y:S01]  /*1030*/  ISETP.GT.U32.AND P4, PT, R9, R13, PT ;  /* 0x0000000d0900720c */ /* 0x000fe20003f84070 */
[----:B------:R-:W-:Y:S01]  /*1040*/  IMAD.HI.U32 R12, R7, R0, RZ ;  /* 0x00000000070c7227 */ /* 0x000fe200078e00ff */
[----:B------:R-:W-:Y:S02]  /*1050*/  IABS R8, R6 ;  /* 0x0000000600087213 */ /* 0x000fe40000000000 */
[----:B------:R-:W-:Y:S01]  /*1060*/  IABS R5, R2 ;  /* 0x0000000200057213 */ /* 0x000fe20000000000 */
[----:B------:R-:W-:Y:S02]  /*1070*/  IMAD.MOV R12, RZ, RZ, -R12 ;  /* 0x000000ffff0c7224 */ /* 0x000fe400078e0a0c */
[--C-:B------:R-:W-:Y:S01]  /*1080*/  @!P0 IMAD.IADD R10, R10, 0x1, -R9.reuse ;  /* 0x000000010a0a8824 */ /* 0x100fe200078e0a09 */
[----:B0-----:R-:W-:Y:S01]  /*1090*/  IADD3 R11, R28, 0xfb, RZ ;  /* 0x000000fb1c0b7810 */ /* 0x001fe20007ffe0ff */
[----:B------:R-:W-:Y:S01]  /*10a0*/  @!P3 IMAD.IADD R3, R3, 0x1, -R9 ;  /* 0x000000010303b824 */ /* 0x000fe200078e0a09 */
[----:B------:R-:W-:Y:S01]  /*10b0*/  ISETP.GE.AND P3, PT, R4, RZ, PT ;  /* 0x000000ff0400720c */ /* 0x000fe20003f66270 */
[C---:B------:R-:W-:Y:S01]  /*10c0*/  IMAD R0, R9.reuse, R12, R0 ;  /* 0x0000000c09007224 */ /* 0x040fe200078e0200 */
[----:B------:R-:W-:Y:S01]  /*10d0*/  ISETP.GT.U32.AND P0, PT, R9, R10, PT ;  /* 0x0000000a0900720c */ /* 0x000fe20003f04070 */
[----:B------:R-:W-:Y:S01]  /*10e0*/  IMAD.HI.U32 R4, R7, R8, RZ ;  /* 0x0000000807047227 */ /* 0x000fe200078e00ff */
[----:B------:R-:W-:-:S02]  /*10f0*/  ISETP.GT.U32.AND P5, PT, R9, R3, PT ;  /* 0x000000030900720c */ /* 0x000fc40003fa4070 */
[----:B------:R-:W-:Y:S01]  /*1100*/  IABS R14, R11 ;  /* 0x0000000b000e7213 */ /* 0x000fe20000000000 */
[----:B------:R-:W-:Y:S01]  /*1110*/  @!P4 IMAD.IADD R13, R13, 0x1, -R9 ;  /* 0x000000010d0dc824 */ /* 0x000fe200078e0a09 */
[----:B------:R-:W-:Y:S01]  /*1120*/  ISETP.GT.U32.AND P4, PT, R9, R0, PT ;  /* 0x000000000900720c */ /* 0x000fe20003f84070 */
[----:B------:R-:W-:-:S04]  /*1130*/  IMAD.HI.U32 R12, R7, R5, RZ ;  /* 0x00000005070c7227 */ /* 0x000fc800078e00ff */
[----:B------:R-:W-:-:S04]  /*1140*/  IMAD.HI.U32 R15, R7, R14, RZ ;  /* 0x0000000e070f7227 */ /* 0x000fc800078e00ff */
[----:B------:R-:W-:Y:S02]  /*1150*/  IMAD.MOV R4, RZ, RZ, -R4 ;  /* 0x000000ffff047224 */ /* 0x000fe400078e0a04 */
[----:B------:R-:W-:Y:S02]  /*1160*/  IMAD.MOV R15, RZ, RZ, -R15 ;  /* 0x000000ffff0f7224 */ /* 0x000fe400078e0a0f */
[----:B------:R-:W-:Y:S02]  /*1170*/  IMAD.MOV R12, RZ, RZ, -R12 ;  /* 0x000000ffff0c7224 */ /* 0x000fe400078e0a0c */
[----:B------:R-:W-:Y:S01]  /*1180*/  IMAD R8, R9, R4, R8 ;  /* 0x0000000409087224 */ /* 0x000fe200078e0208 */
[----:B------:R-:W-:Y:S01]  /*1190*/  IADD3 R4, R28, 0xf8, RZ ;  /* 0x000000f81c047810 */ /* 0x000fe20007ffe0ff */
[--C-:B------:R-:W-:Y:S02]  /*11a0*/  @!P0 IMAD.IADD R10, R10, 0x1, -R9.reuse ;  /* 0x000000010a0a8824 */ /* 0x100fe400078e0a09 */
[----:B------:R-:W-:Y:S01]  /*11b0*/  @!P5 IMAD.IADD R3, R3, 0x1, -R9 ;  /* 0x000000010303d824 */ /* 0x000fe200078e0a09 */
[----:B------:R-:W-:Y:S01]  /*11c0*/  ISETP.GE.AND P5, PT, R11, RZ, PT ;  /* 0x000000ff0b00720c */ /* 0x000fe20003fa6270 */
[----:B------:R-:W-:Y:S01]  /*11d0*/  IMAD.MOV.U32 R16, RZ, RZ, R13 ;  /* 0x000000ffff107224 */ /* 0x000fe200078e000d */
[C---:B------:R-:W-:Y:S01]  /*11e0*/  ISETP.GT.U32.AND P0, PT, R9.reuse, R8, PT ;  /* 0x000000080900720c */ /* 0x040fe20003f04070 */
[----:B------:R-:W-:-:S02]  /*11f0*/  IMAD R11, R9, R15, R14 ;  /* 0x0000000f090b7224 */ /* 0x000fc400078e020e */
[C---:B------:R-:W-:Y:S01]  /*1200*/  IMAD R5, R9.reuse, R12, R5 ;  /* 0x0000000c09057224 */ /* 0x040fe200078e0205 */
[----:B------:R-:W-:Y:S01]  /*1210*/  IABS R12, R4 ;  /* 0x00000004000c7213 */ /* 0x000fe20000000000 */
[----:B------:R-:W-:Y:S02]  /*1220*/  IMAD.MOV.U32 R13, RZ, RZ, R10 ;  /* 0x000000ffff0d7224 */ /* 0x000fe400078e000a */
[----:B------:R-:W-:Y:S01]  /*1230*/  @!P2 IMAD.MOV R16, RZ, RZ, -R16 ;  /* 0x000000ffff10a224 */ /* 0x000fe200078e0a10 */
[C---:B------:R-:W-:Y:S01]  /*1240*/  ISETP.GT.U32.AND P2, PT, R9.reuse, R11, PT ;  /* 0x0000000b0900720c */ /* 0x040fe20003f44070 */
[----:B------:R-:W-:Y:S01]  /*1250*/  @!P6 IMAD.MOV R13, RZ, RZ, -R13 ;  /* 0x000000ffff0de224 */ /* 0x000fe200078e0a0d */
[----:B------:R-:W-:Y:S01]  /*1260*/  ISETP.GT.U32.AND P6, PT, R9, R5, PT ;  /* 0x000000050900720c */ /* 0x000fe20003fc4070 */
[----:B------:R-:W-:Y:S01]  /*1270*/  IMAD.MOV.U32 R14, RZ, RZ, R3 ;  /* 0x000000ffff0e7224 */ /* 0x000fe200078e0003 */
[----:B------:R-:W-:Y:S01]  /*1280*/  STL [R1+0xc8], R16 ;  /* 0x0000c81001007387 */ /* 0x000fe20000100800 */
[----:B------:R-:W-:-:S02]  /*1290*/  @!P4 IMAD.IADD R0, R0, 0x1, -R9 ;  /* 0x000000010000c824 */ /* 0x000fc400078e0a09 */
[----:B------:R-:W-:Y:S02]  /*12a0*/  IMAD.MOV.U32 R3, RZ, RZ, R12 ;  /* 0x000000ffff037224 */ /* 0x000fe400078e000c */
[----:B------:R-:W-:Y:S01]  /*12b0*/  @!P1 IMAD.MOV R14, RZ, RZ, -R14 ;  /* 0x000000ffff0e9224 */ /* 0x000fe200078e0a0e */
[----:B------:R-:W-:Y:S01]  /*12c0*/  ISETP.GE.AND P1, PT, R6, RZ, PT ;  /* 0x000000ff0600720c */ /* 0x000fe20003f26270 */
[----:B------:R-:W-:Y:S01]  /*12d0*/  IMAD.HI.U32 R10, R7, R3, RZ ;  /* 0x00000003070a7227 */ /* 0x000fe200078e00ff */
[----:B------:R-:W-:Y:S02]  /*12e0*/  ISETP.GT.U32.AND P4, PT, R9, R0, PT ;  /* 0x000000000900720c */ /* 0x000fe40003f84070 */
[----:B------:R-:W-:Y:S01]  /*12f0*/  IADD3 R6, R28, 0xf7, RZ ;  /* 0x000000f71c067810 */ /* 0x000fe20007ffe0ff */
[--C-:B------:R-:W-:Y:S01]  /*1300*/  @!P0 IMAD.IADD R8, R8, 0x1, -R9.reuse ;  /* 0x0000000108088824 */ /* 0x100fe200078e0a09 */
[----:B------:R0:W-:Y:S01]  /*1310*/  STL [R1+0x90], R14 ;  /* 0x0000900e01007387 */ /* 0x0001e20000100800 */
[----:B------:R-:W-:Y:S01]  /*1320*/  IMAD.MOV R10, RZ, RZ, -R10 ;  /* 0x000000ffff0a7224 */ /* 0x000fe200078e0a0a */
[----:B------:R-:W-:Y:S01]  /*1330*/  IABS R15, R6 ;  /* 0x00000006000f7213 */ /* 0x000fe20000000000 */
[--C-:B------:R-:W-:Y:S01]  /*1340*/  @!P2 IMAD.IADD R11, R11, 0x1, -R9.reuse ;  /* 0x000000010b0ba824 */ /* 0x100fe200078e0a09 */
[----:B------:R-:W-:Y:S01]  /*1350*/  ISETP.GE.AND P2, PT, R4, RZ, PT ;  /* 0x000000ff0400720c */ /* 0x000fe20003f46270 */
[----:B------:R-:W-:Y:S01]  /*1360*/  @!P6 IMAD.IADD R5, R5, 0x1, -R9 ;  /* 0x000000010505e824 */ /* 0x000fe200078e0a09 */
[C---:B------:R-:W-:Y:S01]  /*1370*/  ISETP.GT.U32.AND P6, PT, R9.reuse, R8, PT ;  /* 0x000000080900720c */ /* 0x040fe20003fc4070 */
[C---:B------:R-:W-:Y:S01]  /*1380*/  IMAD R3, R9.reuse, R10, R3 ;  /* 0x0000000a09037224 */ /* 0x040fe200078e0203 */
[----:B------:R-:W-:Y:S01]  /*1390*/  ISETP.GT.U32.AND P0, PT, R9, R11, PT ;  /* 0x0000000b0900720c */ /* 0x000fe20003f04070 */
[----:B------:R-:W-:Y:S01]  /*13a0*/  IMAD.HI.U32 R10, R7, R15, RZ ;  /* 0x0000000f070a7227 */ /* 0x000fe200078e00ff */
[----:B------:R-:W-:Y:S01]  /*13b0*/  IADD3 R4, R28, 0xf6, RZ ;  /* 0x000000f61c047810 */ /* 0x000fe20007ffe0ff */
[----:B------:R1:W-:Y:S02]  /*13c0*/  STL [R1+0x58], R13 ;  /* 0x0000580d01007387 */ /* 0x0003e40000100800 */
[----:B------:R-:W-:Y:S01]  /*13d0*/  @!P4 IMAD.IADD R0, R0, 0x1, -R9 ;  /* 0x000000010000c824 */ /* 0x000fe200078e0a09 */
[----:B------:R-:W-:Y:S01]  /*13e0*/  ISETP.GE.AND P4, PT, R2, RZ, PT ;  /* 0x000000ff0200720c */ /* 0x000fe20003f86270 */
[----:B------:R-:W-:Y:S01]  /*13f0*/  IMAD.MOV R10, RZ, RZ, -R10 ;  /* 0x000000ffff0a7224 */ /* 0x000fe200078e0a0a */
[C---:B------:R-:W-:Y:S01]  /*1400*/  IADD3 R2, R28.reuse, 0xf5, RZ ;  /* 0x000000f51c027810 */ /* 0x040fe20007ffe0ff */
[----:B------:R-:W-:Y:S01]  /*1410*/  IMAD.MOV.U32 R12, RZ, RZ, R0 ;  /* 0x000000ffff0c7224 */ /* 0x000fe200078e0000 */
[----:B0-----:R-:W-:Y:S01]  /*1420*/  IABS R14, R4 ;  /* 0x00000004000e7213 */ /* 0x001fe20000000000 */
[C---:B------:R-:W-:Y:S01]  /*1430*/  IMAD R15, R9.reuse, R10, R15 ;  /* 0x0000000a090f7224 */ /* 0x040fe200078e020f */
[----:B------:R-:W-:Y:S01]  /*1440*/  IADD3 R0, R28, 0xf4, RZ ;  /* 0x000000f41c007810 */ /* 0x000fe20007ffe0ff */
[----:B------:R-:W-:Y:S01]  /*1450*/  @!P3 IMAD.MOV R12, RZ, RZ, -R12 ;  /* 0x000000ffff0cb224 */ /* 0x000fe200078e0a0c */
[C---:B------:R-:W-:Y:S01]  /*1460*/  ISETP.GT.U32.AND P3, PT, R9.reuse, R5, PT ;  /* 0x000000050900720c */ /* 0x040fe20003f64070 */
[--C-:B------:R-:W-:Y:S01]  /*1470*/  @!P6 IMAD.IADD R8, R8, 0x1, -R9.reuse ;  /* 0x000000010808e824 */ /* 0x100fe200078e0a09 */
[----:B------:R-:W-:Y:S01]  /*1480*/  ISETP.GT.U32.AND P6, PT, R9, R15, PT ;  /* 0x0000000f0900720c */ /* 0x000fe20003fc4070 */
[----:B------:R-:W-:Y:S01]  /*1490*/  @!P0 IMAD.IADD R11, R11, 0x1, -R9 ;  /* 0x000000010b0b8824 */ /* 0x000fe200078e0a09 */
[----:B------:R-:W-:Y:S01]  /*14a0*/  ISETP.GT.U32.AND P0, PT, R9, R3, PT ;  /* 0x000000030900720c */ /* 0x000fe20003f04070 */
[----:B------:R-:W-:Y:S01]  /*14b0*/  IMAD.HI.U32 R10, R7, R14, RZ ;  /* 0x0000000e070a7227 */ /* 0x000fe200078e00ff */
[----:B-1----:R-:W-:Y:S01]  /*14c0*/  IABS R13, R2 ;  /* 0x00000002000d7213 */ /* 0x002fe20000000000 */
[----:B------:R0:W-:Y:S02]  /*14d0*/  STL [R1+0x54], R12 ;  /* 0x0000540c01007387 */ /* 0x0001e40000100800 */
[----:B------:R-:W-:-:S02]  /*14e0*/  IMAD.MOV R10, RZ, RZ, -R10 ;  /* 0x000000ffff0a7224 */ /* 0x000fc400078e0a0a */
[----:B------:R-:W-:Y:S02]  /*14f0*/  IMAD.MOV.U32 R16, RZ, RZ, R11 ;  /* 0x000000ffff107224 */ /* 0x000fe400078e000b */
[--C-:B------:R-:W-:Y:S01]  /*1500*/  @!P3 IMAD.IADD R5, R5, 0x1, -R9.reuse ;  /* 0x000000010505b824 */ /* 0x100fe200078e0a09 */
[----:B------:R-:W-:Y:S01]  /*1510*/  ISETP.GE.AND P3, PT, R6, RZ, PT ;  /* 0x000000ff0600720c */ /* 0x000fe20003f66270 */
[----:B------:R-:W-:Y:S01]  /*1520*/  @!P6 IMAD.IADD R15, R15, 0x1, -R9 ;  /* 0x000000010f0fe824 */ /* 0x000fe200078e0a09 */
[----:B0-----:R-:W-:Y:S01]  /*1530*/  IABS R12, R0 ;  /* 0x00000000000c7213 */ /* 0x001fe20000000000 */
[----:B------:R-:W-:-:S03]  /*1540*/  IMAD.HI.U32 R6, R7, R13, RZ ;  /* 0x0000000d07067227 */ /* 0x000fc600078e00ff */
[----:B------:R-:W-:Y:S01]  /*1550*/  ISETP.GT.U32.AND P6, PT, R9, R15, PT ;  /* 0x0000000f0900720c */ /* 0x000fe20003fc4070 */
[----:B------:R-:W-:Y:S01]  /*1560*/  @!P0 IMAD.IADD R3, R3, 0x1, -R9 ;  /* 0x0000000103038824 */ /* 0x000fe200078e0a09 */
[----:B------:R-:W-:Y:S01]  /*1570*/  ISETP.GE.AND P0, PT, R4, RZ, PT ;  /* 0x000000ff0400720c */ /* 0x000fe20003f06270 */
[----:B------:R-:W-:-:S04]  /*1580*/  IMAD.HI.U32 R4, R7, R12, RZ ;  /* 0x0000000c07047227 */ /* 0x000fc800078e00ff */
[----:B------:R-:W-:Y:S02]  /*1590*/  IMAD.MOV R6, RZ, RZ, -R6 ;  /* 0x000000ffff067224 */ /* 0x000fe400078e0a06 */
[C---:B------:R-:W-:Y:S02]  /*15a0*/  IMAD R14, R9.reuse, R10, R14 ;  /* 0x0000000a090e7224 */ /* 0x040fe400078e020e */
[----:B------:R-:W-:Y:S02]  /*15b0*/  IMAD.MOV R4, RZ, RZ, -R4 ;  /* 0x000000ffff047224 */ /* 0x000fe400078e0a04 */
[C---:B------:R-:W-:Y:S01]  /*15c0*/  IMAD R13, R9.reuse, R6, R13 ;  /* 0x00000006090d7224 */ /* 0x040fe200078e020d */
[C---:B------:R-:W-:Y:S01]  /*15d0*/  IADD3 R6, R28.reuse, 0xf2, RZ ;  /* 0x000000f21c067810 */ /* 0x040fe20007ffe0ff */
[----:B------:R-:W-:Y:S01]  /*15e0*/  @!P1 IMAD.MOV R8, RZ, RZ, -R8 ;  /* 0x000000ffff089224 */ /* 0x000fe200078e0a08 */
[C---:B------:R-:W-:Y:S01]  /*15f0*/  ISETP.GT.U32.AND P1, PT, R9.reuse, R14, PT ;  /* 0x0000000e0900720c */ /* 0x040fe20003f24070 */
[----:B------:R-:W-:Y:S01]  /*1600*/  @!P5 IMAD.MOV R16, RZ, RZ, -R16 ;  /* 0x000000ffff10d224 */ /* 0x000fe200078e0a10 */
[C---:B------:R-:W-:Y:S01]  /*1610*/  ISETP.GT.U32.AND P5, PT, R9.reuse, R3, PT ;  /* 0x000000030900720c */ /* 0x040fe20003fa4070 */
[C---:B------:R-:W-:Y:S01]  /*1620*/  IMAD R12, R9.reuse, R4, R12 ;  /* 0x00000004090c7224 */ /* 0x040fe200078e020c */
[----:B------:R-:W-:Y:S01]  /*1630*/  IADD3 R4, R28, 0xf3, RZ ;  /* 0x000000f31c047810 */ /* 0x000fe20007ffe0ff */
[----:B------:R-:W-:Y:S01]  /*1640*/  @!P4 IMAD.MOV R5, RZ, RZ, -R5 ;  /* 0x000000ffff05c224 */ /* 0x000fe200078e0a05 */
[----:B------:R-:W-:Y:S01]  /*1650*/  ISETP.GT.U32.AND P4, PT, R9, R13, PT ;  /* 0x0000000d0900720c */ /* 0x000fe20003f84070 */
[----:B------:R-:W-:Y:S01]  /*1660*/  @!P6 IMAD.IADD R15, R15, 0x1, -R9 ;  /* 0x000000010f0fe824 */ /* 0x000fe200078e0a09 */
[----:B------:R-:W-:Y:S01]  /*1670*/  ISETP.GT.U32.AND P6, PT, R9, R12, PT ;  /* 0x0000000c0900720c */ /* 0x000fe20003fc4070 */
[----:B------:R-:W-:Y:S01]  /*1680*/  STL [R1+0x48], R16 ;  /* 0x0000481001007387 */ /* 0x000fe20000100800 */
[----:B------:R-:W-:Y:S01]  /*1690*/  IABS R10, R6 ;  /* 0x00000006000a7213 */ /* 0x000fe20000000000 */
[----:B------:R-:W-:-:S02]  /*16a0*/  @!P3 IMAD.MOV R15, RZ, RZ, -R15 ;  /* 0x000000ffff0fb224 */ /* 0x000fc400078e0a0f */
[----:B------:R0:W-:Y:S01]  /*16b0*/  STL [R1+0x44], R8 ;  /* 0x0000440801007387 */ /* 0x0001e20000100800 */
[--C-:B------:R-:W-:Y:S01]  /*16c0*/  @!P1 IMAD.IADD R14, R14, 0x1, -R9.reuse ;  /* 0x000000010e0e9824 */ /* 0x100fe200078e0a09 */
[----:B------:R-:W-:Y:S01]  /*16d0*/  ISETP.GE.AND P1, PT, R0, RZ, PT ;  /* 0x000000ff0000720c */ /* 0x000fe20003f26270 */
[--C-:B------:R-:W-:Y:S01]  /*16e0*/  @!P5 IMAD.IADD R3, R3, 0x1, -R9.reuse ;  /* 0x000000010303d824 */ /* 0x100fe200078e0a09 */
[----:B------:R1:W-:Y:S01]  /*16f0*/  STL [R1+0x40], R5 ;  /* 0x0000400501007387 */ /* 0x0003e20000100800 */
[----:B------:R-:W-:Y:S01]  /*1700*/  ISETP.GE.AND P5, PT, R2, RZ, PT ;  /* 0x000000ff0200720c */ /* 0x000fe20003fa6270 */
[--C-:B------:R-:W-:Y:S01]  /*1710*/  @!P4 IMAD.IADD R13, R13, 0x1, -R9.reuse ;  /* 0x000000010d0dc824 */ /* 0x100fe200078e0a09 */
[C---:B------:R-:W-:Y:S01]  /*1720*/  ISETP.GT.U32.AND P4, PT, R9.reuse, R14, PT ;  /* 0x0000000e0900720c */ /* 0x040fe20003f84070 */
[----:B------:R-:W-:Y:S01]  /*1730*/  @!P6 IMAD.IADD R12, R12, 0x1, -R9 ;  /* 0x000000010c0ce824 */ /* 0x000fe200078e0a09 */
[----:B------:R-:W-:Y:S01]  /*1740*/  IADD3 R0, R28, 0xf1, RZ ;  /* 0x000000f11c007810 */ /* 0x000fe20007ffe0ff */
[----:B0-----:R-:W-:Y:S01]  /*1750*/  IMAD.MOV.U32 R8, RZ, RZ, R3 ;  /* 0x000000ffff087224 */ /* 0x001fe200078e0003 */
[----:B------:R-:W-:Y:S01]  /*1760*/  ISETP.GT.U32.AND P6, PT, R9, R13, PT ;  /* 0x0000000d0900720c */ /* 0x000fe20003fc4070 */
[----:B------:R-:W-:Y:S01]  /*1770*/  IMAD.HI.U32 R3, R7, R10, RZ ;  /* 0x0000000a07037227 */ /* 0x000fe200078e00ff */
[----:B------:R-:W-:-:S02]  /*1780*/  IABS R16, R0 ;  /* 0x0000000000107213 */ /* 0x000fc40000000000 */
[----:B-1----:R-:W-:Y:S01]  /*1790*/  IABS R5, R4 ;  /* 0x0000000400057213 */ /* 0x002fe20000000000 */
[----:B------:R-:W-:Y:S02]  /*17a0*/  IMAD.MOV R3, RZ, RZ, -R3 ;  /* 0x000000ffff037224 */ /* 0x000fe400078e0a03 */
[----:B------:R-:W-:Y:S01]  /*17b0*/  @!P2 IMAD.MOV R8, RZ, RZ, -R8 ;  /* 0x000000ffff08a224 */ /* 0x000fe200078e0a08 */
[----:B------:R-:W-:Y:S01]  /*17c0*/  ISETP.GT.U32.AND P2, PT, R9, R12, PT ;  /* 0x0000000c0900720c */ /* 0x000fe20003f44070 */
[----:B------:R-:W-:-:S03]  /*17d0*/  IMAD.HI.U32 R2, R7, R5, RZ ;  /* 0x0000000507027227 */ /* 0x000fc600078e00ff */
[----:B------:R0:W-:Y:S01]  /*17e0*/  STL [R1+0x10], R8 ;  /* 0x0000100801007387 */ /* 0x0001e20000100800 */
[----:B------:R-:W-:Y:S02]  /*17f0*/  IMAD.MOV R2, RZ, RZ, -R2 ;  /* 0x000000ffff027224 */ /* 0x000fe400078e0a02 */
[----:B------:R-:W-:Y:S01]  /*1800*/  @!P4 IMAD.IADD R14, R14, 0x1, -R9 ;  /* 0x000000010e0ec824 */ /* 0x000fe200078e0a09 */
[----:B------:R1:W-:Y:S01]  /*1810*/  STL [R1+0x140], R15 ;  /* 0x0001400f01007387 */ /* 0x0003e20000100800 */
[C---:B------:R-:W-:Y:S01]  /*1820*/  IMAD R5, R9.reuse, R2, R5 ;  /* 0x0000000209057224 */ /* 0x040fe200078e0205 */
[C---:B------:R-:W-:Y:S01]  /*1830*/  IADD3 R2, R28.reuse, 0xf0, RZ ;  /* 0x000000f01c027810 */ /* 0x040fe20007ffe0ff */
[----:B------:R-:W-:Y:S01]  /*1840*/  IMAD R10, R9, R3, R10 ;  /* 0x00000003090a7224 */ /* 0x000fe200078e020a */
[----:B------:R-:W-:Y:S01]  /*1850*/  IADD3 R3, R28, 0xef, RZ ;  /* 0x000000ef1c037810 */ /* 0x000fe20007ffe0ff */
[----:B------:R-:W-:Y:S01]  /*1860*/  @!P6 IMAD.IADD R13, R13, 0x1, -R9 ;  /* 0x000000010d0de824 */ /* 0x000fe200078e0a09 */
[----:B------:R-:W-:Y:S01]  /*1870*/  ISETP.GT.U32.AND P4, PT, R9, R5, PT ;  /* 0x000000050900720c */ /* 0x000fe20003f84070 */
[----:B------:R-:W-:Y:S01]  /*1880*/  IMAD.HI.U32 R17, R7, R16, RZ ;  /* 0x0000001007117227 */ /* 0x000fe200078e00ff */
[----:B------:R-:W-:-:S02]  /*1890*/  ISETP.GT.U32.AND P6, PT, R9, R10, PT ;  /* 0x0000000a0900720c */ /* 0x000fc40003fc4070 */
[----:B0-----:R-:W-:Y:S01]  /*18a0*/  IABS R8, R2 ;  /* 0x0000000200087213 */ /* 0x001fe20000000000 */
[----:B------:R-:W-:Y:S02]  /*18b0*/  IMAD.MOV R17, RZ, RZ, -R17 ;  /* 0x000000ffff117224 */ /* 0x000fe400078e0a11 */
[----:B------:R-:W-:Y:S02]  /*18c0*/  IMAD.MOV.U32 R18, RZ, RZ, R14 ;  /* 0x000000ffff127224 */ /* 0x000fe400078e000e */
[----:B------:R-:W-:-:S04]  /*18d0*/  IMAD.HI.U32 R11, R7, R8, RZ ;  /* 0x00000008070b7227 */ /* 0x000fc800078e00ff */
[--C-:B------:R-:W-:Y:S01]  /*18e0*/  @!P4 IMAD.IADD R5, R5, 0x1, -R9.reuse ;  /* 0x000000010505c824 */ /* 0x100fe200078e0a09 */
[----:B------:R-:W-:Y:S01]  /*18f0*/  ISETP.GE.AND P4, PT, R6, RZ, PT ;  /* 0x000000ff0600720c */ /* 0x000fe20003f86270 */
[----:B------:R-:W-:Y:S02]  /*1900*/  @!P6 IMAD.IADD R10, R10, 0x1, -R9 ;  /* 0x000000010a0ae824 */ /* 0x000fe400078e0a09 */
[----:B------:R-:W-:Y:S01]  /*1910*/  IMAD.MOV.U32 R14, RZ, RZ, R13 ;  /* 0x000000ffff0e7224 */ /* 0x000fe200078e000d */
[C---:B------:R-:W-:Y:S01]  /*1920*/  ISETP.GT.U32.AND P6, PT, R9.reuse, R5, PT ;  /* 0x000000050900720c */ /* 0x040fe20003fc4070 */
[C---:B------:R-:W-:Y:S02]  /*1930*/  IMAD R6, R9.reuse, R17, R16 ;  /* 0x0000001109067224 */ /* 0x040fe400078e0210 */
[----:B------:R-:W-:Y:S02]  /*1940*/  IMAD.MOV R11, RZ, RZ, -R11 ;  /* 0x000000ffff0b7224 */ /* 0x000fe400078e0a0b */
[----:B------:R-:W-:Y:S01]  /*1950*/  @!P5 IMAD.MOV R14, RZ, RZ, -R14 ;  /* 0x000000ffff0ed224 */ /* 0x000fe200078e0a0e */
[----:B------:R-:W-:Y:S01]  /*1960*/  ISETP.GE.AND P5, PT, R0, RZ, PT ;  /* 0x000000ff0000720c */ /* 0x000fe20003fa6270 */
[C---:B------:R-:W-:Y:S01]  /*1970*/  IMAD R0, R9.reuse, R11, R8 ;  /* 0x0000000b09007224 */ /* 0x040fe200078e0208 */
[----:B------:R-:W-:Y:S01]  /*1980*/  ISETP.GT.U32.AND P3, PT, R9, R6, PT ;  /* 0x000000060900720c */ /* 0x000fe20003f64070 */
[--C-:B------:R-:W-:Y:S01]  /*1990*/  @!P2 IMAD.IADD R12, R12, 0x1, -R9.reuse ;  /* 0x000000010c0ca824 */ /* 0x100fe200078e0a09 */
[----:B------:R-:W-:Y:S01]  /*19a0*/  ISETP.GE.AND P2, PT, R4, RZ, PT ;  /* 0x000000ff0400720c */ /* 0x000fe20003f46270 */
[----:B------:R-:W-:Y:S01]  /*19b0*/  @!P0 IMAD.MOV R18, RZ, RZ, -R18 ;  /* 0x000000ffff128224 */ /* 0x000fe200078e0a12 */
[----:B------:R-:W-:Y:S01]  /*19c0*/  IABS R4, R3 ;  /* 0x0000000300047213 */ /* 0x000fe20000000000 */
[----:B------:R-:W-:Y:S01]  /*19d0*/  @!P6 IMAD.IADD R5, R5, 0x1, -R9 ;  /* 0x000000010505e824 */ /* 0x000fe200078e0a09 */
[C---:B------:R-:W-:Y:S01]  /*19e0*/  ISETP.GT.U32.AND P0, PT, R9.reuse, R10, PT ;  /* 0x0000000a0900720c */ /* 0x040fe20003f04070 */
[----:B------:R-:W-:Y:S01]  /*19f0*/  IMAD.MOV.U32 R13, RZ, RZ, R12 ;  /* 0x000000ffff0d7224 */ /* 0x000fe200078e000c */
[----:B------:R-:W-:Y:S01]  /*1a00*/  ISETP.GT.U32.AND P6, PT, R9, R0, PT ;  /* 0x000000000900720c */ /* 0x000fe20003fc4070 */
[----:B------:R-:W-:Y:S01]  /*1a10*/  IMAD.HI.U32 R12, R7, R4, RZ ;  /* 0x00000004070c7227 */ /* 0x000fe200078e00ff */
[----:B------:R-:W-:Y:S01]  /*1a20*/  IADD3 R8, R28, 0xec, RZ ;  /* 0x000000ec1c087810 */ /* 0x000fe20007ffe0ff */
[----:B------:R-:W-:Y:S02]  /*1a30*/  STL [R1+0x2e8], R18 ;  /* 0x0002e81201007387 */ /* 0x000fe40000100800 */
[----:B------:R-:W-:Y:S01]  /*1a40*/  @!P1 IMAD.MOV R13, RZ, RZ, -R13 ;  /* 0x000000ffff0d9224 */ /* 0x000fe200078e0a0d */
[----:B------:R-:W-:Y:S01]  /*1a50*/  ISETP.GE.AND P1, PT, R2, RZ, PT ;  /* 0x000000ff0200720c */ /* 0x000fe20003f26270 */
[----:B------:R-:W-:Y:S01]  /*1a60*/  IMAD.MOV R12, RZ, RZ, -R12 ;  /* 0x000000ffff0c7224 */ /* 0x000fe200078e0a0c */
[----:B------:R-:W-:Y:S01]  /*1a70*/  IADD3 R2, R28, 0xee, RZ ;  /* 0x000000ee1c027810 */ /* 0x000fe20007ffe0ff */
[--C-:B------:R-:W-:Y:S01]  /*1a80*/  @!P3 IMAD.IADD R6, R6, 0x1, -R9.reuse ;  /* 0x000000010606b824 */ /* 0x100fe200078e0a09 */
[----:B-1----:R-:W-:Y:S01]  /*1a90*/  IABS R15, R8 ;  /* 0x00000008000f7213 */ /* 0x002fe20000000000 */
[--C-:B------:R-:W-:Y:S01]  /*1aa0*/  @!P0 IMAD.IADD R10, R10, 0x1, -R9.reuse ;  /* 0x000000010a0a8824 */ /* 0x100fe200078e0a09 */
[----:B------:R-:W-:Y:S01]  /*1ab0*/  IABS R16, R2 ;  /* 0x0000000200107213 */ /* 0x000fe20000000000 */
[----:B------:R-:W-:Y:S01]  /*1ac0*/  @!P6 IMAD.IADD R0, R0, 0x1, -R9 ;  /* 0x000000010000e824 */ /* 0x000fe200078e0a09 */
[----:B------:R-:W-:Y:S01]  /*1ad0*/  ISETP.GE.AND P3, PT, R2, RZ, PT ;  /* 0x000000ff0200720c */ /* 0x000fe20003f66270 */
[C---:B------:R-:W-:Y:S01]  /*1ae0*/  IMAD R2, R9.reuse, R12, R4 ;  /* 0x0000000c09027224 */ /* 0x040fe200078e0204 */
[----:B------:R-:W-:Y:S01]  /*1af0*/  ISETP.GT.U32.AND P6, PT, R9, R6, PT ;  /* 0x000000060900720c */ /* 0x000fe20003fc4070 */
[----:B------:R-:W-:Y:S01]  /*1b00*/  @!P4 IMAD.MOV R10, RZ, RZ, -R10 ;  /* 0x000000ffff0ac224 */ /* 0x000fe200078e0a0a */
[----:B------:R-:W-:Y:S01]  /*1b10*/  ISETP.GE.AND P0, PT, R3, RZ, PT ;  /* 0x000000ff0300720c */ /* 0x000fe20003f06270 */
[----:B------:R-:W-:Y:S01]  /*1b20*/  IMAD.MOV.U32 R11, RZ, RZ, R5 ;  /* 0x000000ffff0b7224 */ /* 0x000fe200078e0005 */
[----:B------:R-:W-:Y:S01]  /*1b30*/  ISETP.GT.U32.AND P4, PT, R9, R2, PT ;  /* 0x000000020900720c */ /* 0x000fe20003f84070 */
[----:B------:R-:W-:Y:S01]  /*1b40*/  IMAD.HI.U32 R5, R7, R16, RZ ;  /* 0x0000001007057227 */ /* 0x000fe200078e00ff */
[C---:B------:R-:W-:Y:S01]  /*1b50*/  IADD3 R3, R28.reuse, 0xed, RZ ;  /* 0x000000ed1c037810 */ /* 0x040fe20007ffe0ff */
[----:B------:R0:W-:Y:S01]  /*1b60*/  STL [R1+0x39c], R14 ;  /* 0x00039c0e01007387 */ /* 0x0001e20000100800 */
[----:B------:R-:W-:Y:S01]  /*1b70*/  IADD3 R4, R28, 0xeb, RZ ;  /* 0x000000eb1c047810 */ /* 0x000fe20007ffe0ff */
[----:B------:R-:W-:Y:S01]  /*1b80*/  @!P2 IMAD.MOV R11, RZ, RZ, -R11 ;  /* 0x000000ffff0ba224 */ /* 0x000fe200078e0a0b */
[C---:B------:R-:W-:Y:S01]  /*1b90*/  ISETP.GT.U32.AND P2, PT, R9.reuse, R0, PT ;  /* 0x000000000900720c */ /* 0x040fe20003f44070 */
[----:B------:R-:W-:Y:S01]  /*1ba0*/  IMAD.MOV R5, RZ, RZ, -R5 ;  /* 0x000000ffff057224 */ /* 0x000fe200078e0a05 */
[----:B------:R-:W-:Y:S01]  /*1bb0*/  IABS R12, R3 ;  /* 0x00000003000c7213 */ /* 0x000fe20000000000 */
[----:B------:R-:W-:Y:S01]  /*1bc0*/  @!P6 IMAD.IADD R6, R6, 0x1, -R9 ;  /* 0x000000010606e824 */ /* 0x000fe200078e0a09 */
[----:B------:R-:W-:Y:S01]  /*1bd0*/  STL [R1+0x3a4], R13 ;  /* 0x0003a40d01007387 */ /* 0x000fe20000100800 */
[----:B------:R-:W-:-:S02]  /*1be0*/  IMAD R16, R9, R5, R16 ;  /* 0x0000000509107224 */ /* 0x000fc400078e0210 */
[----:B------:R-:W-:Y:S01]  /*1bf0*/  @!P4 IMAD.IADD R2, R2, 0x1, -R9 ;  /* 0x000000010202c824 */ /* 0x000fe200078e0a09 */
[----:B------:R1:W-:Y:S01]  /*1c00*/  STL [R1+0x3a8], R11 ;  /* 0x0003a80b01007387 */ /* 0x0003e20000100800 */
[----:B------:R-:W-:Y:S01]  /*1c10*/  IMAD.HI.U32 R5, R7, R15, RZ ;  /* 0x0000000f07057227 */ /* 0x000fe200078e00ff */
[----:B------:R-:W-:Y:S02]  /*1c20*/  ISETP.GT.U32.AND P6, PT, R9, R16, PT ;  /* 0x000000100900720c */ /* 0x000fe40003fc4070 */
[----:B------:R2:W-:Y:S01]  /*1c30*/  STL [R1+0x3b4], R10 ;  /* 0x0003b40a01007387 */ /* 0x0005e20000100800 */
[----:B------:R-:W-:Y:S01]  /*1c40*/  IMAD.MOV R5, RZ, RZ, -R5 ;  /* 0x000000ffff057224 */ /* 0x000fe200078e0a05 */
[----:B0-----:R-:W-:Y:S01]  /*1c50*/  IABS R14, R4 ;  /* 0x00000004000e7213 */ /* 0x001fe20000000000 */
[----:B------:R-:W-:Y:S01]  /*1c60*/  @!P2 IMAD.IADD R0, R0, 0x1, -R9 ;  /* 0x000000010000a824 */ /* 0x000fe200078e0a09 */
[----:B------:R-:W-:Y:S01]  /*1c70*/  ISETP.GE.AND P2, PT, R3, RZ, PT ;  /* 0x000000ff0300720c */ /* 0x000fe20003f46270 */
[----:B------:R-:W-:Y:S01]  /*1c80*/  IMAD R15, R9, R5, R15 ;  /* 0x00000005090f7224 */ /* 0x000fe200078e020f */
[----:B------:R-:W-:Y:S01]  /*1c90*/  ISETP.GE.AND P4, PT, R8, RZ, PT ;  /* 0x000000ff0800720c */ /* 0x000fe20003f86270 */
[----:B-1----:R-:W-:Y:S01]  /*1ca0*/  IMAD.MOV.U32 R11, RZ, RZ, R6 ;  /* 0x000000ffff0b7224 */ /* 0x002fe200078e0006 */
[C---:B------:R-:W-:Y:S01]  /*1cb0*/  IADD3 R6, R28.reuse, 0xea, RZ ;  /* 0x000000ea1c067810 */ /* 0x040fe20007ffe0ff */
[----:B------:R-:W-:Y:S01]  /*1cc0*/  IMAD.MOV.U32 R5, RZ, RZ, R0 ;  /* 0x000000ffff057224 */ /* 0x000fe200078e0000 */
[C---:B------:R-:W-:Y:S01]  /*1cd0*/  IADD3 R8, R28.reuse, 0xe8, RZ ;  /* 0x000000e81c087810 */ /* 0x040fe20007ffe0ff */
[----:B--2---:R-:W-:Y:S01]  /*1ce0*/  IMAD.HI.U32 R10, R7, R12, RZ ;  /* 0x0000000c070a7227 */ /* 0x004fe200078e00ff */
[----:B------:R-:W-:-:S02]  /*1cf0*/  IADD3 R0, R28, 0xe9, RZ ;  /* 0x000000e91c007810 */ /* 0x000fc40007ffe0ff */
[----:B------:R-:W-:Y:S01]  /*1d00*/  IABS R17, R8 ;  /* 0x0000000800117213 */ /* 0x000fe20000000000 */
[----:B------:R-:W-:Y:S01]  /*1d10*/  @!P5 IMAD.MOV R11, RZ, RZ, -R11 ;  /* 0x000000ffff0bd224 */ /* 0x000fe200078e0a0b */
[C---:B------:R-:W-:Y:S01]  /*1d20*/  ISETP.GT.U32.AND P5, PT, R9.reuse, R2, PT ;  /* 0x000000020900720c */ /* 0x040fe20003fa4070 */
[----:B------:R-:W-:Y:S02]  /*1d30*/  IMAD.MOV R10, RZ, RZ, -R10 ;  /* 0x000000ffff0a7224 */ /* 0x000fe400078e0a0a */
[----:B------:R-:W-:Y:S01]  /*1d40*/  @!P6 IMAD.IADD R16, R16, 0x1, -R9 ;  /* 0x000000011010e824 */ /* 0x000fe200078e0a09 */
[----:B------:R0:W-:Y:S01]  /*1d50*/  STL [R1+0x3ac], R11 ;  /* 0x0003ac0b01007387 */ /* 0x0001e20000100800 */
[C---:B------:R-:W-:Y:S01]  /*1d60*/  IMAD R12, R9.reuse, R10, R12 ;  /* 0x0000000a090c7224 */ /* 0x040fe200078e020c */
[----:B------:R-:W-:Y:S01]  /*1d70*/  IABS R10, R6 ;  /* 0x00000006000a7213 */ /* 0x000fe20000000000 */
[----:B------:R-:W-:Y:S01]  /*1d80*/  @!P1 IMAD.MOV R5, RZ, RZ, -R5 ;  /* 0x000000ffff059224 */ /* 0x000fe200078e0a05 */
[----:B------:R-:W-:Y:S01]  /*1d90*/  ISETP.GT.U32.AND P6, PT, R9, R16, PT ;  /* 0x000000100900720c */ /* 0x000fe20003fc4070 */
[----:B------:R-:W-:Y:S01]  /*1da0*/  IMAD.HI.U32 R3, R7, R14, RZ ;  /* 0x0000000e07037227 */ /* 0x000fe200078e00ff */
[----:B------:R-:W-:-:S02]  /*1db0*/  ISETP.GT.U32.AND P1, PT, R9, R12, PT ;  /* 0x0000000c0900720c */ /* 0x000fc40003f24070 */
[----:B------:R1:W-:Y:S01]  /*1dc0*/  STL [R1+0x3b0], R5 ;  /* 0x0003b00501007387 */ /* 0x0003e20000100800 */
[----:B------:R-:W-:Y:S01]  /*1dd0*/  @!P5 IMAD.IADD R2, R2, 0x1, -R9 ;  /* 0x000000010202d824 */ /* 0x000fe200078e0a09 */
[----:B------:R-:W-:Y:S01]  /*1de0*/  ISETP.GT.U32.AND P5, PT, R9, R15, PT ;  /* 0x0000000f0900720c */ /* 0x000fe20003fa4070 */
[----:B------:R-:W-:Y:S01]  /*1df0*/  IMAD.MOV R3, RZ, RZ, -R3 ;  /* 0x000000ffff037224 */ /* 0x000fe200078e0a03 */
[----:B0-----:R-:W-:Y:S01]  /*1e00*/  IADD3 R11, R28, 0xe7, RZ ;  /* 0x000000e71c0b7810 */ /* 0x001fe20007ffe0ff */
[----:B------:R-:W-:-:S04]  /*1e10*/  IMAD.HI.U32 R13, R7, R10, RZ ;  /* 0x0000000a070d7227 */ /* 0x000fc800078e00ff */
[C---:B------:R-:W-:Y:S01]  /*1e20*/  IMAD R14, R9.reuse, R3, R14 ;  /* 0x00000003090e7224 */ /* 0x040fe200078e020e */
[----:B-1----:R-:W-:Y:S01]  /*1e30*/  IABS R5, R0 ;  /* 0x0000000000057213 */ /* 0x002fe20000000000 */
[--C-:B------:R-:W-:Y:S01]  /*1e40*/  @!P1 IMAD.IADD R12, R12, 0x1, -R9.reuse ;  /* 0x000000010c0c9824 */ /* 0x100fe200078e0a09 */
[----:B------:R-:W-:Y:S01]  /*1e50*/  ISETP.GE.AND P1, PT, R4, RZ, PT ;  /* 0x000000ff0400720c */ /* 0x000fe20003f26270 */
[--C-:B------:R-:W-:Y:S01]  /*1e60*/  @!P6 IMAD.IADD R16, R16, 0x1, -R9.reuse ;  /* 0x000000011010e824 */ /* 0x100fe200078e0a09 */
[----:B------:R-:W-:Y:S01]  /*1e70*/  ISETP.GT.U32.AND P6, PT, R9, R14, PT ;  /* 0x0000000e0900720c */ /* 0x000fe20003fc4070 */
[----:B------:R-:W-:Y:S01]  /*1e80*/  @!P5 IMAD.IADD R15, R15, 0x1, -R9 ;  /* 0x000000010f0fd824 */ /* 0x000fe200078e0a09 */
[----:B------:R-:W-:Y:S01]  /*1e90*/  ISETP.GT.U32.AND P5, PT, R9, R12, PT ;  /* 0x0000000c0900720c */ /* 0x000fe20003fa4070 */
[----:B------:R-:W-:Y:S01]  /*1ea0*/  IMAD.MOV R13, RZ, RZ, -R13 ;  /* 0x000000ffff0d7224 */ /* 0x000fe200078e0a0d */
[----:B------:R-:W-:Y:S01]  /*1eb0*/  IABS R3, R11 ;  /* 0x0000000b00037213 */ /* 0x000fe20000000000 */
[----:B------:R-:W-:-:S02]  /*1ec0*/  IMAD.MOV.U32 R4, RZ, RZ, R17 ;  /* 0x000000ffff047224 */ /* 0x000fc400078e0011 */
[----:B------:R-:W-:Y:S02]  /*1ed0*/  IMAD R10, R9, R13, R10 ;  /* 0x0000000d090a7224 */ /* 0x000fe400078e020a */
[----:B------:R-:W-:-:S04]  /*1ee0*/  IMAD.HI.U32 R17, R7, R5, RZ ;  /* 0x0000000507117227 */ /* 0x000fc800078e00ff */
[--C-:B------:R-:W-:Y:S01]  /*1ef0*/  @!P6 IMAD.IADD R14, R14, 0x1, -R9.reuse ;  /* 0x000000010e0ee824 */ /* 0x100fe200078e0a09 */
[C---:B------:R-:W-:Y:S01]  /*1f00*/  ISETP.GT.U32.AND P6, PT, R9.reuse, R15, PT ;  /* 0x0000000f0900720c */ /* 0x040fe20003fc4070 */
[----:B------:R-:W-:Y:S01]  /*1f10*/  @!P5 IMAD.IADD R12, R12, 0x1, -R9 ;  /* 0x000000010c0cd824 */ /* 0x000fe200078e0a09 */
[C---:B------:R-:W-:Y:S01]  /*1f20*/  ISETP.GT.U32.AND P5, PT, R9.reuse, R10, PT ;  /* 0x0000000a0900720c */ /* 0x040fe20003fa4070 */
[----:B------:R-:W-:Y:S02]  /*1f30*/  IMAD.MOV.U32 R18, RZ, RZ, R16 ;  /* 0x000000ffff127224 */ /* 0x000fe400078e0010 */
[----:B------:R-:W-:Y:S02]  /*1f40*/  IMAD.MOV.U32 R19, RZ, RZ, R2 ;  /* 0x000000ffff137224 */ /* 0x000fe400078e0002 */
[----:B------:R-:W-:Y:S01]  /*1f50*/  IMAD.MOV R2, RZ, RZ, -R17 ;  /* 0x000000ffff027224 */ /* 0x000fe200078e0a11 */
[----:B------:R-:W-:Y:S01]  /*1f60*/  IADD3 R17, R28, 0xe0, RZ ;  /* 0x000000e01c117810 */ /* 0x000fe20007ffe0ff */
[----:B------:R-:W-:Y:S01]  /*1f70*/  @!P3 IMAD.MOV R18, RZ, RZ, -R18 ;  /* 0x000000ffff12b224 */ /* 0x000fe200078e0a12 */
[----:B------:R-:W-:Y:S01]  /*1f80*/  ISETP.GE.AND P3, PT, R6, RZ, PT ;  /* 0x000000ff0600720c */ /* 0x000fe20003f66270 */
[----:B------:R-:W-:Y:S01]  /*1f90*/  IMAD R5, R9, R2, R5 ;  /* 0x0000000209057224 */ /* 0x000fe200078e0205 */
[----:B------:R-:W-:Y:S01]  /*1fa0*/  IADD3 R2, R28, 0xe6, RZ ;  /* 0x000000e61c027810 */ /* 0x000fe20007ffe0ff */
[----:B------:R-:W-:-:S04]  /*1fb0*/  IMAD.HI.U32 R6, R7, R3, RZ ;  /* 0x0000000307067227 */ /* 0x000fc800078e00ff */
[----:B------:R-:W-:Y:S01]  /*1fc0*/  @!P0 IMAD.MOV R19, RZ, RZ, -R19 ;  /* 0x000000ffff138224 */ /* 0x000fe200078e0a13 */
[----:B------:R-:W-:Y:S01]  /*1fd0*/  ISETP.GT.U32.AND P0, PT, R9, R14, PT ;  /* 0x0000000e0900720c */ /* 0x000fe20003f04070 */
[----:B------:R-:W-:Y:S02]  /*1fe0*/  IMAD.MOV R6, RZ, RZ, -R6 ;  /* 0x000000ffff067224 */ /* 0x000fe400078e0a06 */
[--C-:B------:R-:W-:Y:S01]  /*1ff0*/  @!P6 IMAD.IADD R15, R15, 0x1, -R9.reuse ;  /* 0x000000010f0fe824 */ /* 0x100fe200078e0a09 */
[C---:B------:R-:W-:Y:S01]  /*2000*/  ISETP.GT.U32.AND P6, PT, R9.reuse, R5, PT ;  /* 0x000000050900720c */ /* 0x040fe20003fc4070 */
[----:B------:R-:W-:Y:S01]  /*2010*/  @!P5 IMAD.IADD R10, R10, 0x1, -R9 ;  /* 0x000000010a0ad824 */ /* 0x000fe200078e0a09 */
[----:B------:R-:W-:Y:S01]  /*2020*/  STL [R1+0x3a0], R19 ;  /* 0x0003a01301007387 */ /* 0x000fe20000100800 */
[----:B------:R-:W-:Y:S02]  /*2030*/  IMAD.MOV.U32 R16, RZ, RZ, R12 ;  /* 0x000000ffff107224 */ /* 0x000fe400078e000c */
[C---:B------:R-:W-:Y:S01]  /*2040*/  IMAD R3, R9.reuse, R6, R3 ;  /* 0x0000000609037224 */ /* 0x040fe200078e0203 */
[----:B------:R-:W-:Y:S01]  /*2050*/  IADD3 R6, R28, 0xe5, RZ ;  /* 0x000000e51c067810 */ /* 0x000fe20007ffe0ff */
[----:B------:R-:W-:Y:S01]  /*2060*/  @!P2 IMAD.MOV R16, RZ, RZ, -R16 ;  /* 0x000000ffff10a224 */ /* 0x000fe200078e0a10 */
[----:B------:R-:W-:Y:S01]  /*2070*/  ISETP.GT.U32.AND P2, PT, R9, R10, PT ;  /* 0x0000000a0900720c */ /* 0x000fe20003f44070 */
[----:B------:R-:W-:Y:S01]  /*2080*/  IMAD.HI.U32 R13, R7, R4, RZ ;  /* 0x00000004070d7227 */ /* 0x000fe200078e00ff */
[----:B------:R-:W-:Y:S03]  /*2090*/  STL [R1+0x370], R18 ;  /* 0x0003701201007387 */ /* 0x000fe60000100800 */
[----:B------:R-:W-:Y:S01]  /*20a0*/  @!P4 IMAD.MOV R15, RZ, RZ, -R15 ;  /* 0x000000ffff0fc224 */ /* 0x000fe200078e0a0f */
[C---:B------:R-:W-:Y:S01]  /*20b0*/  ISETP.GT.U32.AND P4, PT, R9.reuse, R3, PT ;  /* 0x000000030900720c */ /* 0x040fe20003f84070 */
[----:B------:R-:W-:Y:S01]  /*20c0*/  IMAD.MOV R13, RZ, RZ, -R13 ;  /* 0x000000ffff0d7224 */ /* 0x000fe200078e0a0d */
[----:B------:R0:W-:Y:S01]  /*20d0*/  STL [R1+0x37c], R16 ;  /* 0x00037c1001007387 */ /* 0x0001e20000100800 */
[--C-:B------:R-:W-:Y:S01]  /*20e0*/  @!P0 IMAD.IADD R14, R14, 0x1, -R9.reuse ;  /* 0x000000010e0e8824 */ /* 0x100fe200078e0a09 */
[----:B------:R-:W-:Y:S01]  /*20f0*/  ISETP.GE.AND P0, PT, R0, RZ, PT ;  /* 0x000000ff0000720c */ /* 0x000fe20003f06270 */
[----:B------:R-:W-:Y:S01]  /*2100*/  IMAD R4, R9, R13, R4 ;  /* 0x0000000d09047224 */ /* 0x000fe200078e0204 */
[----:B------:R-:W-:Y:S01]  /*2110*/  IABS R0, R2 ;  /* 0x0000000200007213 */ /* 0x000fe20000000000 */
[--C-:B------:R-:W-:Y:S01]  /*2120*/  @!P6 IMAD.IADD R5, R5, 0x1, -R9.reuse ;  /* 0x000000010505e824 */ /* 0x100fe200078e0a09 */
[----:B------:R-:W-:Y:S01]  /*2130*/  IABS R13, R6 ;  /* 0x00000006000d7213 */ /* 0x000fe20000000000 */
[----:B------:R-:W-:Y:S01]  /*2140*/  @!P1 IMAD.MOV R14, RZ, RZ, -R14 ;  /* 0x000000ffff0e9224 */ /* 0x000fe200078e0a0e */
[C---:B------:R-:W-:Y:S01]  /*2150*/  ISETP.GT.U32.AND P5, PT, R9.reuse, R4, PT ;  /* 0x000000040900720c */ /* 0x040fe20003fa4070 */
[----:B------:R-:W-:Y:S01]  /*2160*/  @!P2 IMAD.IADD R10, R10, 0x1, -R9 ;  /* 0x000000010a0aa824 */ /* 0x000fe200078e0a09 */
[----:B------:R-:W-:Y:S01]  /*2170*/  ISETP.GT.U32.AND P6, PT, R9, R5, PT ;  /* 0x000000050900720c */ /* 0x000fe20003fc4070 */
[----:B------:R-:W-:Y:S01]  /*2180*/  IMAD.HI.U32 R12, R7, R0, RZ ;  /* 0x00000000070c7227 */ /* 0x000fe200078e00ff */
[----:B------:R-:W-:Y:S01]  /*2190*/  STL [R1+0x380], R15 ;  /* 0x0003800f01007387 */ /* 0x000fe20000100800 */
[----:B------:R-:W-:-:S02]  /*21a0*/  ISETP.GE.AND P1, PT, R8, RZ, PT ;  /* 0x000000ff0800720c */ /* 0x000fc40003f26270 */
[----:B------:R-:W-:Y:S01]  /*21b0*/  @!P4 IMAD.IADD R3, R3, 0x1, -R9 ;  /* 0x000000010303c824 */ /* 0x000fe200078e0a09 */
[----:B------:R1:W-:Y:S01]  /*21c0*/  STL [R1+0x384], R14 ;  /* 0x0003840e01007387 */ /* 0x0003e20000100800 */
[----:B------:R-:W-:Y:S01]  /*21d0*/  IMAD.MOV R12, RZ, RZ, -R12 ;  /* 0x000000ffff0c7224 */ /* 0x000fe200078e0a0c */
[----:B------:R-:W-:Y:S01]  /*21e0*/  ISETP.GE.AND P2, PT, R11, RZ, PT ;  /* 0x000000ff0b00720c */ /* 0x000fe20003f46270 */
[----:B------:R-:W-:Y:S01]  /*21f0*/  IMAD.MOV.U32 R8, RZ, RZ, R13 ;  /* 0x000000ffff087224 */ /* 0x000fe200078e000d */
[----:B------:R-:W-:Y:S01]  /*2200*/  ISETP.GE.AND P4, PT, R2, RZ, PT ;  /* 0x000000ff0200720c */ /* 0x000fe20003f86270 */
[----:B------:R-:W-:Y:S01]  /*2210*/  IMAD R0, R9, R12, R0 ;  /* 0x0000000c09007224 */ /* 0x000fe200078e0200 */
[C---:B0-----:R-:W-:Y:S01]  /*2220*/  IADD3 R16, R28.reuse, 0xe4, RZ ;  /* 0x000000e41c107810 */ /* 0x041fe20007ffe0ff */
[----:B------:R-:W-:Y:S01]  /*2230*/  IMAD.HI.U32 R11, R7, R8, RZ ;  /* 0x00000008070b7227 */ /* 0x000fe200078e00ff */
[----:B------:R-:W-:-:S03]  /*2240*/  IADD3 R13, R28, 0xdf, RZ ;  /* 0x000000df1c0d7810 */ /* 0x000fc60007ffe0ff */
[----:B-1----:R-:W-:Y:S01]  /*2250*/  IMAD.MOV.U32 R14, RZ, RZ, R10 ;  /* 0x000000ffff0e7224 */ /* 0x002fe200078e000a */
[----:B------:R-:W-:Y:S01]  /*2260*/  IADD3 R10, R28, 0xe3, RZ ;  /* 0x000000e31c0a7810 */ /* 0x000fe20007ffe0ff */
[--C-:B------:R-:W-:Y:S01]  /*2270*/  @!P5 IMAD.IADD R4, R4, 0x1, -R9.reuse ;  /* 0x000000010404d824 */ /* 0x100fe200078e0a09 */
[----:B------:R-:W-:Y:S01]  /*2280*/  IABS R15, R13 ;  /* 0x0000000d000f7213 */ /* 0x000fe20000000000 */
[----:B------:R-:W-:Y:S01]  /*2290*/  @!P3 IMAD.MOV R14, RZ, RZ, -R14 ;  /* 0x000000ffff0eb224 */ /* 0x000fe200078e0a0e */
[----:B------:R-:W-:Y:S01]  /*22a0*/  ISETP.GT.U32.AND P3, PT, R9, R3, PT ;  /* 0x000000030900720c */ /* 0x000fe20003f64070 */
[----:B------:R-:W-:Y:S01]  /*22b0*/  @!P6 IMAD.IADD R5, R5, 0x1, -R9 ;  /* 0x000000010505e824 */ /* 0x000fe200078e0a09 */
[C---:B------:R-:W-:Y:S01]  /*22c0*/  ISETP.GT.U32.AND P6, PT, R9.reuse, R0, PT ;  /* 0x000000000900720c */ /* 0x040fe20003fc4070 */
[----:B------:R-:W-:Y:S01]  /*22d0*/  IMAD.MOV R11, RZ, RZ, -R11 ;  /* 0x000000ffff0b7224 */ /* 0x000fe200078e0a0b */
[C---:B------:R-:W-:Y:S01]  /*22e0*/  ISETP.GT.U32.AND P5, PT, R9.reuse, R4, PT ;  /* 0x000000040900720c */ /* 0x040fe20003fa4070 */
[----:B------:R-:W-:Y:S01]  /*22f0*/  @!P0 IMAD.MOV R5, RZ, RZ, -R5 ;  /* 0x000000ffff058224 */ /* 0x000fe200078e0a05 */
[----:B------:R-:W-:Y:S01]  /*2300*/  STL [R1+0x388], R14 ;  /* 0x0003880e01007387 */ /* 0x000fe20000100800 */
[----:B------:R-:W-:Y:S01]  /*2310*/  IMAD R2, R9, R11, R8 ;  /* 0x0000000b09027224 */ /* 0x000fe200078e0208 */
[----:B------:R-:W-:-:S02]  /*2320*/  ISETP.GE.AND P0, PT, R16, RZ, PT ;  /* 0x000000ff1000720c */ /* 0x000fc40003f06270 */
[----:B------:R0:W-:Y:S01]  /*2330*/  STL [R1+0x38c], R5 ;  /* 0x00038c0501007387 */ /* 0x0001e20000100800 */
[----:B------:R-:W-:Y:S02]  /*2340*/  IABS R16, R16 ;  /* 0x0000001000107213 */ /* 0x000fe40000000000 */
[--C-:B------:R-:W-:Y:S01]  /*2350*/  @!P3 IMAD.IADD R3, R3, 0x1, -R9.reuse ;  /* 0x000000010303b824 */ /* 0x100fe200078e0a09 */
[C---:B------:R-:W-:Y:S01]  /*2360*/  ISETP.GT.U32.AND P3, PT, R9.reuse, R2, PT ;  /* 0x000000020900720c */ /* 0x040fe20003f64070 */
[--C-:B------:R-:W-:Y:S01]  /*2370*/  @!P6 IMAD.IADD R0, R0, 0x1, -R9.reuse ;  /* 0x000000010000e824 */ /* 0x100fe200078e0a09 */
[----:B------:R-:W-:Y:S01]  /*2380*/  IADD3 R8, R28, 0xe2, RZ ;  /* 0x000000e21c087810 */ /* 0x000fe20007ffe0ff */
[----:B------:R-:W-:Y:S01]  /*2390*/  @!P5 IMAD.IADD R4, R4, 0x1, -R9 ;  /* 0x000000010404d824 */ /* 0x000fe200078e0a09 */
[----:B------:R-:W-:Y:S01]  /*23a0*/  ISETP.GE.AND P5, PT, R6, RZ, PT ;  /* 0x000000ff0600720c */ /* 0x000fe20003fa6270 */
[----:B0-----:R-:W-:Y:S01]  /*23b0*/  IMAD.MOV.U32 R5, RZ, RZ, R3 ;  /* 0x000000ffff057224 */ /* 0x001fe200078e0003 */
[----:B------:R-:W-:Y:S01]  /*23c0*/  ISETP.GT.U32.AND P6, PT, R9, R0, PT ;  /* 0x000000000900720c */ /* 0x000fe20003fc4070 */
[----:B------:R-:W-:Y:S01]  /*23d0*/  @!P1 IMAD.MOV R4, RZ, RZ, -R4 ;  /* 0x000000ffff049224 */ /* 0x000fe200078e0a04 */
[----:B------:R-:W-:Y:S01]  /*23e0*/  ISETP.GE.AND P1, PT, R10, RZ, PT ;  /* 0x000000ff0a00720c */ /* 0x000fe20003f26270 */
[----:B------:R-:W-:Y:S01]  /*23f0*/  @!P2 IMAD.MOV R5, RZ, RZ, -R5 ;  /* 0x000000ffff05a224 */ /* 0x000fe200078e0a05 */
[----:B------:R-:W-:-:S03]  /*2400*/  ISETP.GE.AND P2, PT, R8, RZ, PT ;  /* 0x000000ff0800720c */ /* 0x000fc60003f46270 */
[--C-:B------:R-:W-:Y:S01]  /*2410*/  @!P3 IMAD.IADD R2, R2, 0x1, -R9.reuse ;  /* 0x000000010202b824 */ /* 0x100fe200078e0a09 */
[----:B------:R0:W-:Y:S01]  /*2420*/  STL [R1+0x394], R4 ;  /* 0x0003940401007387 */ /* 0x0001e20000100800 */
[----:B------:R-:W-:Y:S02]  /*2430*/  IABS R10, R10 ;  /* 0x0000000a000a7213 */ /* 0x000fe40000000000 */
[----:B------:R-:W-:Y:S01]  /*2440*/  IABS R8, R8 ;  /* 0x0000000800087213 */ /* 0x000fe20000000000 */
[----:B------:R1:W-:Y:S01]  /*2450*/  STL [R1+0x398], R5 ;  /* 0x0003980501007387 */ /* 0x0003e20000100800 */
[----:B------:R-:W-:Y:S01]  /*2460*/  ISETP.GT.U32.AND P3, PT, R9, R2, PT ;  /* 0x000000020900720c */ /* 0x000fe20003f64070 */
[----:B------:R-:W-:Y:S01]  /*2470*/  @!P6 IMAD.IADD R0, R0, 0x1, -R9 ;  /* 0x000000010000e824 */ /* 0x000fe200078e0a09 */
[----:B------:R-:W-:Y:S01]  /*2480*/  IADD3 R6, R28, 0xe1, RZ ;  /* 0x000000e11c067810 */ /* 0x000fe20007ffe0ff */
[----:B------:R-:W-:-:S03]  /*2490*/  IMAD.HI.U32 R3, R7, R8, RZ ;  /* 0x0000000807037227 */ /* 0x000fc600078e00ff */
[----:B------:R-:W-:Y:S01]  /*24a0*/  ISETP.GE.AND P6, PT, R6, RZ, PT ;  /* 0x000000ff0600720c */ /* 0x000fe20003fc6270 */
[----:B0-----:R-:W-:Y:S01]  /*24b0*/  IMAD.HI.U32 R4, R7, R10, RZ ;  /* 0x0000000a07047227 */ /* 0x001fe200078e00ff */
[----:B------:R-:W-:-:S03]  /*24c0*/  IABS R6, R6 ;  /* 0x0000000600067213 */ /* 0x000fc60000000000 */
[----:B-1----:R-:W-:-:S04]  /*24d0*/  IMAD.HI.U32 R5, R7, R16, RZ ;  /* 0x0000001007057227 */ /* 0x002fc800078e00ff */
[----:B------:R-:W-:Y:S02]  /*24e0*/  IMAD.MOV R5, RZ, RZ, -R5 ;  /* 0x000000ffff057224 */ /* 0x000fe400078e0a05 */
[----:B------:R-:W-:Y:S02]  /*24f0*/  IMAD.MOV.U32 R11, RZ, RZ, R0 ;  /* 0x000000ffff0b7224 */ /* 0x000fe400078e0000 */
[C---:B------:R-:W-:Y:S02]  /*2500*/  IMAD R16, R9.reuse, R5, R16 ;  /* 0x0000000509107224 */ /* 0x040fe400078e0210 */
[----:B------:R-:W-:Y:S02]  /*2510*/  IMAD.MOV R4, RZ, RZ, -R4 ;  /* 0x000000ffff047224 */ /* 0x000fe400078e0a04 */
[----:B------:R-:W-:Y:S02]  /*2520*/  IMAD.MOV R3, RZ, RZ, -R3 ;  /* 0x000000ffff037224 */ /* 0x000fe400078e0a03 */
[----:B------:R-:W-:Y:S01]  /*2530*/  @!P4 IMAD.MOV R11, RZ, RZ, -R11 ;  /* 0x000000ffff0bc224 */ /* 0x000fe200078e0a0b */
[----:B------:R-:W-:Y:S01]  /*2540*/  ISETP.GT.U32.AND P4, PT, R9, R16, PT ;  /* 0x000000100900720c */ /* 0x000fe20003f84070 */
[----:B------:R-:W-:-:S02]  /*2550*/  @!P3 IMAD.IADD R2, R2, 0x1, -R9 ;  /* 0x000000010202b824 */ /* 0x000fc400078e0a09 */
[C---:B------:R-:W-:Y:S01]  /*2560*/  IMAD R10, R9.reuse, R4, R10 ;  /* 0x00000004090a7224 */ /* 0x040fe200078e020a */
[----:B------:R-:W-:Y:S01]  /*2570*/  IABS R4, R17 ;  /* 0x0000001100047213 */ /* 0x000fe20000000000 */
[C---:B------:R-:W-:Y:S01]  /*2580*/  IMAD R8, R9.reuse, R3, R8 ;  /* 0x0000000309087224 */ /* 0x040fe200078e0208 */
[----:B------:R0:W-:Y:S01]  /*2590*/  STL [R1+0x390], R11 ;  /* 0x0003900b01007387 */ /* 0x0001e20000100800 */
[----:B------:R-:W-:Y:S01]  /*25a0*/  IMAD.MOV.U32 R5, RZ, RZ, R2 ;  /* 0x000000ffff057224 */ /* 0x000fe200078e0002 */
[----:B------:R-:W-:Y:S01]  /*25b0*/  ISETP.GT.U32.AND P3, PT, R9, R10, PT ;  /* 0x0000000a0900720c */ /* 0x000fe20003f64070 */
[----:B------:R-:W-:Y:S01]  /*25c0*/  IMAD.HI.U32 R0, R7, R6, RZ ;  /* 0x0000000607007227 */ /* 0x000fe200078e00ff */
[----:B------:R-:W-:-:S03]  /*25d0*/  IADD3 R3, R28, 0xdd, RZ ;  /* 0x000000dd1c037810 */ /* 0x000fc60007ffe0ff */
[----:B------:R-:W-:Y:S01]  /*25e0*/  @!P5 IMAD.MOV R5, RZ, RZ, -R5 ;  /* 0x000000ffff05d224 */ /* 0x000fe200078e0a05 */
[----:B------:R-:W-:Y:S01]  /*25f0*/  ISETP.GT.U32.AND P5, PT, R9, R8, PT ;  /* 0x000000080900720c */ /* 0x000fe20003fa4070 */
[----:B------:R-:W-:Y:S01]  /*2600*/  @!P4 IMAD.IADD R16, R16, 0x1, -R9 ;  /* 0x000000011010c824 */ /* 0x000fe200078e0a09 */
[----:B------:R-:W-:Y:S01]  /*2610*/  IABS R14, R3 ;  /* 0x00000003000e7213 */ /* 0x000fe20000000000 */
[----:B------:R-:W-:Y:S01]  /*2620*/  IMAD.MOV R0, RZ, RZ, -R0 ;  /* 0x000000ffff007224 */ /* 0x000fe200078e0a00 */
[----:B------:R1:W-:Y:S01]  /*2630*/  STL [R1+0x41c], R5 ;  /* 0x00041c0501007387 */ /* 0x0003e20000100800 */
[----:B0-----:R-:W-:Y:S01]  /*2640*/  IMAD.HI.U32 R11, R7, R4, RZ ;  /* 0x00000004070b7227 */ /* 0x001fe200078e00ff */
[----:B------:R-:W-:-:S03]  /*2650*/  ISETP.GT.U32.AND P4, PT, R9, R16, PT ;  /* 0x000000100900720c */ /* 0x000fc60003f84070 */
[--C-:B------:R-:W-:Y:S02]  /*2660*/  @!P3 IMAD.IADD R10, R10, 0x1, -R9.reuse ;  /* 0x000000010a0ab824 */ /* 0x100fe400078e0a09 */
[C---:B------:R-:W-:Y:S01]  /*2670*/  IMAD R6, R9.reuse, R0, R6 ;  /* 0x0000000009067224 */ /* 0x040fe200078e0206 */
[----:B------:R-:W-:Y:S01]  /*2680*/  IADD3 R0, R28, 0xde, RZ ;  /* 0x000000de1c007810 */ /* 0x000fe20007ffe0ff */
[----:B------:R-:W-:Y:S01]  /*2690*/  @!P5 IMAD.IADD R8, R8, 0x1, -R9 ;  /* 0x000000010808d824 */ /* 0x000fe200078e0a09 */
[----:B------:R-:W-:Y:S01]  /*26a0*/  ISETP.GT.U32.AND P3, PT, R9, R10, PT ;  /* 0x0000000a0900720c */ /* 0x000fe20003f64070 */
[----:B-1----:R-:W-:Y:S01]  /*26b0*/  IMAD.HI.U32 R5, R7, R15, RZ ;  /* 0x0000000f07057227 */ /* 0x002fe200078e00ff */
[----:B------:R-:W-:Y:S02]  /*26c0*/  IABS R2, R0 ;  /* 0x0000000000027213 */ /* 0x000fe40000000000 */
[----:B------:R-:W-:Y:S01]  /*26d0*/  ISETP.GT.U32.AND P5, PT, R9, R8, PT ;  /* 0x000000080900720c */ /* 0x000fe20003fa4070 */
[----:B------:R-:W-:-:S02]  /*26e0*/  IMAD.MOV R11, RZ, RZ, -R11 ;  /* 0x000000ffff0b7224 */ /* 0x000fc400078e0a0b */
[----:B------:R-:W-:Y:S02]  /*26f0*/  IMAD.MOV R5, RZ, RZ, -R5 ;  /* 0x000000ffff057224 */ /* 0x000fe400078e0a05 */
[----:B------:R-:W-:Y:S01]  /*2700*/  @!P4 IMAD.IADD R16, R16, 0x1, -R9 ;  /* 0x000000011010c824 */ /* 0x000fe200078e0a09 */
[C---:B------:R-:W-:Y:S01]  /*2710*/  ISETP.GT.U32.AND P4, PT, R9.reuse, R6, PT ;  /* 0x000000060900720c */ /* 0x040fe20003f84070 */
[C---:B------:R-:W-:Y:S02]  /*2720*/  IMAD R4, R9.reuse, R11, R4 ;  /* 0x0000000b09047224 */ /* 0x040fe400078e0204 */
[C---:B------:R-:W-:Y:S01]  /*2730*/  IMAD R15, R9.reuse, R5, R15 ;  /* 0x00000005090f7224 */ /* 0x040fe200078e020f */
[----:B------:R-:W-:Y:S01]  /*2740*/  IADD3 R5, R28, 0xdc, RZ ;  /* 0x000000dc1c057810 */ /* 0x000fe20007ffe0ff */
[--C-:B------:R-:W-:Y:S01]  /*2750*/  @!P3 IMAD.IADD R10, R10, 0x1, -R9.reuse ;  /* 0x000000010a0ab824 */ /* 0x100fe200078e0a09 */
[C---:B------:R-:W-:Y:S01]  /*2760*/  ISETP.GT.U32.AND P3, PT, R9.reuse, R4, PT ;  /* 0x000000040900720c */ /* 0x040fe20003f64070 */
[----:B------:R-:W-:Y:S01]  /*2770*/  @!P5 IMAD.IADD R8, R8, 0x1, -R9 ;  /* 0x000000010808d824 */ /* 0x000fe200078e0a09 */
[----:B------:R-:W-:Y:S01]  /*2780*/  ISETP.GT.U32.AND P5, PT, R9, R15, PT ;  /* 0x0000000f0900720c */ /* 0x000fe20003fa4070 */
[----:B------:R-:W-:Y:S01]  /*2790*/  IMAD.MOV.U32 R18, RZ, RZ, R16 ;  /* 0x000000ffff127224 */ /* 0x000fe200078e0010 */
[----:B------:R-:W-:Y:S01]  /*27a0*/  IABS R16, R5 ;  /* 0x0000000500107213 */ /* 0x000fe20000000000 */
[----:B------:R-:W-:-:S04]  /*27b0*/  IMAD.HI.U32 R12, R7, R2, RZ ;  /* 0x00000002070c7227 */ /* 0x000fc800078e00ff */
[--C-:B------:R-:W-:Y:S01]  /*27c0*/  @!P4 IMAD.IADD R6, R6, 0x1, -R9.reuse ;  /* 0x000000010606c824 */ /* 0x100fe200078e0a09 */
[----:B------:R-:W-:Y:S01]  /*27d0*/  ISETP.GE.AND P4, PT, R17, RZ, PT ;  /* 0x000000ff1100720c */ /* 0x000fe20003f86270 */
[----:B------:R-:W-:Y:S02]  /*27e0*/  @!P0 IMAD.MOV R18, RZ, RZ, -R18 ;  /* 0x000000ffff128224 */ /* 0x000fe400078e0a12 */
[--C-:B------:R-:W-:Y:S01]  /*27f0*/  @!P3 IMAD.IADD R4, R4, 0x1, -R9.reuse ;  /* 0x000000010404b824 */ /* 0x100fe200078e0a09 */
[----:B------:R-:W-:Y:S01]  /*2800*/  ISETP.GT.U32.AND P0, PT, R9, R6, PT ;  /* 0x000000060900720c */ /* 0x000fe20003f04070 */
[----:B------:R-:W-:Y:S01]  /*2810*/  @!P5 IMAD.IADD R15, R15, 0x1, -R9 ;  /* 0x000000010f0fd824 */ /* 0x000fe200078e0a09 */
[----:B------:R-:W-:Y:S01]  /*2820*/  ISETP.GE.AND P3, PT, R13, RZ, PT ;  /* 0x000000ff0d00720c */ /* 0x000fe20003f66270 */
[----:B------:R-:W-:Y:S01]  /*2830*/  IMAD.MOV.U32 R13, RZ, RZ, R16 ;  /* 0x000000ffff0d7224 */ /* 0x000fe200078e0010 */
[----:B------:R0:W-:Y:S01]  /*2840*/  STL [R1+0x378], R18 ;  /* 0x0003781201007387 */ /* 0x0001e20000100800 */
[----:B------:R-:W-:Y:S01]  /*2850*/  IMAD.HI.U32 R11, R7, R14, RZ ;  /* 0x0000000e070b7227 */ /* 0x000fe200078e00ff */
[----:B------:R-:W-:-:S03]  /*2860*/  ISETP.GT.U32.AND P5, PT, R9, R15, PT ;  /* 0x0000000f0900720c */ /* 0x000fc60003fa4070 */
[----:B------:R-:W-:Y:S02]  /*2870*/  IMAD.MOV R12, RZ, RZ, -R12 ;  /* 0x000000ffff0c7224 */ /* 0x000fe400078e0a0c */
[----:B------:R-:W-:Y:S02]  /*2880*/  IMAD.MOV R11, RZ, RZ, -R11 ;  /* 0x000000ffff0b7224 */ /* 0x000fe400078e0a0b */
[----:B------:R-:W-:Y:S02]  /*2890*/  IMAD R2, R9, R12, R2 ;  /* 0x0000000c09027224 */ /* 0x000fe400078e0202 */
[----:B0-----:R-:W-:Y:S02]  /*28a0*/  IMAD.MOV.U32 R18, RZ, RZ, R10 ;  /* 0x000000ffff127224 */ /* 0x001fe400078e000a */
[----:B------:R-:W-:-:S04]  /*28b0*/  IMAD.HI.U32 R10, R7, R13, RZ ;  /* 0x0000000d070a7227 */ /* 0x000fc800078e00ff */
[----:B------:R-:W-:Y:S01]  /*28c0*/  @!P1 IMAD.MOV R18, RZ, RZ, -R18 ;  /* 0x000000ffff129224 */ /* 0x000fe200078e0a12 */
[C---:B------:R-:W-:Y:S01]  /*28d0*/  ISETP.GT.U32.AND P1, PT, R9.reuse, R4, PT ;  /* 0x000000040900720c */ /* 0x040fe20003f24070 */
[----:B------:R-:W-:Y:S01]  /*28e0*/  @!P0 IMAD.IADD R6, R6, 0x1, -R9 ;  /* 0x0000000106068824 */ /* 0x000fe200078e0a09 */
[C---:B------:R-:W-:Y:S01]  /*28f0*/  ISETP.GT.U32.AND P0, PT, R9.reuse, R2, PT ;  /* 0x000000020900720c */ /* 0x040fe20003f04070 */
[----:B------:R-:W-:Y:S01]  /*2900*/  IMAD.MOV R10, RZ, RZ, -R10 ;  /* 0x000000ffff0a7224 */ /* 0x000fe200078e0a0a */
[----:B------:R-:W-:Y:S01]  /*2910*/  STL [R1+0x374], R18 ;  /* 0x0003741201007387 */ /* 0x000fe20000100800 */
[C---:B------:R-:W-:Y:S02]  /*2920*/  IMAD R14, R9.reuse, R11, R14 ;  /* 0x0000000b090e7224 */ /* 0x040fe400078e020e */
[----:B------:R-:W-:Y:S02]  /*2930*/  IMAD.MOV.U32 R11, RZ, RZ, R6 ;  /* 0x000000ffff0b7224 */ /* 0x000fe400078e0006 */
[----:B------:R-:W-:-:S02]  /*2940*/  IMAD R13, R9, R10, R13 ;  /* 0x0000000a090d7224 */ /* 0x000fc400078e020d */
[----:B------:R-:W-:Y:S01]  /*2950*/  @!P6 IMAD.MOV R11, RZ, RZ, -R11 ;  /* 0x000000ffff0be224 */ /* 0x000fe200078e0a0b */
[----:B------:R-:W-:Y:S01]  /*2960*/  ISETP.GT.U32.AND P6, PT, R9, R14, PT ;  /* 0x0000000e0900720c */ /* 0x000fe20003fc4070 */
[--C-:B------:R-:W-:Y:S01]  /*2970*/  @!P5 IMAD.IADD R15, R15, 0x1, -R9.reuse ;  /* 0x000000010f0fd824 */ /* 0x100fe200078e0a09 */
[----:B------:R-:W-:Y:S01]  /*2980*/  ISETP.GT.U32.AND P5, PT, R9, R13, PT ;  /* 0x0000000d0900720c */ /* 0x000fe20003fa4070 */
[----:B------:R-:W-:Y:S01]  /*2990*/  @!P2 IMAD.MOV R8, RZ, RZ, -R8 ;  /* 0x000000ffff08a224 */ /* 0x000fe200078e0a08 */
[----:B------:R-:W-:Y:S01]  /*29a0*/  ISETP.GE.AND P2, PT, R0, RZ, PT ;  /* 0x000000ff0000720c */ /* 0x000fe20003f46270 */
[--C-:B------:R-:W-:Y:S01]  /*29b0*/  @!P1 IMAD.IADD R4, R4, 0x1, -R9.reuse ;  /* 0x0000000104049824 */ /* 0x100fe200078e0a09 */
[----:B------:R-:W-:Y:S01]  /*29c0*/  ISETP.GE.AND P1, PT, R3, RZ, PT ;  /* 0x000000ff0300720c */ /* 0x000fe20003f26270 */
[--C-:B------:R-:W-:Y:S01]  /*29d0*/  @!P0 IMAD.IADD R2, R2, 0x1, -R9.reuse ;  /* 0x0000000102028824 */ /* 0x100fe200078e0a09 */
[C---:B------:R-:W-:Y:S01]  /*29e0*/  IADD3 R0, R28.reuse, 0xdb, RZ ;  /* 0x000000db1c007810 */ /* 0x040fe20007ffe0ff */
[----:B------:R-:W-:Y:S01]  /*29f0*/  IMAD.MOV.U32 R10, RZ, RZ, R4 ;  /* 0x000000ffff0a7224 */ /* 0x000fe200078e0004 */
[----:B------:R-:W-:Y:S01]  /*2a00*/  IADD3 R3, R28, 0xda, RZ ;  /* 0x000000da1c037810 */ /* 0x000fe20007ffe0ff */
[----:B------:R0:W-:Y:S01]  /*2a10*/  STL [R1+0x338], R8 ;  /* 0x0003380801007387 */ /* 0x0001e20000100800 */
[----:B------:R-:W-:Y:S01]  /*2a20*/  ISETP.GE.AND P0, PT, R5, RZ, PT ;  /* 0x000000ff0500720c */ /* 0x000fe20003f06270 */
[--C-:B------:R-:W-:Y:S01]  /*2a30*/  @!P6 IMAD.IADD R14, R14, 0x1, -R9.reuse ;  /* 0x000000010e0ee824 */ /* 0x100fe200078e0a09 */
[----:B------:R-:W-:Y:S01]  /*2a40*/  IABS R6, R0 ;  /* 0x0000000000067213 */ /* 0x000fe20000000000 */
[----:B------:R-:W-:Y:S01]  /*2a50*/  @!P5 IMAD.IADD R13, R13, 0x1, -R9 ;  /* 0x000000010d0dd824 */ /* 0x000fe200078e0a09 */
[----:B------:R-:W-:Y:S01]  /*2a60*/  IABS R5, R3 ;  /* 0x0000000300057213 */ /* 0x000fe20000000000 */
[----:B------:R-:W-:Y:S01]  /*2a70*/  @!P4 IMAD.MOV R10, RZ, RZ, -R10 ;  /* 0x000000ffff0ac224 */ /* 0x000fe200078e0a0a */
[C---:B------:R-:W-:Y:S01]  /*2a80*/  ISETP.GT.U32.AND P6, PT, R9.reuse, R2, PT ;  /* 0x000000020900720c */ /* 0x040fe20003fc4070 */
[----:B------:R1:W-:Y:S01]  /*2a90*/  STL [R1+0x368], R11 ;  /* 0x0003680b01007387 */ /* 0x0003e20000100800 */
[----:B------:R-:W-:Y:S01]  /*2aa0*/  ISETP.GT.U32.AND P4, PT, R9, R13, PT ;  /* 0x0000000d0900720c */ /* 0x000fe20003f84070 */
[----:B0-----:R-:W-:Y:S01]  /*2ab0*/  IMAD.HI.U32 R8, R7, R6, RZ ;  /* 0x0000000607087227 */ /* 0x001fe200078e00ff */
[----:B------:R-:W-:Y:S01]  /*2ac0*/  ISETP.GT.U32.AND P5, PT, R9, R14, PT ;  /* 0x0000000e0900720c */ /* 0x000fe20003fa4070 */
[----:B------:R0:W-:Y:S02]  /*2ad0*/  STL [R1+0x36c], R10 ;  /* 0x00036c0a01007387 */ /* 0x0001e40000100800 */
[----:B------:R-:W-:-:S02]  /*2ae0*/  IMAD.MOV.U32 R4, RZ, RZ, R5 ;  /* 0x000000ffff047224 */ /* 0x000fc400078e0005 */
[----:B------:R-:W-:Y:S02]  /*2af0*/  IMAD.MOV R8, RZ, RZ, -R8 ;  /* 0x000000ffff087224 */ /* 0x000fe400078e0a08 */
[----:B------:R-:W-:Y:S01]  /*2b00*/  IMAD.HI.U32 R5, R7, R4, RZ ;  /* 0x0000000407057227 */ /* 0x000fe200078e00ff */
[----:B-1----:R-:W-:-:S03]  /*2b10*/  IADD3 R11, R28, 0xd9, RZ ;  /* 0x000000d91c0b7810 */ /* 0x002fc60007ffe0ff */
[C---:B------:R-:W-:Y:S01]  /*2b20*/  IMAD R6, R9.reuse, R8, R6 ;  /* 0x0000000809067224 */ /* 0x040fe200078e0206 */
[----:B0-----:R-:W-:Y:S01]  /*2b30*/  IADD3 R10, R28, 0xd8, RZ ;  /* 0x000000d81c0a7810 */ /* 0x001fe20007ffe0ff */
[----:B------:R-:W-:Y:S01]  /*2b40*/  IMAD.MOV R5, RZ, RZ, -R5 ;  /* 0x000000ffff057224 */ /* 0x000fe200078e0a05 */
[----:B------:R-:W-:Y:S01]  /*2b50*/  IABS R12, R11 ;  /* 0x0000000b000c7213 */ /* 0x000fe20000000000 */
[--C-:B------:R-:W-:Y:S01]  /*2b60*/  @!P6 IMAD.IADD R2, R2, 0x1, -R9.reuse ;  /* 0x000000010202e824 */ /* 0x100fe200078e0a09 */
[C---:B------:R-:W-:Y:S01]  /*2b70*/  ISETP.GT.U32.AND P6, PT, R9.reuse, R6, PT ;  /* 0x000000060900720c */ /* 0x040fe20003fc4070 */
[----:B------:R-:W-:Y:S01]  /*2b80*/  IMAD R4, R9, R5, R4 ;  /* 0x0000000509047224 */ /* 0x000fe200078e0204 */
[----:B------:R-:W-:Y:S01]  /*2b90*/  IABS R17, R10 ;  /* 0x0000000a00117213 */ /* 0x000fe20000000000 */
[----:B------:R-:W-:Y:S02]  /*2ba0*/  @!P4 IMAD.IADD R13, R13, 0x1, -R9 ;  /* 0x000000010d0dc824 */ /* 0x000fe400078e0a09 */
[----:B------:R-:W-:Y:S01]  /*2bb0*/  IMAD.HI.U32 R5, R7, R12, RZ ;  /* 0x0000000c07057227 */ /* 0x000fe200078e00ff */
[----:B------:R-:W-:-:S03]  /*2bc0*/  ISETP.GT.U32.AND P4, PT, R9, R4, PT ;  /* 0x000000040900720c */ /* 0x000fc60003f84070 */
[----:B------:R-:W-:Y:S01]  /*2bd0*/  @!P5 IMAD.IADD R14, R14, 0x1, -R9 ;  /* 0x000000010e0ed824 */ /* 0x000fe200078e0a09 */
[----:B------:R-:W-:Y:S01]  /*2be0*/  ISETP.GE.AND P5, PT, R0, RZ, PT ;  /* 0x000000ff0000720c */ /* 0x000fe20003fa6270 */
[----:B------:R-:W-:Y:S01]  /*2bf0*/  IMAD.HI.U32 R8, R7, R17, RZ ;  /* 0x0000001107087227 */ /* 0x000fe200078e00ff */
[----:B------:R-:W-:-:S03]  /*2c00*/  IADD3 R0, R28, 0xd7, RZ ;  /* 0x000000d71c007810 */ /* 0x000fc60007ffe0ff */
[----:B------:R-:W-:Y:S01]  /*2c10*/  @!P6 IMAD.IADD R6, R6, 0x1, -R9 ;  /* 0x000000010606e824 */ /* 0x000fe200078e0a09 */
[----:B------:R-:W-:Y:S01]  /*2c20*/  ISETP.GE.AND P6, PT, R3, RZ, PT ;  /* 0x000000ff0300720c */ /* 0x000fe20003fc6270 */
[----:B------:R-:W-:Y:S01]  /*2c30*/  IMAD.MOV R5, RZ, RZ, -R5 ;  /* 0x000000ffff057224 */ /* 0x000fe200078e0a05 */
[----:B------:R-:W-:Y:S01]  /*2c40*/  IADD3 R3, R28, 0xd6, RZ ;  /* 0x000000d61c037810 */ /* 0x000fe20007ffe0ff */
[----:B------:R-:W-:Y:S02]  /*2c50*/  @!P4 IMAD.IADD R4, R4, 0x1, -R9 ;  /* 0x000000010404c824 */ /* 0x000fe400078e0a09 */
[----:B------:R-:W-:Y:S01]  /*2c60*/  @!P3 IMAD.MOV R15, RZ, RZ, -R15 ;  /* 0x000000ffff0fb224 */ /* 0x000fe200078e0a0f */
[C---:B------:R-:W-:Y:S01]  /*2c70*/  ISETP.GT.U32.AND P3, PT, R9.reuse, R6, PT ;  /* 0x000000060900720c */ /* 0x040fe20003f64070 */
[----:B------:R-:W-:Y:S01]  /*2c80*/  IMAD.MOV R8, RZ, RZ, -R8 ;  /* 0x000000ffff087224 */ /* 0x000fe200078e0a08 */
[C---:B------:R-:W-:Y:S01]  /*2c90*/  ISETP.GT.U32.AND P4, PT, R9.reuse, R4, PT ;  /* 0x000000040900720c */ /* 0x040fe20003f84070 */
[C---:B------:R-:W-:Y:S01]  /*2ca0*/  IMAD R12, R9.reuse, R5, R12 ;  /* 0x00000005090c7224 */ /* 0x040fe200078e020c */
[----:B------:R-:W-:Y:S01]  /*2cb0*/  IABS R5, R0 ;  /* 0x0000000000057213 */ /* 0x000fe20000000000 */
[----:B------:R-:W-:Y:S01]  /*2cc0*/  IMAD.MOV.U32 R16, RZ, RZ, R2 ;  /* 0x000000ffff107224 */ /* 0x000fe200078e0002 */
[----:B------:R0:W-:Y:S01]  /*2cd0*/  STL [R1+0x340], R15 ;  /* 0x0003400f01007387 */ /* 0x0001e20000100800 */
[----:B------:R-:W-:Y:S01]  /*2ce0*/  IMAD R17, R9, R8, R17 ;  /* 0x0000000809117224 */ /* 0x000fe200078e0211 */
[----:B------:R-:W-:Y:S01]  /*2cf0*/  IABS R8, R3 ;  /* 0x0000000300087213 */ /* 0x000fe20000000000 */
[----:B------:R-:W-:-:S04]  /*2d00*/  IMAD.HI.U32 R2, R7, R5, RZ ;  /* 0x0000000507027227 */ /* 0x000fc800078e00ff */
[----:B------:R-:W-:Y:S01]  /*2d10*/  @!P2 IMAD.MOV R16, RZ, RZ, -R16 ;  /* 0x000000ffff10a224 */ /* 0x000fe200078e0a10 */
[C---:B------:R-:W-:Y:S01]  /*2d20*/  ISETP.GT.U32.AND P2, PT, R9.reuse, R12, PT ;  /* 0x0000000c0900720c */ /* 0x040fe20003f44070 */
[----:B------:R-:W-:Y:S01]  /*2d30*/  @!P1 IMAD.MOV R14, RZ, RZ, -R14 ;  /* 0x000000ffff0e9224 */ /* 0x000fe200078e0a0e */
[----:B------:R-:W-:Y:S01]  /*2d40*/  ISETP.GT.U32.AND P1, PT, R9, R17, PT ;  /* 0x000000110900720c */ /* 0x000fe20003f24070 */
[----:B0-----:R-:W-:Y:S01]  /*2d50*/  IMAD.MOV.U32 R15, RZ, RZ, R13 ;  /* 0x000000ffff0f7224 */ /* 0x001fe200078e000d */
[----:B------:R-:W-:Y:S01]  /*2d60*/  STL [R1+0x364], R16 ;  /* 0x0003641001007387 */ /* 0x000fe20000100800 */
[----:B------:R-:W-:-:S03]  /*2d70*/  IMAD.HI.U32 R13, R7, R8, RZ ;  /* 0x00000008070d7227 */ /* 0x000fc600078e00ff */
[----:B------:R0:W-:Y:S01]  /*2d80*/  STL [R1+0x350], R14 ;  /* 0x0003500e01007387 */ /* 0x0001e20000100800 */
[----:B------:R-:W-:Y:S01]  /*2d90*/  @!P0 IMAD.MOV R15, RZ, RZ, -R15 ;  /* 0x000000ffff0f8224 */ /* 0x000fe200078e0a0f */
[----:B------:R-:W-:Y:S01]  /*2da0*/  ISETP.GE.AND P0, PT, R11, RZ, PT ;  /* 0x000000ff0b00720c */ /* 0x000fe20003f06270 */
[----:B------:R-:W-:Y:S01]  /*2db0*/  @!P3 IMAD.IADD R6, R6, 0x1, -R9 ;  /* 0x000000010606b824 */ /* 0x000fe200078e0a09 */
[----:B------:R-:W-:Y:S01]  /*2dc0*/  ISETP.GE.AND P3, PT, R10, RZ, PT ;  /* 0x000000ff0a00720c */ /* 0x000fe20003f66270 */
[----:B------:R-:W-:Y:S01]  /*2dd0*/  IMAD.MOV R2, RZ, RZ, -R2 ;  /* 0x000000ffff027224 */ /* 0x000fe200078e0a02 */
[----:B------:R1:W-:Y:S01]  /*2de0*/  STL [R1+0x360], R15 ;  /* 0x0003600f01007387 */ /* 0x0003e20000100800 */
[----:B------:R-:W-:Y:S02]  /*2df0*/  IMAD.MOV R13, RZ, RZ, -R13 ;  /* 0x000000ffff0d7224 */ /* 0x000fe400078e0a0d */
[----:B------:R-:W-:Y:S01]  /*2e00*/  @!P4 IMAD.IADD R4, R4, 0x1, -R9 ;  /* 0x000000010404c824 */ /* 0x000fe200078e0a09 */
[----:B------:R-:W-:Y:S01]  /*2e10*/  ISETP.GE.AND P4, PT, R0, RZ, PT ;  /* 0x000000ff0000720c */ /* 0x000fe20003f86270 */
[C---:B------:R-:W-:Y:S01]  /*2e20*/  IMAD R5, R9.reuse, R2, R5 ;  /* 0x0000000209057224 */ /* 0x040fe200078e0205 */
[C---:B------:R-:W-:Y:S01]  /*2e30*/  IADD3 R0, R28.reuse, 0xd5, RZ ;  /* 0x000000d51c007810 */ /* 0x040fe20007ffe0ff */
[----:B------:R-:W-:Y:S01]  /*2e40*/  IMAD R8, R9, R13, R8 ;  /* 0x0000000d09087224 */ /* 0x000fe200078e0208 */
[----:B------:R-:W-:Y:S01]  /*2e50*/  IADD3 R2, R28, 0xd4, RZ ;  /* 0x000000d41c027810 */ /* 0x000fe20007ffe0ff */
[----:B0-----:R-:W-:Y:S01]  /*2e60*/  IMAD.MOV.U32 R14, RZ, RZ, R4 ;  /* 0x000000ffff0e7224 */ /* 0x001fe200078e0004 */
[----:B------:R-:W-:Y:S01]  /*2e70*/  IABS R10, R0 ;  /* 0x00000000000a7213 */ /* 0x000fe20000000000 */
[----:B-1----:R-:W-:Y:S01]  /*2e80*/  IMAD.MOV.U32 R15, RZ, RZ, R6 ;  /* 0x000000ffff0f7224 */ /* 0x002fe200078e0006 */
[----:B------:R-:W-:Y:S01]  /*2e90*/  IABS R4, R2 ;  /* 0x0000000200047213 */ /* 0x000fe20000000000 */
[----:B------:R-:W-:-:S02]  /*2ea0*/  @!P1 IMAD.IADD R17, R17, 0x1, -R9 ;  /* 0x0000000111119824 */ /* 0x000fc400078e0a09 */
[----:B------:R-:W-:Y:S01]  /*2eb0*/  @!P5 IMAD.MOV R15, RZ, RZ, -R15 ;  /* 0x000000ffff0fd224 */ /* 0x000fe200078e0a0f */
[C---:B------:R-:W-:Y:S01]  /*2ec0*/  ISETP.GT.U32.AND P5, PT, R9.reuse, R5, PT ;  /* 0x000000050900720c */ /* 0x040fe20003fa4070 */
[----:B------:R-:W-:Y:S01]  /*2ed0*/  @!P6 IMAD.MOV R14, RZ, RZ, -R14 ;  /* 0x000000ffff0ee224 */ /* 0x000fe200078e0a0e */
[C---:B------:R-:W-:Y:S01]  /*2ee0*/  ISETP.GT.U32.AND P6, PT, R9.reuse, R8, PT ;  /* 0x000000080900720c */ /* 0x040fe20003fc4070 */
[----:B------:R-:W-:Y:S01]  /*2ef0*/  @!P2 IMAD.IADD R12, R12, 0x1, -R9 ;  /* 0x000000010c0ca824 */ /* 0x000fe200078e0a09 */
[----:B------:R-:W-:Y:S01]  /*2f00*/  ISETP.GT.U32.AND P1, PT, R9, R17, PT ;  /* 0x000000110900720c */ /* 0x000fe20003f24070 */
[----:B------:R-:W-:Y:S01]  /*2f10*/  IMAD.HI.U32 R11, R7, R10, RZ ;  /* 0x0000000a070b7227 */ /* 0x000fe200078e00ff */
[----:B------:R0:W-:Y:S02]  /*2f20*/  STL [R1+0x354], R15 ;  /* 0x0003540f01007387 */ /* 0x0001e40000100800 */
[----:B------:R-:W-:Y:S01]  /*2f30*/  ISETP.GT.U32.AND P2, PT, R9, R12, PT ;  /* 0x0000000c0900720c */ /* 0x000fe20003f44070 */
[----:B------:R-:W-:Y:S01]  /*2f40*/  IMAD.MOV R11, RZ, RZ, -R11 ;  /* 0x000000ffff0b7224 */ /* 0x000fe200078e0a0b */
[----:B------:R-:W-:Y:S03]  /*2f50*/  STL [R1+0x35c], R14 ;  /* 0x00035c0e01007387 */ /* 0x000fe60000100800 */
[----:B------:R-:W-:-:S02]  /*2f60*/  @!P5 IMAD.IADD R5, R5, 0x1, -R9 ;  /* 0x000000010505d824 */ /* 0x000fc400078e0a09 */
[--C-:B------:R-:W-:Y:S02]  /*2f70*/  @!P6 IMAD.IADD R8, R8, 0x1, -R9.reuse ;  /* 0x000000010808e824 */ /* 0x100fe400078e0a09 */
[----:B------:R-:W-:Y:S01]  /*2f80*/  @!P1 IMAD.IADD R17, R17, 0x1, -R9 ;  /* 0x0000000111119824 */ /* 0x000fe200078e0a09 */
[C---:B------:R-:W-:Y:S01]  /*2f90*/  ISETP.GT.U32.AND P5, PT, R9.reuse, R5, PT ;  /* 0x000000050900720c */ /* 0x040fe20003fa4070 */
[----:B------:R-:W-:Y:S01]  /*2fa0*/  IMAD R10, R9, R11, R10 ;  /* 0x0000000b090a7224 */ /* 0x000fe200078e020a */
[----:B------:R-:W-:Y:S01]  /*2fb0*/  ISETP.GE.AND P1, PT, R0, RZ, PT ;  /* 0x000000ff0000720c */ /* 0x000fe20003f26270 */
[----:B------:R-:W-:Y:S01]  /*2fc0*/  IMAD.HI.U32 R0, R7, R4, RZ ;  /* 0x0000000407007227 */ /* 0x000fe200078e00ff */
[----:B------:R-:W-:Y:S02]  /*2fd0*/  ISETP.GT.U32.AND P6, PT, R9, R8, PT ;  /* 0x000000080900720c */ /* 0x000fe40003fc4070 */
[----:B------:R-:W-:Y:S01]  /*2fe0*/  IADD3 R11, R28, 0xd2, RZ ;  /* 0x000000d21c0b7810 */ /* 0x000fe20007ffe0ff */
[----:B------:R-:W-:-:S02]  /*2ff0*/  IMAD.MOV R0, RZ, RZ, -R0 ;  /* 0x000000ffff007224 */ /* 0x000fc400078e0a00 */
[--C-:B------:R-:W-:Y:S01]  /*3000*/  @!P2 IMAD.IADD R12, R12, 0x1, -R9.reuse ;  /* 0x000000010c0ca824 */ /* 0x100fe200078e0a09 */
[----:B------:R-:W-:Y:S01]  /*3010*/  ISETP.GE.AND P2, PT, R3, RZ, PT ;  /* 0x000000ff0300720c */ /* 0x000fe20003f46270 */
[----:B------:R-:W-:Y:S01]  /*3020*/  IMAD R4, R9, R0, R4 ;  /* 0x0000000009047224 */ /* 0x000fe200078e0204 */
[----:B------:R-:W-:Y:S01]  /*3030*/  IADD3 R3, R28, 0xd3, RZ ;  /* 0x000000d31c037810 */ /* 0x000fe20007ffe0ff */
[--C-:B------:R-:W-:Y:S01]  /*3040*/  @!P5 IMAD.IADD R5, R5, 0x1, -R9.reuse ;  /* 0x000000010505d824 */ /* 0x100fe200078e0a09 */
[C---:B------:R-:W-:Y:S01]  /*3050*/  ISETP.GT.U32.AND P5, PT, R9.reuse, R10, PT ;  /* 0x0000000a0900720c */ /* 0x040fe20003fa4070 */
[----:B------:R-:W-:Y:S01]  /*3060*/  IMAD.MOV.U32 R13, RZ, RZ, R12 ;  /* 0x000000ffff0d7224 */ /* 0x000fe200078e000c */
[----:B------:R-:W-:Y:S01]  /*3070*/  IABS R6, R3 ;  /* 0x0000000300067213 */ /* 0x000fe20000000000 */
[----:B------:R-:W-:Y:S01]  /*3080*/  @!P6 IMAD.IADD R8, R8, 0x1, -R9 ;  /* 0x000000010808e824 */ /* 0x000fe200078e0a09 */
[----:B------:R-:W-:Y:S01]  /*3090*/  ISETP.GT.U32.AND P6, PT, R9, R4, PT ;  /* 0x000000040900720c */ /* 0x000fe20003fc4070 */
[----:B------:R-:W-:Y:S01]  /*30a0*/  @!P0 IMAD.MOV R13, RZ, RZ, -R13 ;  /* 0x000000ffff0d8224 */ /* 0x000fe200078e0a0d */
[----:B------:R-:W-:Y:S01]  /*30b0*/  ISETP.GE.AND P0, PT, R2, RZ, PT ;  /* 0x000000ff0200720c */ /* 0x000fe20003f06270 */
[----:B------:R-:W-:Y:S01]  /*30c0*/  IMAD.HI.U32 R2, R7, R6, RZ ;  /* 0x0000000607027227 */ /* 0x000fe200078e00ff */
[----:B0-----:R-:W-:-:S02]  /*30d0*/  IABS R15, R11 ;  /* 0x0000000b000f7213 */ /* 0x001fc40000000000 */
[----:B------:R0:W-:Y:S01]  /*30e0*/  STL [R1+0x358], R13 ;  /* 0x0003580d01007387 */ /* 0x0001e20000100800 */
[----:B------:R-:W-:Y:S01]  /*30f0*/  IMAD.MOV R2, RZ, RZ, -R2 ;  /* 0x000000ffff027224 */ /* 0x000fe200078e0a02 */
[----:B------:R-:W-:Y:S01]  /*3100*/  IADD3 R0, R28, 0xd0, RZ ;  /* 0x000000d01c007810 */ /* 0x000fe20007ffe0ff */
[----:B------:R-:W-:Y:S01]  /*3110*/  @!P5 IMAD.IADD R10, R10, 0x1, -R9 ;  /* 0x000000010a0ad824 */ /* 0x000fe200078e0a09 */
[----:B------:R-:W-:Y:S01]  /*3120*/  IADD3 R12, R28, 0xcf, RZ ;  /* 0x000000cf1c0c7810 */ /* 0x000fe20007ffe0ff */
[----:B------:R-:W-:-:S04]  /*3130*/  IMAD.HI.U32 R18, R7, R15, RZ ;  /* 0x0000000f07127227 */ /* 0x000fc800078e00ff */
[----:B------:R-:W-:Y:S01]  /*3140*/  @!P6 IMAD.IADD R4, R4, 0x1, -R9 ;  /* 0x000000010404e824 */ /* 0x000fe200078e0a09 */
[----:B0-----:R-:W-:Y:S01]  /*3150*/  IADD3 R13, R28, 0xd1, RZ ;  /* 0x000000d11c0d7810 */ /* 0x001fe20007ffe0ff */
[C---:B------:R-:W-:Y:S01]  /*3160*/  IMAD R6, R9.reuse, R2, R6 ;  /* 0x0000000209067224 */ /* 0x040fe200078e0206 */
[C---:B------:R-:W-:Y:S01]  /*3170*/  ISETP.GT.U32.AND P6, PT, R9.reuse, R10, PT ;  /* 0x0000000a0900720c */ /* 0x040fe20003fc4070 */
[----:B------:R-:W-:Y:S01]  /*3180*/  IMAD.MOV R18, RZ, RZ, -R18 ;  /* 0x000000ffff127224 */ /* 0x000fe200078e0a12 */
[----:B------:R-:W-:Y:S01]  /*3190*/  IABS R14, R13 ;  /* 0x0000000d000e7213 */ /* 0x000fe20000000000 */
[----:B------:R-:W-:Y:S01]  /*31a0*/  @!P3 IMAD.MOV R17, RZ, RZ, -R17 ;  /* 0x000000ffff11b224 */ /* 0x000fe200078e0a11 */
[----:B------:R-:W-:Y:S01]  /*31b0*/  IABS R2, R0 ;  /* 0x0000000000027213 */ /* 0x000fe20000000000 */
[----:B------:R-:W-:Y:S01]  /*31c0*/  IMAD.MOV.U32 R19, RZ, RZ, R5 ;  /* 0x000000ffff137224 */ /* 0x000fe200078e0005 */
[----:B------:R-:W-:Y:S01]  /*31d0*/  ISETP.GT.U32.AND P5, PT, R9, R6, PT ;  /* 0x000000060900720c */ /* 0x000fe20003fa4070 */
[----:B------:R-:W-:Y:S01]  /*31e0*/  IMAD.HI.U32 R16, R7, R14, RZ ;  /* 0x0000000e07107227 */ /* 0x000fe200078e00ff */
[----:B------:R-:W-:Y:S01]  /*31f0*/  ISETP.GE.AND P3, PT, R3, RZ, PT ;  /* 0x000000ff0300720c */ /* 0x000fe20003f66270 */
[----:B------:R0:W-:Y:S02]  /*3200*/  STL [R1+0x34c], R17 ;  /* 0x00034c1101007387 */ /* 0x0001e40000100800 */
[----:B------:R-:W-:Y:S01]  /*3210*/  IMAD R3, R9, R18, R15 ;  /* 0x0000001209037224 */ /* 0x000fe200078e020f */
[----:B------:R-:W-:Y:S01]  /*3220*/  IABS R15, R12 ;  /* 0x0000000c000f7213 */ /* 0x000fe20000000000 */
[----:B------:R-:W-:-:S02]  /*3230*/  IMAD.MOV R16, RZ, RZ, -R16 ;  /* 0x000000ffff107224 */ /* 0x000fc400078e0a10 */
[----:B------:R-:W-:Y:S01]  /*3240*/  @!P6 IMAD.IADD R10, R10, 0x1, -R9 ;  /* 0x000000010a0ae824 */ /* 0x000fe200078e0a09 */
[C---:B------:R-:W-:Y:S01]  /*3250*/  ISETP.GT.U32.AND P6, PT, R9.reuse, R3, PT ;  /* 0x000000030900720c */ /* 0x040fe20003fc4070 */
[----:B------:R-:W-:Y:S01]  /*3260*/  @!P4 IMAD.MOV R19, RZ, RZ, -R19 ;  /* 0x000000ffff13c224 */ /* 0x000fe200078e0a13 */
[C---:B------:R-:W-:Y:S01]  /*3270*/  ISETP.GT.U32.AND P4, PT, R9.reuse, R4, PT ;  /* 0x000000040900720c */ /* 0x040fe20003f84070 */
[----:B0-----:R-:W-:Y:S02]  /*3280*/  IMAD.MOV.U32 R17, RZ, RZ, R2 ;  /* 0x000000ffff117224 */ /* 0x001fe400078e0002 */
[----:B------:R-:W-:Y:S01]  /*3290*/  IMAD R2, R9, R16, R14 ;  /* 0x0000001009027224 */ /* 0x000fe200078e020e */
[----:B------:R-:W-:Y:S01]  /*32a0*/  STL [R1+0x33c], R19 ;  /* 0x00033c1301007387 */ /* 0x000fe20000100800 */
[----:B------:R-:W-:-:S04]  /*32b0*/  IMAD.HI.U32 R5, R7, R17, RZ ;  /* 0x0000001107057227 */ /* 0x000fc800078e00ff */
[----:B------:R-:W-:Y:S01]  /*32c0*/  IMAD.MOV.U32 R14, RZ, RZ, R10 ;  /* 0x000000ffff0e7224 */ /* 0x000fe200078e000a */
[----:B------:R-:W-:Y:S01]  /*32d0*/  IADD3 R10, R28, 0xce, RZ ;  /* 0x000000ce1c0a7810 */ /* 0x000fe20007ffe0ff */
[----:B------:R-:W-:Y:S02]  /*32e0*/  IMAD.MOV R5, RZ, RZ, -R5 ;  /* 0x000000ffff057224 */ /* 0x000fe400078e0a05 */
[----:B------:R-:W-:Y:S02]  /*32f0*/  @!P5 IMAD.IADD R6, R6, 0x1, -R9 ;  /* 0x000000010606d824 */ /* 0x000fe400078e0a09 */
[----:B------:R-:W-:Y:S01]  /*3300*/  @!P1 IMAD.MOV R14, RZ, RZ, -R14 ;  /* 0x000000ffff0e9224 */ /* 0x000fe200078e0a0e */
[C---:B------:R-:W-:Y:S01]  /*3310*/  ISETP.GT.U32.AND P1, PT, R9.reuse, R2, PT ;  /* 0x000000020900720c */ /* 0x040fe20003f24070 */
[C---:B------:R-:W-:Y:S01]  /*3320*/  IMAD R5, R9.reuse, R5, R17 ;  /* 0x0000000509057224 */ /* 0x040fe200078e0211 */
[----:B------:R-:W-:Y:S01]  /*3330*/  ISETP.GT.U32.AND P5, PT, R9, R6, PT ;  /* 0x000000060900720c */ /* 0x000fe20003fa4070 */
[----:B------:R-:W-:-:S02]  /*3340*/  @!P6 IMAD.IADD R3, R3, 0x1, -R9 ;  /* 0x000000010303e824 */ /* 0x000fc400078e0a09 */
[----:B------:R-:W-:Y:S01]  /*3350*/  IMAD.MOV.U32 R16, RZ, RZ, R8 ;  /* 0x000000ffff107224 */ /* 0x000fe200078e0008 */
[----:B------:R-:W-:Y:S01]  /*3360*/  ISETP.GT.U32.AND P6, PT, R9, R5, PT ;  /* 0x000000050900720c */ /* 0x000fe20003fc4070 */
[----:B------:R-:W-:-:S04]  /*3370*/  IMAD.HI.U32 R8, R7, R15, RZ ;  /* 0x0000000f07087227 */ /* 0x000fc800078e00ff */
[--C-:B------:R-:W-:Y:S01]  /*3380*/  @!P4 IMAD.IADD R4, R4, 0x1, -R9.reuse ;  /* 0x000000010404c824 */ /* 0x100fe200078e0a09 */
[----:B------:R-:W-:Y:S01]  /*3390*/  ISETP.GE.AND P4, PT, R13, RZ, PT ;  /* 0x000000ff0d00720c */ /* 0x000fe20003f86270 */
[--C-:B------:R-:W-:Y:S01]  /*33a0*/  @!P1 IMAD.IADD R2, R2, 0x1, -R9.reuse ;  /* 0x0000000102029824 */ /* 0x100fe200078e0a09 */
[----:B------:R-:W-:Y:S01]  /*33b0*/  IADD3 R13, R28, 0xcd, RZ ;  /* 0x000000cd1c0d7810 */ /* 0x000fe20007ffe0ff */
[----:B------:R-:W-:Y:S01]  /*33c0*/  @!P2 IMAD.MOV R16, RZ, RZ, -R16 ;  /* 0x000000ffff10a224 */ /* 0x000fe200078e0a10 */
[----:B------:R-:W-:Y:S01]  /*33d0*/  ISETP.GE.AND P2, PT, R11, RZ, PT ;  /* 0x000000ff0b00720c */ /* 0x000fe20003f46270 */
[----:B------:R-:W-:Y:S01]  /*33e0*/  IMAD.MOV R8, RZ, RZ, -R8 ;  /* 0x000000ffff087224 */ /* 0x000fe200078e0a08 */
[C---:B------:R-:W-:Y:S01]  /*33f0*/  ISETP.GT.U32.AND P1, PT, R9.reuse, R2, PT ;  /* 0x000000020900720c */ /* 0x040fe20003f24070 */
[----:B------:R-:W-:Y:S01]  /*3400*/  IMAD.MOV.U32 R11, RZ, RZ, R4 ;  /* 0x000000ffff0b7224 */ /* 0x000fe200078e0004 */
[----:B------:R0:W-:Y:S01]  /*3410*/  STL [R1+0x334], R16 ;  /* 0x0003341001007387 */ /* 0x0001e20000100800 */
[----:B------:R-:W-:Y:S01]  /*3420*/  @!P5 IMAD.IADD R6, R6, 0x1, -R9 ;  /* 0x000000010606d824 */ /* 0x000fe200078e0a09 */
[----:B------:R-:W-:Y:S01]  /*3430*/  ISETP.GE.AND P5, PT, R0, RZ, PT ;  /* 0x000000ff0000720c */ /* 0x000fe20003fa6270 */
[----:B------:R-:W-:Y:S01]  /*3440*/  IMAD R0, R9, R8, R15 ;  /* 0x0000000809007224 */ /* 0x000fe200078e020f */
[----:B------:R-:W-:Y:S01]  /*3450*/  IABS R15, R10 ;  /* 0x0000000a000f7213 */ /* 0x000fe20000000000 */
[----:B------:R-:W-:Y:S01]  /*3460*/  @!P6 IMAD.IADD R5, R5, 0x1, -R9 ;  /* 0x000000010505e824 */ /* 0x000fe200078e0a09 */
[C---:B------:R-:W-:Y:S01]  /*3470*/  IADD3 R8, R28.reuse, 0xcc, RZ ;  /* 0x000000cc1c087810 */ /* 0x040fe20007ffe0ff */
[----:B------:R-:W-:Y:S01]  /*3480*/  @!P0 IMAD.MOV R11, RZ, RZ, -R11 ;  /* 0x000000ffff0b8224 */ /* 0x000fe200078e0a0b */
[----:B------:R-:W-:Y:S01]  /*3490*/  ISETP.GT.U32.AND P0, PT, R9, R3, PT ;  /* 0x000000030900720c */ /* 0x000fe20003f04070 */
[----:B------:R-:W-:Y:S01]  /*34a0*/  IMAD.HI.U32 R17, R7, R15, RZ ;  /* 0x0000000f07117227 */ /* 0x000fe200078e00ff */
[C---:B------:R-:W-:Y:S01]  /*34b0*/  ISETP.GT.U32.AND P6, PT, R9.reuse, R5, PT ;  /* 0x000000050900720c */ /* 0x040fe20003fc4070 */
[----:B------:R1:W-:Y:S01]  /*34c0*/  STL [R1+0x330], R14 ;  /* 0x0003300e01007387 */ /* 0x0003e20000100800 */
[----:B------:R-:W-:Y:S01]  /*34d0*/  IADD3 R4, R28, 0xcb, RZ ;  /* 0x000000cb1c047810 */ /* 0x000fe20007ffe0ff */
[----:B------:R-:W-:Y:S01]  /*34e0*/  IMAD.MOV R17, RZ, RZ, -R17 ;  /* 0x000000ffff117224 */ /* 0x000fe200078e0a11 */
[----:B0-----:R-:W-:Y:S01]  /*34f0*/  IABS R16, R13 ;  /* 0x0000000d00107213 */ /* 0x001fe20000000000 */
[----:B------:R-:W-:Y:S01]  /*3500*/  @!P1 IMAD.IADD R2, R2, 0x1, -R9 ;  /* 0x0000000102029824 */ /* 0x000fe200078e0a09 */
[----:B------:R-:W-:Y:S01]  /*3510*/  ISETP.GE.AND P1, PT, R12, RZ, PT ;  /* 0x000000ff0c00720c */ /* 0x000fe20003f26270 */
[----:B------:R-:W-:Y:S01]  /*3520*/  IMAD R12, R9, R17, R15 ;  /* 0x00000011090c7224 */ /* 0x000fe200078e020f */
[----:B------:R0:W-:Y:S01]  /*3530*/  STL [R1+0x32c], R11 ;  /* 0x00032c0b01007387 */ /* 0x0001e20000100800 */
[----:B------:R-:W-:Y:S01]  /*3540*/  IMAD.HI.U32 R15, R7, R16, RZ ;  /* 0x00000010070f7227 */ /* 0x000fe200078e00ff */
[----:B-1----:R-:W-:-:S03]  /*3550*/  IABS R14, R8 ;  /* 0x00000008000e7213 */ /* 0x002fc60000000000 */
[--C-:B------:R-:W-:Y:S01]  /*3560*/  @!P0 IMAD.IADD R3, R3, 0x1, -R9.reuse ;  /* 0x0000000103038824 */ /* 0x100fe200078e0a09 */
[----:B------:R-:W-:Y:S01]  /*3570*/  ISETP.GT.U32.AND P0, PT, R9, R0, PT ;  /* 0x000000000900720c */ /* 0x000fe20003f04070 */
[----:B------:R-:W-:Y:S01]  /*3580*/  @!P6 IMAD.IADD R5, R5, 0x1, -R9 ;  /* 0x000000010505e824 */ /* 0x000fe200078e0a09 */
[----:B------:R-:W-:Y:S01]  /*3590*/  ISETP.GT.U32.AND P6, PT, R9, R12, PT ;  /* 0x0000000c0900720c */ /* 0x000fe20003fc4070 */
[----:B------:R-:W-:Y:S01]  /*35a0*/  IMAD.HI.U32 R18, R7, R14, RZ ;  /* 0x0000000e07127227 */ /* 0x000fe200078e00ff */
[----:B0-----:R-:W-:-:S03]  /*35b0*/  IABS R11, R4 ;  /* 0x00000004000b7213 */ /* 0x001fc60000000000 */
[----:B------:R-:W-:Y:S02]  /*35c0*/  IMAD.MOV R15, RZ, RZ, -R15 ;  /* 0x000000ffff0f7224 */ /* 0x000fe400078e0a0f */
[----:B------:R-:W-:-:S04]  /*35d0*/  IMAD.HI.U32 R17, R7, R11, RZ ;  /* 0x0000000b07117227 */ /* 0x000fc800078e00ff */
[----:B------:R-:W-:Y:S01]  /*35e0*/  @!P0 IMAD.IADD R0, R0, 0x1, -R9 ;  /* 0x0000000100008824 */ /* 0x000fe200078e0a09 */
[----:B------:R-:W-:Y:S01]  /*35f0*/  ISETP.GE.AND P0, PT, R10, RZ, PT ;  /* 0x000000ff0a00720c */ /* 0x000fe20003f06270 */
[----:B------:R-:W-:Y:S01]  /*3600*/  IMAD.MOV R18, RZ, RZ, -R18 ;  /* 0x000000ffff127224 */ /* 0x000fe200078e0a12 */
[C---:B------:R-:W-:Y:S01]  /*3610*/  IADD3 R10, R28.reuse, 0xca, RZ ;  /* 0x000000ca1c0a7810 */ /* 0x040fe20007ffe0ff */
[----:B------:R-:W-:Y:S02]  /*3620*/  IMAD.MOV R17, RZ, RZ, -R17 ;  /* 0x000000ffff117224 */ /* 0x000fe400078e0a11 */
[C---:B------:R-:W-:Y:S01]  /*3630*/  IMAD R15, R9.reuse, R15, R16 ;  /* 0x0000000f090f7224 */ /* 0x040fe200078e0210 */
[----:B------:R-:W-:Y:S01]  /*3640*/  IADD3 R16, R28, 0xc9, RZ ;  /* 0x000000c91c107810 */ /* 0x000fe20007ffe0ff */
[----:B------:R-:W-:Y:S01]  /*3650*/  @!P6 IMAD.IADD R12, R12, 0x1, -R9 ;  /* 0x000000010c0ce824 */ /* 0x000fe200078e0a09 */
[----:B------:R-:W-:Y:S01]  /*3660*/  ISETP.GT.U32.AND P6, PT, R9, R0, PT ;  /* 0x000000000900720c */ /* 0x000fe20003fc4070 */
[----:B------:R-:W-:-:S02]  /*3670*/  IMAD.MOV.U32 R19, RZ, RZ, R3 ;  /* 0x000000ffff137224 */ /* 0x000fc400078e0003 */
[C---:B------:R-:W-:Y:S02]  /*3680*/  IMAD R14, R9.reuse, R18, R14 ;  /* 0x00000012090e7224 */ /* 0x040fe400078e020e */
[C---:B------:R-:W-:Y:S01]  /*3690*/  IMAD R11, R9.reuse, R17, R11 ;  /* 0x00000011090b7224 */ /* 0x040fe200078e020b */
[----:B------:R-:W-:Y:S01]  /*36a0*/  IABS R17, R10 ;  /* 0x0000000a00117213 */ /* 0x000fe20000000000 */
[----:B------:R-:W-:Y:S01]  /*36b0*/  @!P3 IMAD.MOV R6, RZ, RZ, -R6 ;  /* 0x000000ffff06b224 */ /* 0x000fe200078e0a06 */
[C---:B------:R-:W-:Y:S01]  /*36c0*/  ISETP.GT.U32.AND P3, PT, R9.reuse, R15, PT ;  /* 0x0000000f0900720c */ /* 0x040fe20003f64070 */
[----:B------:R-:W-:Y:S01]  /*36d0*/  @!P2 IMAD.MOV R19, RZ, RZ, -R19 ;  /* 0x000000ffff13a224 */ /* 0x000fe200078e0a13 */
[C---:B------:R-:W-:Y:S01]  /*36e0*/  ISETP.GT.U32.AND P2, PT, R9.reuse, R12, PT ;  /* 0x0000000c0900720c */ /* 0x040fe20003f44070 */
[----:B------:R-:W-:Y:S01]  /*36f0*/  @!P4 IMAD.MOV R2, RZ, RZ, -R2 ;  /* 0x000000ffff02c224 */ /* 0x000fe200078e0a02 */
[----:B------:R-:W-:Y:S01]  /*3700*/  ISETP.GT.U32.AND P4, PT, R9, R14, PT ;  /* 0x0000000e0900720c */ /* 0x000fe20003f84070 */
[----:B------:R-:W-:Y:S01]  /*3710*/  IMAD.MOV.U32 R3, RZ, RZ, R17 ;  /* 0x000000ffff037224 */ /* 0x000fe200078e0011 */
[----:B------:R0:W-:Y:S01]  /*3720*/  STL [R1+0x328], R6 ;  /* 0x0003280601007387 */ /* 0x0001e20000100800 */
[----:B------:R-:W-:-:S02]  /*3730*/  IMAD.MOV.U32 R17, RZ, RZ, R5 ;  /* 0x000000ffff117224 */ /* 0x000fc400078e0005 */
[----:B------:R-:W-:Y:S01]  /*3740*/  IMAD.HI.U32 R5, R7, R3, RZ ;  /* 0x0000000307057227 */ /* 0x000fe200078e00ff */
[----:B------:R-:W-:Y:S03]  /*3750*/  STL [R1+0x324], R19 ;  /* 0x0003241301007387 */ /* 0x000fe60000100800 */
[----:B------:R-:W-:Y:S01]  /*3760*/  @!P6 IMAD.IADD R0, R0, 0x1, -R9 ;  /* 0x000000010000e824 */ /* 0x000fe200078e0a09 */
[----:B------:R-:W-:Y:S01]  /*3770*/  ISETP.GT.U32.AND P6, PT, R9, R11, PT ;  /* 0x0000000b0900720c */ /* 0x000fe20003fc4070 */
[----:B------:R-:W-:Y:S01]  /*3780*/  IMAD.MOV R5, RZ, RZ, -R5 ;  /* 0x000000ffff057224 */ /* 0x000fe200078e0a05 */
[----:B0-----:R-:W-:Y:S01]  /*3790*/  IABS R6, R16 ;  /* 0x0000001000067213 */ /* 0x001fe20000000000 */
[--C-:B------:R-:W-:Y:S01]  /*37a0*/  @!P2 IMAD.IADD R12, R12, 0x1, -R9.reuse ;  /* 0x000000010c0ca824 */ /* 0x100fe200078e0a09 */
[----:B------:R-:W-:Y:S01]  /*37b0*/  ISETP.GE.AND P2, PT, R8, RZ, PT ;  /* 0x000000ff0800720c */ /* 0x000fe20003f46270 */
[----:B------:R-:W-:Y:S01]  /*37c0*/  @!P3 IMAD.IADD R15, R15, 0x1, -R9 ;  /* 0x000000010f0fb824 */ /* 0x000fe200078e0a09 */
[----:B------:R-:W-:Y:S01]  /*37d0*/  ISETP.GE.AND P3, PT, R4, RZ, PT ;  /* 0x000000ff0400720c */ /* 0x000fe20003f66270 */
[C---:B------:R-:W-:Y:S01]  /*37e0*/  IMAD R4, R9.reuse, R5, R3 ;  /* 0x0000000509047224 */ /* 0x040fe200078e0203 */
[----:B------:R0:W-:Y:S01]  /*37f0*/  STL [R1+0x320], R2 ;  /* 0x0003200201007387 */ /* 0x0001e20000100800 */
[----:B------:R-:W-:Y:S01]  /*3800*/  @!P4 IMAD.IADD R14, R14, 0x1, -R9 ;  /* 0x000000010e0ec824 */ /* 0x000fe200078e0a09 */
[----:B------:R-:W-:Y:S01]  /*3810*/  ISETP.GT.U32.AND P4, PT, R9, R15, PT ;  /* 0x0000000f0900720c */ /* 0x000fe20003f84070 */
[----:B------:R-:W-:Y:S01]  /*3820*/  IMAD.MOV.U32 R8, RZ, RZ, R12 ;  /* 0x000000ffff087224 */ /* 0x000fe200078e000c */
[----:B------:R-:W-:Y:S01]  /*3830*/  IADD3 R5, R28, 0xc7, RZ ;  /* 0x000000c71c057810 */ /* 0x000fe20007ffe0ff */
[----:B------:R-:W-:Y:S01]  /*3840*/  @!P5 IMAD.MOV R17, RZ, RZ, -R17 ;  /* 0x000000ffff11d224 */ /* 0x000fe200078e0a11 */
[----:B------:R-:W-:Y:S01]  /*3850*/  ISETP.GE.AND P5, PT, R13, RZ, PT ;  /* 0x000000ff0d00720c */ /* 0x000fe20003fa6270 */
[----:B------:R-:W-:Y:S01]  /*3860*/  @!P0 IMAD.MOV R8, RZ, RZ, -R8 ;  /* 0x000000ffff088224 */ /* 0x000fe200078e0a08 */
[----:B------:R-:W-:Y:S01]  /*3870*/  ISETP.GT.U32.AND P0, PT, R9, R4, PT ;  /* 0x000000040900720c */ /* 0x000fe20003f04070 */
[----:B------:R-:W-:Y:S01]  /*3880*/  @!P6 IMAD.IADD R11, R11, 0x1, -R9 ;  /* 0x000000010b0be824 */ /* 0x000fe200078e0a09 */
[----:B------:R-:W-:Y:S01]  /*3890*/  ISETP.GT.U32.AND P6, PT, R9, R14, PT ;  /* 0x0000000e0900720c */ /* 0x000fe20003fc4070 */
[----:B0-----:R-:W-:Y:S01]  /*38a0*/  IMAD.MOV.U32 R2, RZ, RZ, R6 ;  /* 0x000000ffff027224 */ /* 0x001fe200078e0006 */
[----:B------:R0:W-:Y:S03]  /*38b0*/  STL [R1+0x31c], R17 ;  /* 0x00031c1101007387 */ /* 0x0001e60000100800 */
[----:B------:R-:W-:-:S04]  /*38c0*/  IMAD.HI.U32 R6, R7, R2, RZ ;  /* 0x0000000207067227 */ /* 0x000fc800078e00ff */
[--C-:B------:R-:W-:Y:S01]  /*38d0*/  @!P4 IMAD.IADD R15, R15, 0x1, -R9.reuse ;  /* 0x000000010f0fc824 */ /* 0x100fe200078e0a09 */
[----:B------:R-:W-:Y:S01]  /*38e0*/  ISETP.GE.AND P4, PT, R10, RZ, PT ;  /* 0x000000ff0a00720c */ /* 0x000fe20003f86270 */
[----:B------:R-:W-:Y:S02]  /*38f0*/  @!P0 IMAD.IADD R4, R4, 0x1, -R9 ;  /* 0x0000000104048824 */ /* 0x000fe400078e0a09 */
[----:B0-----:R-:W-:Y:S02]  /*3900*/  IMAD.MOV.U32 R17, RZ, RZ, R0 ;  /* 0x000000ffff117224 */ /* 0x001fe400078e0000 */
[----:B------:R-:W-:Y:S01]  /*3910*/  IMAD.MOV R0, RZ, RZ, -R6 ;  /* 0x000000ffff007224 */ /* 0x000fe200078e0a06 */
[----:B------:R-:W-:Y:S01]  /*3920*/  IADD3 R6, R28, 0xc8, RZ ;  /* 0x000000c81c067810 */ /* 0x000fe20007ffe0ff */
[----:B------:R-:W-:Y:S01]  /*3930*/  @!P1 IMAD.MOV R17, RZ, RZ, -R17 ;  /* 0x000000ffff119224 */ /* 0x000fe200078e0a11 */
[C---:B------:R-:W-:Y:S01]  /*3940*/  ISETP.GT.U32.AND P1, PT, R9.reuse, R11, PT ;  /* 0x0000000b0900720c */ /* 0x040fe20003f24070 */
[C---:B------:R-:W-:Y:S01]  /*3950*/  IMAD R0, R9.reuse, R0, R2 ;  /* 0x0000000009007224 */ /* 0x040fe200078e0202 */
[----:B------:R-:W-:Y:S01]  /*3960*/  IABS R3, R6 ;  /* 0x0000000600037213 */ /* 0x000fe20000000000 */
[----:B------:R-:W-:Y:S01]  /*3970*/  IMAD.MOV.U32 R13, RZ, RZ, R15 ;  /* 0x000000ffff0d7224 */ /* 0x000fe200078e000f */
[----:B------:R-:W-:Y:S01]  /*3980*/  IABS R2, R5 ;  /* 0x0000000500027213 */ /* 0x000fe20000000000 */
[----:B------:R-:W-:Y:S01]  /*3990*/  STL [R1+0x318], R17 ;  /* 0x0003181101007387 */ /* 0x000fe20000100800 */
[----:B------:R-:W-:Y:S01]  /*39a0*/  @!P6 IMAD.IADD R14, R14, 0x1, -R9 ;  /* 0x000000010e0ee824 */ /* 0x000fe200078e0a09 */
[----:B------:R-:W-:Y:S01]  /*39b0*/  ISETP.GT.U32.AND P6, PT, R9, R0, PT ;  /* 0x000000000900720c */ /* 0x000fe20003fc4070 */
[----:B------:R-:W-:Y:S01]  /*39c0*/  IMAD.HI.U32 R12, R7, R3, RZ ;  /* 0x00000003070c7227 */ /* 0x000fe200078e00ff */
[----:B------:R0:W-:Y:S01]  /*39d0*/  STL [R1+0x314], R8 ;  /* 0x0003140801007387 */ /* 0x0001e20000100800 */
[----:B------:R-:W-:-:S02]  /*39e0*/  ISETP.GE.AND P0, PT, R6, RZ, PT ;  /* 0x000000ff0600720c */ /* 0x000fc40003f06270 */
[----:B------:R-:W-:Y:S01]  /*39f0*/  @!P5 IMAD.MOV R13, RZ, RZ, -R13 ;  /* 0x000000ffff0dd224 */ /* 0x000fe200078e0a0d */
[----:B------:R-:W-:Y:S01]  /*3a00*/  ISETP.GT.U32.AND P5, PT, R9, R4, PT ;  /* 0x000000040900720c */ /* 0x000fe20003fa4070 */
[----:B------:R-:W-:Y:S01]  /*3a10*/  IMAD.HI.U32 R10, R7, R2, RZ ;  /* 0x00000002070a7227 */ /* 0x000fe200078e00ff */
[C---:B------:R-:W-:Y:S02]  /*3a20*/  IADD3 R15, R28.reuse, 0xc0, RZ ;  /* 0x000000c01c0f7810 */ /* 0x040fe40007ffe0ff */
[----:B------:R1:W-:Y:S01]  /*3a30*/  STL [R1+0x310], R13 ;  /* 0x0003100d01007387 */ /* 0x0003e20000100800 */
[----:B------:R-:W-:Y:S01]  /*3a40*/  IMAD.MOV R12, RZ, RZ, -R12 ;  /* 0x000000ffff0c7224 */ /* 0x000fe200078e0a0c */
[----:B0-----:R-:W-:Y:S01]  /*3a50*/  IADD3 R8, R28, 0xc6, RZ ;  /* 0x000000c61c087810 */ /* 0x001fe20007ffe0ff */
[----:B------:R-:W-:Y:S02]  /*3a60*/  IMAD.MOV R10, RZ, RZ, -R10 ;  /* 0x000000ffff0a7224 */ /* 0x000fe400078e0a0a */
[----:B------:R-:W-:Y:S01]  /*3a70*/  @!P1 IMAD.IADD R11, R11, 0x1, -R9 ;  /* 0x000000010b0b9824 */ /* 0x000fe200078e0a09 */
[----:B------:R-:W-:Y:S01]  /*3a80*/  IABS R6, R8 ;  /* 0x0000000800067213 */ /* 0x000fe20000000000 */
[C---:B------:R-:W-:Y:S01]  /*3a90*/  IMAD R3, R9.reuse, R12, R3 ;  /* 0x0000000c09037224 */ /* 0x040fe200078e0203 */
[----:B------:R-:W-:Y:S01]  /*3aa0*/  ISETP.GE.AND P1, PT, R16, RZ, PT ;  /* 0x000000ff1000720c */ /* 0x000fe20003f26270 */
[----:B------:R-:W-:-:S02]  /*3ab0*/  IMAD R2, R9, R10, R2 ;  /* 0x0000000a09027224 */ /* 0x000fc400078e0202 */
[----:B-1----:R-:W-:Y:S02]  /*3ac0*/  IMAD.MOV.U32 R13, RZ, RZ, R14 ;  /* 0x000000ffff0d7224 */ /* 0x002fe400078e000e */
[----:B------:R-:W-:-:S04]  /*3ad0*/  IMAD.HI.U32 R10, R7, R6, RZ ;  /* 0x00000006070a7227 */ /* 0x000fc800078e00ff */
[----:B------:R-:W-:Y:S01]  /*3ae0*/  @!P2 IMAD.MOV R13, RZ, RZ, -R13 ;  /* 0x000000ffff0da224 */ /* 0x000fe200078e0a0d */
[----:B------:R-:W-:Y:S01]  /*3af0*/  ISETP.GT.U32.AND P2, PT, R9, R3, PT ;  /* 0x000000030900720c */ /* 0x000fe20003f44070 */
[----:B------:R-:W-:Y:S01]  /*3b00*/  @!P3 IMAD.MOV R11, RZ, RZ, -R11 ;  /* 0x000000ffff0bb224 */ /* 0x000fe200078e0a0b */
[----:B------:R-:W-:Y:S01]  /*3b10*/  ISETP.GE.AND P3, PT, R5, RZ, PT ;  /* 0x000000ff0500720c */ /* 0x000fe20003f66270 */
[--C-:B------:R-:W-:Y:S01]  /*3b20*/  @!P6 IMAD.IADD R0, R0, 0x1, -R9.reuse ;  /* 0x000000010000e824 */ /* 0x100fe200078e0a09 */
[----:B------:R0:W-:Y:S01]  /*3b30*/  STL [R1+0x2f4], R13 ;  /* 0x0002f40d01007387 */ /* 0x0001e20000100800 */
[----:B------:R-:W-:Y:S01]  /*3b40*/  IMAD.MOV R5, RZ, RZ, -R10 ;  /* 0x000000ffff057224 */ /* 0x000fe200078e0a0a */
[----:B------:R-:W-:Y:S01]  /*3b50*/  IADD3 R10, R28, 0xc5, RZ ;  /* 0x000000c51c0a7810 */ /* 0x000fe20007ffe0ff */
[--C-:B------:R-:W-:Y:S01]  /*3b60*/  @!P5 IMAD.IADD R4, R4, 0x1, -R9.reuse ;  /* 0x000000010404d824 */ /* 0x100fe200078e0a09 */
[C---:B------:R-:W-:Y:S01]  /*3b70*/  ISETP.GT.U32.AND P6, PT, R9.reuse, R0, PT ;  /* 0x000000000900720c */ /* 0x040fe20003fc4070 */
[C---:B------:R-:W-:Y:S01]  /*3b80*/  IMAD R5, R9.reuse, R5, R6 ;  /* 0x0000000509057224 */ /* 0x040fe200078e0206 */
[----:B------:R-:W-:Y:S01]  /*3b90*/  ISETP.GT.U32.AND P5, PT, R9, R2, PT ;  /* 0x000000020900720c */ /* 0x000fe20003fa4070 */
[----:B------:R1:W-:Y:S01]  /*3ba0*/  STL [R1+0x2f8], R11 ;  /* 0x0002f80b01007387 */ /* 0x0003e20000100800 */
[----:B------:R-:W-:Y:S01]  /*3bb0*/  IADD3 R6, R28, 0xc3, RZ ;  /* 0x000000c31c067810 */ /* 0x000fe20007ffe0ff */
[----:B------:R-:W-:Y:S01]  /*3bc0*/  @!P2 IMAD.IADD R3, R3, 0x1, -R9 ;  /* 0x000000010303a824 */ /* 0x000fe200078e0a09 */
[----:B------:R-:W-:Y:S01]  /*3bd0*/  IABS R18, R10 ;  /* 0x0000000a00127213 */ /* 0x000fe20000000000 */
[----:B0-----:R-:W-:-:S03]  /*3be0*/  IMAD.MOV.U32 R13, RZ, RZ, R4 ;  /* 0x000000ffff0d7224 */ /* 0x001fc600078e0004 */
[C---:B------:R-:W-:Y:S01]  /*3bf0*/  ISETP.GT.U32.AND P2, PT, R9.reuse, R3, PT ;  /* 0x000000030900720c */ /* 0x040fe20003f44070 */
[----:B------:R-:W-:Y:S01]  /*3c00*/  @!P4 IMAD.MOV R13, RZ, RZ, -R13 ;  /* 0x000000ffff0dc224 */ /* 0x000fe200078e0a0d */
[C---:B------:R-:W-:Y:S01]  /*3c10*/  ISETP.GT.U32.AND P4, PT, R9.reuse, R5, PT ;  /* 0x000000050900720c */ /* 0x040fe20003f84070 */
[--C-:B------:R-:W-:Y:S01]  /*3c20*/  @!P6 IMAD.IADD R0, R0, 0x1, -R9.reuse ;  /* 0x000000010000e824 */ /* 0x100fe200078e0a09 */
[----:B------:R-:W-:Y:S01]  /*3c30*/  ISETP.GE.AND P6, PT, R8, RZ, PT ;  /* 0x000000ff0800720c */ /* 0x000fe20003fc6270 */
[----:B------:R-:W-:Y:S01]  /*3c40*/  @!P5 IMAD.IADD R2, R2, 0x1, -R9 ;  /* 0x000000010202d824 */ /* 0x000fe200078e0a09 */
[----:B------:R-:W-:Y:S01]  /*3c50*/  IADD3 R8, R28, 0xc4, RZ ;  /* 0x000000c41c087810 */ /* 0x000fe20007ffe0ff */
[----:B------:R-:W-:Y:S01]  /*3c60*/  IMAD.MOV.U32 R12, RZ, RZ, R0 ;  /* 0x000000ffff0c7224 */ /* 0x000fe200078e0000 */
[----:B-1----:R-:W-:Y:S01]  /*3c70*/  IABS R11, R6 ;  /* 0x00000006000b7213 */ /* 0x002fe20000000000 */
[----:B------:R-:W-:Y:S01]  /*3c80*/  STL [R1+0x2fc], R13 ;  /* 0x0002fc0d01007387 */ /* 0x000fe20000100800 */
[----:B------:R-:W-:Y:S01]  /*3c90*/  IABS R19, R8 ;  /* 0x0000000800137213 */ /* 0x000fe20000000000 */
[----:B------:R-:W-:Y:S01]  /*3ca0*/  @!P1 IMAD.MOV R12, RZ, RZ, -R12 ;  /* 0x000000ffff0c9224 */ /* 0x000fe200078e0a0c */
[----:B------:R-:W-:Y:S01]  /*3cb0*/  ISETP.GT.U32.AND P5, PT, R9, R2, PT ;  /* 0x000000020900720c */ /* 0x000fe20003fa4070 */
[----:B------:R-:W-:Y:S01]  /*3cc0*/  IMAD.MOV.U32 R4, RZ, RZ, R11 ;  /* 0x000000ffff047224 */ /* 0x000fe200078e000b */
[----:B------:R-:W-:Y:S01]  /*3cd0*/  ISETP.GE.AND P1, PT, R10, RZ, PT ;  /* 0x000000ff0a00720c */ /* 0x000fe20003f26270 */
[----:B------:R-:W-:Y:S01]  /*3ce0*/  @!P4 IMAD.IADD R5, R5, 0x1, -R9 ;  /* 0x000000010505c824 */ /* 0x000fe200078e0a09 */
[----:B------:R0:W-:Y:S01]  /*3cf0*/  STL [R1+0x304], R12 ;  /* 0x0003040c01007387 */ /* 0x0001e20000100800 */
[----:B------:R-:W-:-:S03]  /*3d00*/  IMAD.HI.U32 R11, R7, R19, RZ ;  /* 0x00000013070b7227 */ /* 0x000fc600078e00ff */
[----:B------:R-:W-:Y:S01]  /*3d10*/  ISETP.GT.U32.AND P4, PT, R9, R5, PT ;  /* 0x000000050900720c */ /* 0x000fe20003f84070 */
[----:B------:R-:W-:Y:S01]  /*3d20*/  @!P2 IMAD.IADD R3, R3, 0x1, -R9 ;  /* 0x000000010303a824 */ /* 0x000fe200078e0a09 */
[----:B------:R-:W-:Y:S01]  /*3d30*/  ISETP.GE.AND P2, PT, R8, RZ, PT ;  /* 0x000000ff0800720c */ /* 0x000fe20003f46270 */
[----:B------:R-:W-:Y:S01]  /*3d40*/  IMAD.MOV R8, RZ, RZ, -R11 ;  /* 0x000000ffff087224 */ /* 0x000fe200078e0a0b */
[----:B------:R-:W-:Y:S01]  /*3d50*/  IADD3 R11, R28, 0xc2, RZ ;  /* 0x000000c21c0b7810 */ /* 0x000fe20007ffe0ff */
[----:B------:R-:W-:-:S04]  /*3d60*/  IMAD.HI.U32 R10, R7, R18, RZ ;  /* 0x00000012070a7227 */ /* 0x000fc800078e00ff */
[----:B------:R-:W-:Y:S01]  /*3d70*/  IMAD R19, R9, R8, R19 ;  /* 0x0000000809137224 */ /* 0x000fe200078e0213 */
[----:B------:R-:W-:Y:S01]  /*3d80*/  IADD3 R8, R28, 0xc1, RZ ;  /* 0x000000c11c087810 */ /* 0x000fe20007ffe0ff */
[----:B------:R-:W-:Y:S02]  /*3d90*/  IMAD.MOV R10, RZ, RZ, -R10 ;  /* 0x000000ffff0a7224 */ /* 0x000fe400078e0a0a */
[--C-:B------:R-:W-:Y:S01]  /*3da0*/  @!P4 IMAD.IADD R5, R5, 0x1, -R9.reuse ;  /* 0x000000010505c824 */ /* 0x100fe200078e0a09 */
[----:B------:R-:W-:Y:S01]  /*3db0*/  ISETP.GT.U32.AND P4, PT, R9, R19, PT ;  /* 0x000000130900720c */ /* 0x000fe20003f84070 */
[----:B------:R-:W-:Y:S01]  /*3dc0*/  @!P5 IMAD.IADD R2, R2, 0x1, -R9 ;  /* 0x000000010202d824 */ /* 0x000fe200078e0a09 */
[----:B------:R-:W-:Y:S01]  /*3dd0*/  ISETP.GE.AND P5, PT, R6, RZ, PT ;  /* 0x000000ff0600720c */ /* 0x000fe20003fa6270 */
[----:B------:R-:W-:-:S04]  /*3de0*/  IMAD.HI.U32 R0, R7, R4, RZ ;  /* 0x0000000407007227 */ /* 0x000fc800078e00ff */
[C---:B------:R-:W-:Y:S02]  /*3df0*/  IMAD R18, R9.reuse, R10, R18 ;  /* 0x0000000a09127224 */ /* 0x040fe400078e0212 */
[----:B0-----:R-:W-:Y:S01]  /*3e00*/  IMAD.MOV.U32 R12, RZ, RZ, R3 ;  /* 0x000000ffff0c7224 */ /* 0x001fe200078e0003 */
[----:B------:R-:W-:Y:S01]  /*3e10*/  IABS R3, R8 ;  /* 0x0000000800037213 */ /* 0x000fe20000000000 */
[----:B------:R-:W-:Y:S01]  /*3e20*/  IMAD.MOV.U32 R13, RZ, RZ, R2 ;  /* 0x000000ffff0d7224 */ /* 0x000fe200078e0002 */
[----:B------:R-:W-:Y:S01]  /*3e30*/  IABS R2, R15 ;  /* 0x0000000f00027213 */ /* 0x000fe20000000000 */
[----:B------:R-:W-:Y:S02]  /*3e40*/  IMAD.MOV R0, RZ, RZ, -R0 ;  /* 0x000000ffff007224 */ /* 0x000fe400078e0a00 */
[----:B------:R-:W-:Y:S01]  /*3e50*/  @!P0 IMAD.MOV R12, RZ, RZ, -R12 ;  /* 0x000000ffff0c8224 */ /* 0x000fe200078e0a0c */
[----:B------:R-:W-:Y:S01]  /*3e60*/  ISETP.GT.U32.AND P0, PT, R9, R18, PT ;  /* 0x000000120900720c */ /* 0x000fe20003f04070 */
[----:B------:R-:W-:Y:S01]  /*3e70*/  @!P3 IMAD.MOV R13, RZ, RZ, -R13 ;  /* 0x000000ffff0db224 */ /* 0x000fe200078e0a0d */
[----:B------:R-:W-:Y:S01]  /*3e80*/  ISETP.GE.AND P3, PT, R11, RZ, PT ;  /* 0x000000ff0b00720c */ /* 0x000fe20003f66270 */
[----:B------:R-:W-:Y:S01]  /*3e90*/  IMAD R0, R9, R0, R4 ;  /* 0x0000000009007224 */ /* 0x000fe200078e0204 */
[----:B------:R-:W-:Y:S01]  /*3ea0*/  IABS R11, R11 ;  /* 0x0000000b000b7213 */ /* 0x000fe20000000000 */
[----:B------:R-:W-:Y:S01]  /*3eb0*/  @!P4 IMAD.IADD R19, R19, 0x1, -R9 ;  /* 0x000000011313c824 */ /* 0x000fe200078e0a09 */
[----:B------:R0:W-:Y:S01]  /*3ec0*/  STL [R1+0x308], R12 ;  /* 0x0003080c01007387 */ /* 0x0001e20000100800 */
[----:B------:R-:W-:-:S02]  /*3ed0*/  IMAD.MOV.U32 R16, RZ, RZ, R5 ;  /* 0x000000ffff107224 */ /* 0x000fc400078e0005 */
[----:B------:R-:W-:Y:S01]  /*3ee0*/  IMAD.HI.U32 R10, R7, R11, RZ ;  /* 0x0000000b070a7227 */ /* 0x000fe200078e00ff */
[C---:B------:R-:W-:Y:S01]  /*3ef0*/  ISETP.GT.U32.AND P4, PT, R9.reuse, R19, PT ;  /* 0x000000130900720c */ /* 0x040fe20003f84070 */
[----:B------:R1:W-:Y:S02]  /*3f00*/  STL [R1+0x30c], R13 ;  /* 0x00030c0d01007387 */ /* 0x0003e40000100800 */
[----:B------:R-:W-:Y:S01]  /*3f10*/  @!P6 IMAD.MOV R16, RZ, RZ, -R16 ;  /* 0x000000ffff10e224 */ /* 0x000fe200078e0a10 */
[----:B------:R-:W-:Y:S01]  /*3f20*/  ISETP.GT.U32.AND P6, PT, R9, R0, PT ;  /* 0x000000000900720c */ /* 0x000fe20003fc4070 */
[----:B------:R-:W-:Y:S01]  /*3f30*/  IMAD.HI.U32 R6, R7, R3, RZ ;  /* 0x0000000307067227 */ /* 0x000fe200078e00ff */
[----:B0-----:R-:W-:Y:S02]  /*3f40*/  IADD3 R12, R28, 0xbf, RZ ;  /* 0x000000bf1c0c7810 */ /* 0x001fe40007ffe0ff */
[----:B------:R0:W-:Y:S01]  /*3f50*/  STL [R1+0x300], R16 ;  /* 0x0003001001007387 */ /* 0x0001e20000100800 */
[----:B------:R-:W-:Y:S01]  /*3f60*/  IMAD.MOV R10, RZ, RZ, -R10 ;  /* 0x000000ffff0a7224 */ /* 0x000fe200078e0a0a */
[----:B------:R-:W-:Y:S01]  /*3f70*/  IABS R14, R12 ;  /* 0x0000000c000e7213 */ /* 0x000fe20000000000 */
[----:B------:R-:W-:-:S02]  /*3f80*/  IMAD.MOV R6, RZ, RZ, -R6 ;  /* 0x000000ffff067224 */ /* 0x000fc400078e0a06 */
[----:B------:R-:W-:Y:S02]  /*3f90*/  @!P0 IMAD.IADD R18, R18, 0x1, -R9 ;  /* 0x0000000112128824 */ /* 0x000fe400078e0a09 */
[C---:B------:R-:W-:Y:S02]  /*3fa0*/  IMAD R11, R9.reuse, R10, R11 ;  /* 0x0000000a090b7224 */ /* 0x040fe400078e020b */
[C---:B------:R-:W-:Y:S01]  /*3fb0*/  IMAD R3, R9.reuse, R6, R3 ;  /* 0x0000000609037224 */ /* 0x040fe200078e0203 */
[----:B------:R-:W-:Y:S01]  /*3fc0*/  ISETP.GT.U32.AND P0, PT, R9, R18, PT ;  /* 0x000000120900720c */ /* 0x000fe20003f04070 */
[--C-:B------:R-:W-:Y:S01]  /*3fd0*/  @!P4 IMAD.IADD R19, R19, 0x1, -R9.reuse ;  /* 0x000000011313c824 */ /* 0x100fe200078e0a09 */
[C---:B------:R-:W-:Y:S01]  /*3fe0*/  ISETP.GT.U32.AND P4, PT, R9.reuse, R11, PT ;  /* 0x0000000b0900720c */ /* 0x040fe20003f84070 */
[----:B------:R-:W-:Y:S01]  /*3ff0*/  @!P6 IMAD.IADD R0, R0, 0x1, -R9 ;  /* 0x000000010000e824 */ /* 0x000fe200078e0a09 */
[----:B------:R-:W-:Y:S01]  /*4000*/  ISETP.GT.U32.AND P6, PT, R9, R3, PT ;  /* 0x000000030900720c */ /* 0x000fe20003fc4070 */
[----:B-1----:R-:W-:Y:S01]  /*4010*/  IMAD.HI.U32 R13, R7, R2, RZ ;  /* 0x00000002070d7227 */ /* 0x002fe200078e00ff */
[----:B------:R-:W-:-:S03]  /*4020*/  IADD3 R6, R28, 0xbd, RZ ;  /* 0x000000bd1c067810 */ /* 0x000fc60007ffe0ff */
[----:B------:R-:W-:Y:S01]  /*4030*/  IMAD.MOV R5, RZ, RZ, -R13 ;  /* 0x000000ffff057224 */ /* 0x000fe200078e0a0d */
[----:B------:R-:W-:Y:S01]  /*4040*/  IADD3 R13, R28, 0xbe, RZ ;  /* 0x000000be1c0d7810 */ /* 0x000fe20007ffe0ff */
[----:B------:R-:W-:Y:S01]  /*4050*/  IMAD.HI.U32 R4, R7, R14, RZ ;  /* 0x0000000e07047227 */ /* 0x000fe200078e00ff */
[----:B0-----:R-:W-:Y:S02]  /*4060*/  IABS R16, R6 ;  /* 0x0000000600107213 */ /* 0x001fe40000000000 */
[----:B------:R-:W-:Y:S01]  /*4070*/  IABS R10, R13 ;  /* 0x0000000d000a7213 */ /* 0x000fe20000000000 */
[--C-:B------:R-:W-:Y:S01]  /*4080*/  @!P0 IMAD.IADD R18, R18, 0x1, -R9.reuse ;  /* 0x0000000112128824 */ /* 0x100fe200078e0a09 */
[----:B------:R-:W-:Y:S01]  /*4090*/  ISETP.GE.AND P0, PT, R8, RZ, PT ;  /* 0x000000ff0800720c */ /* 0x000fe20003f06270 */
[--C-:B------:R-:W-:Y:S01]  /*40a0*/  @!P4 IMAD.IADD R11, R11, 0x1, -R9.reuse ;  /* 0x000000010b0bc824 */ /* 0x100fe200078e0a09 */
[----:B------:R-:W-:Y:S01]  /*40b0*/  ISETP.GT.U32.AND P4, PT, R9, R0, PT ;  /* 0x000000000900720c */ /* 0x000fe20003f84070 */
[----:B------:R-:W-:Y:S01]  /*40c0*/  @!P6 IMAD.IADD R3, R3, 0x1, -R9 ;  /* 0x000000010303e824 */ /* 0x000fe200078e0a09 */
[----:B------:R-:W-:Y:S01]  /*40d0*/  IADD3 R8, R28, 0xbc, RZ ;  /* 0x000000bc1c087810 */ /* 0x000fe20007ffe0ff */
[----:B------:R-:W-:-:S02]  /*40e0*/  IMAD.MOV.U32 R21, RZ, RZ, R18 ;  /* 0x000000ffff157224 */ /* 0x000fc400078e0012 */
[----:B------:R-:W-:Y:S01]  /*40f0*/  IMAD.MOV R4, RZ, RZ, -R4 ;  /* 0x000000ffff047224 */ /* 0x000fe200078e0a04 */
[C---:B------:R-:W-:Y:S01]  /*4100*/  ISETP.GT.U32.AND P6, PT, R9.reuse, R3, PT ;  /* 0x000000030900720c */ /* 0x040fe20003fc4070 */
[----:B------:R-:W-:Y:S01]  /*4110*/  @!P1 IMAD.MOV R21, RZ, RZ, -R21 ;  /* 0x000000ffff159224 */ /* 0x000fe200078e0a15 */
[----:B------:R-:W-:Y:S01]  /*4120*/  ISETP.GT.U32.AND P1, PT, R9, R11, PT ;  /* 0x0000000b0900720c */ /* 0x000fe20003f24070 */
[C---:B------:R-:W-:Y:S01]  /*4130*/  IMAD.HI.U32 R18, R7.reuse, R16, RZ ;  /* 0x0000001007127227 */ /* 0x040fe200078e00ff */
[----:B------:R-:W-:Y:S02]  /*4140*/  IABS R17, R8 ;  /* 0x0000000800117213 */ /* 0x000fe40000000000 */
[----:B------:R0:W-:Y:S01]  /*4150*/  STL [R1+0x2f0], R21 ;  /* 0x0002f01501007387 */ /* 0x0001e20000100800 */
[----:B------:R-:W-:-:S04]  /*4160*/  IMAD.HI.U32 R20, R7, R10, RZ ;  /* 0x0000000a07147227 */ /* 0x000fc800078e00ff */
[C---:B------:R-:W-:Y:S02]  /*4170*/  IMAD R14, R9.reuse, R4, R14 ;  /* 0x00000004090e7224 */ /* 0x040fe400078e020e */
[----:B------:R-:W-:Y:S02]  /*4180*/  IMAD.MOV R18, RZ, RZ, -R18 ;  /* 0x000000ffff127224 */ /* 0x000fe400078e0a12 */
[C---:B------:R-:W-:Y:S01]  /*4190*/  IMAD R2, R9.reuse, R5, R2 ;  /* 0x0000000509027224 */ /* 0x040fe200078e0202 */
[----:B------:R-:W-:Y:S01]  /*41a0*/  IADD3 R5, R28, 0xbb, RZ ;  /* 0x000000bb1c057810 */ /* 0x000fe20007ffe0ff */
[----:B------:R-:W-:Y:S02]  /*41b0*/  IMAD.MOV R20, RZ, RZ, -R20 ;  /* 0x000000ffff147224 */ /* 0x000fe400078e0a14 */
[----:B------:R-:W-:Y:S01]  /*41c0*/  @!P4 IMAD.IADD R0, R0, 0x1, -R9 ;  /* 0x000000010000c824 */ /* 0x000fe200078e0a09 */
[C---:B------:R-:W-:Y:S01]  /*41d0*/  ISETP.GT.U32.AND P4, PT, R9.reuse, R14, PT ;  /* 0x0000000e0900720c */ /* 0x040fe20003f84070 */
[C---:B------:R-:W-:Y:S01]  /*41e0*/  IMAD R16, R9.reuse, R18, R16 ;  /* 0x0000001209107224 */ /* 0x040fe200078e0210 */
[----:B------:R-:W-:Y:S01]  /*41f0*/  IABS R4, R5 ;  /* 0x0000000500047213 */ /* 0x000fe20000000000 */
[----:B------:R-:W-:Y:S01]  /*4200*/  @!P2 IMAD.MOV R19, RZ, RZ, -R19 ;  /* 0x000000ffff13a224 */ /* 0x000fe200078e0a13 */
[C---:B------:R-:W-:Y:S01]  /*4210*/  ISETP.GT.U32.AND P2, PT, R9.reuse, R2, PT ;  /* 0x000000020900720c */ /* 0x040fe20003f44070 */
[----:B------:R-:W-:-:S02]  /*4220*/  IMAD R10, R9, R20, R10 ;  /* 0x00000014090a7224 */ /* 0x000fc400078e020a */
[--C-:B------:R-:W-:Y:S01]  /*4230*/  @!P6 IMAD.IADD R3, R3, 0x1, -R9.reuse ;  /* 0x000000010303e824 */ /* 0x100fe200078e0a09 */
[----:B------:R-:W-:Y:S01]  /*4240*/  ISETP.GT.U32.AND P6, PT, R9, R16, PT ;  /* 0x000000100900720c */ /* 0x000fe20003fc4070 */
[--C-:B------:R-:W-:Y:S01]  /*4250*/  @!P1 IMAD.IADD R11, R11, 0x1, -R9.reuse ;  /* 0x000000010b0b9824 */ /* 0x100fe200078e0a09 */
[----:B------:R-:W-:Y:S01]  /*4260*/  ISETP.GT.U32.AND P1, PT, R9, R10, PT ;  /* 0x0000000a0900720c */ /* 0x000fe20003f24070 */
[----:B------:R1:W-:Y:S01]  /*4270*/  STL [R1+0x2ec], R19 ;  /* 0x0002ec1301007387 */ /* 0x0003e20000100800 */
[----:B------:R-:W-:Y:S02]  /*4280*/  IMAD.MOV.U32 R22, RZ, RZ, R0 ;  /* 0x000000ffff167224 */ /* 0x000fe400078e0000 */
[----:B------:R-:W-:Y:S01]  /*4290*/  @!P4 IMAD.IADD R14, R14, 0x1, -R9 ;  /* 0x000000010e0ec824 */ /* 0x000fe200078e0a09 */
[----:B------:R-:W-:Y:S01]  /*42a0*/  ISETP.GE.AND P4, PT, R12, RZ, PT ;  /* 0x000000ff0c00720c */ /* 0x000fe20003f86270 */
[----:B0-----:R-:W-:Y:S01]  /*42b0*/  IMAD.MOV.U32 R21, RZ, RZ, R11 ;  /* 0x000000ffff157224 */ /* 0x001fe200078e000b */
[----:B------:R-:W-:Y:S01]  /*42c0*/  IADD3 R12, R28, 0xb9, RZ ;  /* 0x000000b91c0c7810 */ /* 0x000fe20007ffe0ff */
[----:B------:R-:W-:Y:S01]  /*42d0*/  @!P2 IMAD.IADD R2, R2, 0x1, -R9 ;  /* 0x000000010202a824 */ /* 0x000fe200078e0a09 */
[----:B------:R-:W-:Y:S01]  /*42e0*/  ISETP.GE.AND P2, PT, R15, RZ, PT ;  /* 0x000000ff0f00720c */ /* 0x000fe20003f46270 */
[----:B------:R-:W-:Y:S01]  /*42f0*/  IMAD.MOV.U32 R11, RZ, RZ, R3 ;  /* 0x000000ffff0b7224 */ /* 0x000fe200078e0003 */
[----:B------:R-:W-:Y:S01]  /*4300*/  IADD3 R15, R28, 0xba, RZ ;  /* 0x000000ba1c0f7810 */ /* 0x000fe20007ffe0ff */
[----:B-1----:R-:W-:Y:S01]  /*4310*/  IMAD.HI.U32 R19, R7, R17, RZ ;  /* 0x0000001107137227 */ /* 0x002fe200078e00ff */
[----:B------:R-:W-:-:S02]  /*4320*/  IABS R0, R12 ;  /* 0x0000000c00007213 */ /* 0x000fc40000000000 */
[----:B------:R-:W-:Y:S01]  /*4330*/  IABS R3, R15 ;  /* 0x0000000f00037213 */ /* 0x000fe20000000000 */
[----:B------:R-:W-:Y:S02]  /*4340*/  IMAD.MOV R19, RZ, RZ, -R19 ;  /* 0x000000ffff137224 */ /* 0x000fe400078e0a13 */
[----:B------:R-:W-:Y:S01]  /*4350*/  @!P6 IMAD.IADD R16, R16, 0x1, -R9 ;  /* 0x000000011010e824 */ /* 0x000fe200078e0a09 */
[C---:B------:R-:W-:Y:S01]  /*4360*/  ISETP.GT.U32.AND P6, PT, R9.reuse, R14, PT ;  /* 0x0000000e0900720c */ /* 0x040fe20003fc4070 */
[C---:B------:R-:W-:Y:S02]  /*4370*/  IMAD R17, R9.reuse, R19, R17 ;  /* 0x0000001309117224 */ /* 0x040fe400078e0211 */
[----:B------:R-:W-:Y:S01]  /*4380*/  @!P1 IMAD.IADD R10, R10, 0x1, -R9 ;  /* 0x000000010a0a9824 */ /* 0x000fe200078e0a09 */
[----:B------:R-:W-:Y:S01]  /*4390*/  ISETP.GT.U32.AND P1, PT, R9, R2, PT ;  /* 0x000000020900720c */ /* 0x000fe20003f24070 */
[----:B------:R-:W-:-:S04]  /*43a0*/  IMAD.HI.U32 R20, R7, R4, RZ ;  /* 0x0000000407147227 */ /* 0x000fc800078e00ff */
[----:B------:R-:W-:Y:S01]  /*43b0*/  @!P5 IMAD.MOV R22, RZ, RZ, -R22 ;  /* 0x000000ffff16d224 */ /* 0x000fe200078e0a16 */
[C---:B------:R-:W-:Y:S01]  /*43c0*/  ISETP.GT.U32.AND P5, PT, R9.reuse, R10, PT ;  /* 0x0000000a0900720c */ /* 0x040fe20003fa4070 */
[----:B------:R-:W-:Y:S01]  /*43d0*/  @!P0 IMAD.MOV R11, RZ, RZ, -R11 ;  /* 0x000000ffff0b8224 */ /* 0x000fe200078e0a0b */
[C---:B------:R-:W-:Y:S01]  /*43e0*/  ISETP.GT.U32.AND P0, PT, R9.reuse, R17, PT ;  /* 0x000000110900720c */ /* 0x040fe20003f04070 */
[----:B------:R-:W-:Y:S01]  /*43f0*/  IMAD.MOV R20, RZ, RZ, -R20 ;  /* 0x000000ffff147224 */ /* 0x000fe200078e0a14 */
[----:B------:R-:W-:Y:S01]  /*4400*/  STL [R1+0x2e4], R22 ;  /* 0x0002e41601007387 */ /* 0x000fe20000100800 */
[----:B------:R-:W-:Y:S01]  /*4410*/  @!P3 IMAD.MOV R21, RZ, RZ, -R21 ;  /* 0x000000ffff15b224 */ /* 0x000fe200078e0a15 */
[C---:B------:R-:W-:Y:S01]  /*4420*/  ISETP.GT.U32.AND P3, PT, R9.reuse, R16, PT ;  /* 0x000000100900720c */ /* 0x040fe20003f64070 */
[C---:B------:R-:W-:Y:S02]  /*4430*/  IMAD R4, R9.reuse, R20, R4 ;  /* 0x0000001409047224 */ /* 0x040fe400078e0204 */
[--C-:B------:R-:W-:Y:S01]  /*4440*/  @!P6 IMAD.IADD R14, R14, 0x1, -R9.reuse ;  /* 0x000000010e0ee824 */ /* 0x100fe200078e0a09 */
[----:B------:R-:W-:Y:S01]  /*4450*/  STL [R1+0x2e0], R21 ;  /* 0x0002e01501007387 */ /* 0x000fe20000100800 */
[--C-:B------:R-:W-:Y:S01]  /*4460*/  @!P1 IMAD.IADD R2, R2, 0x1, -R9.reuse ;  /* 0x0000000102029824 */ /* 0x100fe200078e0a09 */
[----:B------:R-:W-:Y:S01]  /*4470*/  ISETP.GT.U32.AND P6, PT, R9, R4, PT ;  /* 0x000000040900720c */ /* 0x000fe20003fc4070 */
[--C-:B------:R-:W-:Y:S01]  /*4480*/  @!P5 IMAD.IADD R10, R10, 0x1, -R9.reuse ;  /* 0x000000010a0ad824 */ /* 0x100fe200078e0a09 */
[----:B------:R-:W-:Y:S01]  /*4490*/  ISETP.GE.AND P1, PT, R13, RZ, PT ;  /* 0x000000ff0d00720c */ /* 0x000fe20003f26270 */
[----:B------:R0:W-:Y:S01]  /*44a0*/  STL [R1+0x2dc], R11 ;  /* 0x0002dc0b01007387 */ /* 0x0001e20000100800 */
[----:B------:R-:W-:Y:S01]  /*44b0*/  @!P0 IMAD.IADD R17, R17, 0x1, -R9 ;  /* 0x0000000111118824 */ /* 0x000fe200078e0a09 */
[----:B------:R-:W-:Y:S01]  /*44c0*/  ISETP.GE.AND P5, PT, R6, RZ, PT ;  /* 0x000000ff0600720c */ /* 0x000fe20003fa6270 */
[----:B------:R-:W-:Y:S01]  /*44d0*/  IMAD.MOV.U32 R19, RZ, RZ, R2 ;  /* 0x000000ffff137224 */ /* 0x000fe200078e0002 */
[----:B------:R-:W-:Y:S01]  /*44e0*/  ISETP.GE.AND P0, PT, R5, RZ, PT ;  /* 0x000000ff0500720c */ /* 0x000fe20003f06270 */
[----:B------:R-:W-:-:S04]  /*44f0*/  IMAD.HI.U32 R6, R7, R0, RZ ;  /* 0x0000000007067227 */ /* 0x000fc800078e00ff */
[----:B------:R-:W-:Y:S01]  /*4500*/  @!P3 IMAD.IADD R16, R16, 0x1, -R9 ;  /* 0x000000011010b824 */ /* 0x000fe200078e0a09 */
[----:B------:R-:W-:Y:S01]  /*4510*/  ISETP.GE.AND P3, PT, R8, RZ, PT ;  /* 0x000000ff0800720c */ /* 0x000fe20003f66270 */
[----:B0-----:R-:W-:-:S04]  /*4520*/  IMAD.HI.U32 R11, R7, R3, RZ ;  /* 0x00000003070b7227 */ /* 0x001fc800078e00ff */
[----:B------:R-:W-:Y:S01]  /*4530*/  IMAD.MOV R5, RZ, RZ, -R11 ;  /* 0x000000ffff057224 */ /* 0x000fe200078e0a0b */
[C---:B------:R-:W-:Y:S01]  /*4540*/  IADD3 R11, R28.reuse, 0xb6, RZ ;  /* 0x000000b61c0b7810 */ /* 0x040fe20007ffe0ff */
[----:B------:R-:W-:Y:S01]  /*4550*/  @!P2 IMAD.MOV R19, RZ, RZ, -R19 ;  /* 0x000000ffff13a224 */ /* 0x000fe200078e0a13 */
[C---:B------:R-:W-:Y:S01]  /*4560*/  ISETP.GT.U32.AND P2, PT, R9.reuse, R17, PT ;  /* 0x000000110900720c */ /* 0x040fe20003f44070 */
[----:B------:R-:W-:Y:S02]  /*4570*/  IMAD.MOV R2, RZ, RZ, -R6 ;  /* 0x000000ffff027224 */ /* 0x000fe400078e0a06 */
[----:B------:R-:W-:Y:S01]  /*4580*/  IMAD R5, R9, R5, R3 ;  /* 0x0000000509057224 */ /* 0x000fe200078e0203 */
[----:B------:R-:W-:Y:S01]  /*4590*/  STL [R1+0x2d8], R19 ;  /* 0x0002d81301007387 */ /* 0x000fe20000100800 */
[----:B------:R-:W-:Y:S01]  /*45a0*/  IMAD.MOV.U32 R8, RZ, RZ, R10 ;  /* 0x000000ffff087224 */ /* 0x000fe200078e000a */
[C---:B------:R-:W-:Y:S01]  /*45b0*/  IADD3 R3, R28.reuse, 0xb8, RZ ;  /* 0x000000b81c037810 */ /* 0x040fe20007ffe0ff */
[----:B------:R-:W-:Y:S01]  /*45c0*/  IMAD.MOV.U32 R18, RZ, RZ, R14 ;  /* 0x000000ffff127224 */ /* 0x000fe200078e000e */
[----:B------:R-:W-:Y:S01]  /*45d0*/  IADD3 R10, R28, 0xb4, RZ ;  /* 0x000000b41c0a7810 */ /* 0x000fe20007ffe0ff */
[--C-:B------:R-:W-:Y:S01]  /*45e0*/  @!P6 IMAD.IADD R4, R4, 0x1, -R9.reuse ;  /* 0x000000010404e824 */ /* 0x100fe200078e0a09 */
[----:B------:R-:W-:Y:S01]  /*45f0*/  ISETP.GE.AND P6, PT, R15, RZ, PT ;  /* 0x000000ff0f00720c */ /* 0x000fe20003fc6270 */
[C---:B------:R-:W-:Y:S01]  /*4600*/  IMAD R2, R9.reuse, R2, R0 ;  /* 0x0000000209027224 */ /* 0x040fe200078e0200 */
[C---:B------:R-:W-:Y:S01]  /*4610*/  IADD3 R0, R28.reuse, 0xb7, RZ ;  /* 0x000000b71c007810 */ /* 0x040fe20007ffe0ff */
[----:B------:R-:W-:Y:S01]  /*4620*/  IMAD.MOV.U32 R6, RZ, RZ, R16 ;  /* 0x000000ffff067224 */ /* 0x000fe200078e0010 */
[----:B------:R-:W-:Y:S01]  /*4630*/  IADD3 R14, R28, 0xb1, RZ ;  /* 0x000000b11c0e7810 */ /* 0x000fe20007ffe0ff */
[----:B------:R-:W-:Y:S01]  /*4640*/  @!P1 IMAD.MOV R8, RZ, RZ, -R8 ;  /* 0x000000ffff089224 */ /* 0x000fe200078e0a08 */
[C---:B------:R-:W-:Y:S01]  /*4650*/  ISETP.GT.U32.AND P1, PT, R9.reuse, R5, PT ;  /* 0x000000050900720c */ /* 0x040fe20003f24070 */
[----:B------:R-:W-:Y:S01]  /*4660*/  @!P4 IMAD.MOV R18, RZ, RZ, -R18 ;  /* 0x000000ffff12c224 */ /* 0x000fe200078e0a12 */
[C---:B------:R-:W-:Y:S01]  /*4670*/  ISETP.GT.U32.AND P4, PT, R9.reuse, R4, PT ;  /* 0x000000040900720c */ /* 0x040fe20003f84070 */
[----:B------:R-:W-:Y:S01]  /*4680*/  @!P5 IMAD.MOV R6, RZ, RZ, -R6 ;  /* 0x000000ffff06d224 */ /* 0x000fe200078e0a06 */
[----:B------:R-:W-:Y:S01]  /*4690*/  ISETP.GT.U32.AND P5, PT, R9, R2, PT ;  /* 0x000000020900720c */ /* 0x000fe20003fa4070 */
[----:B------:R-:W-:Y:S01]  /*46a0*/  @!P2 IMAD.IADD R17, R17, 0x1, -R9 ;  /* 0x000000011111a824 */ /* 0x000fe200078e0a09 */
[----:B------:R-:W-:Y:S01]  /*46b0*/  STL [R1+0x2d4], R18 ;  /* 0x0002d41201007387 */ /* 0x000fe20000100800 */
[----:B------:R-:W-:-:S02]  /*46c0*/  ISETP.GE.AND P2, PT, R12, RZ, PT ;  /* 0x000000ff0c00720c */ /* 0x000fc40003f46270 */
[----:B------:R-:W-:Y:S01]  /*46d0*/  IABS R12, R3 ;  /* 0x00000003000c7213 */ /* 0x000fe20000000000 */
[----:B------:R0:W-:Y:S03]  /*46e0*/  STL [R1+0x2b8], R8 ;  /* 0x0002b80801007387 */ /* 0x0001e60000100800 */
[--C-:B------:R-:W-:Y:S01]  /*46f0*/  @!P1 IMAD.IADD R5, R5, 0x1, -R9.reuse ;  /* 0x0000000105059824 */ /* 0x100fe200078e0a09 */
[----:B------:R1:W-:Y:S01]  /*4700*/  STL [R1+0x19c], R6 ;  /* 0x00019c0601007387 */ /* 0x0003e20000100800 */
[--C-:B------:R-:W-:Y:S01]  /*4710*/  @!P4 IMAD.IADD R4, R4, 0x1, -R9.reuse ;  /* 0x000000010404c824 */ /* 0x100fe200078e0a09 */
[----:B------:R-:W-:Y:S01]  /*4720*/  ISETP.GE.AND P4, PT, R3, RZ, PT ;  /* 0x000000ff0300720c */ /* 0x000fe20003f86270 */
[----:B------:R-:W-:Y:S01]  /*4730*/  @!P5 IMAD.IADD R2, R2, 0x1, -R9 ;  /* 0x000000010202d824 */ /* 0x000fe200078e0a09 */
[----:B------:R-:W-:Y:S01]  /*4740*/  ISETP.GT.U32.AND P5, PT, R9, R5, PT ;  /* 0x000000050900720c */ /* 0x000fe20003fa4070 */
[----:B0-----:R-:W-:Y:S01]  /*4750*/  IMAD.MOV.U32 R8, RZ, RZ, R17 ;  /* 0x000000ffff087224 */ /* 0x001fe200078e0011 */
[----:B------:R-:W-:-:S02]  /*4760*/  ISETP.GE.AND P1, PT, R0, RZ, PT ;  /* 0x000000ff0000720c */ /* 0x000fc40003f26270 */
[----:B------:R-:W-:Y:S01]  /*4770*/  IADD3 R17, R28, 0xb2, RZ ;  /* 0x000000b21c117810 */ /* 0x000fe20007ffe0ff */
[----:B------:R-:W-:Y:S01]  /*4780*/  @!P3 IMAD.MOV R8, RZ, RZ, -R8 ;  /* 0x000000ffff08b224 */ /* 0x000fe200078e0a08 */
[----:B-1----:R-:W-:Y:S02]  /*4790*/  IABS R6, R0 ;  /* 0x0000000000067213 */ /* 0x002fe40000000000 */
[----:B------:R-:W-:Y:S02]  /*47a0*/  ISETP.GT.U32.AND P3, PT, R9, R2, PT ;  /* 0x000000020900720c */ /* 0x000fe40003f64070 */
[----:B------:R0:W-:Y:S01]  /*47b0*/  STL [R1+0x2bc], R8 ;  /* 0x0002bc0801007387 */ /* 0x0001e20000100800 */
[----:B------:R-:W-:Y:S02]  /*47c0*/  IMAD.MOV.U32 R3, RZ, RZ, R6 ;  /* 0x000000ffff037224 */ /* 0x000fe400078e0006 */
[----:B------:R-:W-:-:S04]  /*47d0*/  IMAD.HI.U32 R6, R7, R12, RZ ;  /* 0x0000000c07067227 */ /* 0x000fc800078e00ff */
[----:B------:R-:W-:-:S04]  /*47e0*/  IMAD.HI.U32 R0, R7, R3, RZ ;  /* 0x0000000307007227 */ /* 0x000fc800078e00ff */
[----:B0-----:R-:W-:Y:S02]  /*47f0*/  IMAD.MOV.U32 R8, RZ, RZ, R4 ;  /* 0x000000ffff087224 */ /* 0x001fe400078e0004 */
[----:B------:R-:W-:Y:S01]  /*4800*/  IMAD.MOV R4, RZ, RZ, -R6 ;  /* 0x000000ffff047224 */ /* 0x000fe200078e0a06 */
[C---:B------:R-:W-:Y:S01]  /*4810*/  IADD3 R6, R28.reuse, 0xb5, RZ ;  /* 0x000000b51c067810 */ /* 0x040fe20007ffe0ff */
[----:B------:R-:W-:Y:S02]  /*4820*/  @!P5 IMAD.IADD R5, R5, 0x1, -R9 ;  /* 0x000000010505d824 */ /* 0x000fe400078e0a09 */
[C---:B------:R-:W-:Y:S02]  /*4830*/  IMAD R12, R9.reuse, R4, R12 ;  /* 0x00000004090c7224 */ /* 0x040fe400078e020c */
[----:B------:R-:W-:Y:S02]  /*4840*/  IMAD.MOV R0, RZ, RZ, -R0 ;  /* 0x000000ffff007224 */ /* 0x000fe400078e0a00 */
[----:B------:R-:W-:Y:S01]  /*4850*/  IMAD.MOV.U32 R13, RZ, RZ, R5 ;  /* 0x000000ffff0d7224 */ /* 0x000fe200078e0005 */
[C---:B------:R-:W-:Y:S01]  /*4860*/  ISETP.GT.U32.AND P5, PT, R9.reuse, R12, PT ;  /* 0x0000000c0900720c */ /* 0x040fe20003fa4070 */
[----:B------:R-:W-:Y:S01]  /*4870*/  IMAD R3, R9, R0, R3 ;  /* 0x0000000009037224 */ /* 0x000fe200078e0203 */
[----:B------:R-:W-:Y:S01]  /*4880*/  IADD3 R0, R28, 0xb3, RZ ;  /* 0x000000b31c007810 */ /* 0x000fe20007ffe0ff */
[----:B------:R-:W-:-:S02]  /*4890*/  @!P6 IMAD.MOV R13, RZ, RZ, -R13 ;  /* 0x000000ffff0de224 */ /* 0x000fc400078e0a0d */
[----:B------:R-:W-:Y:S01]  /*48a0*/  @!P0 IMAD.MOV R8, RZ, RZ, -R8 ;  /* 0x000000ffff088224 */ /* 0x000fe200078e0a08 */
[----:B------:R-:W-:Y:S01]  /*48b0*/  ISETP.GT.U32.AND P6, PT, R9, R3, PT ;  /* 0x000000030900720c */ /* 0x000fe20003fc4070 */
[--C-:B------:R-:W-:Y:S01]  /*48c0*/  @!P3 IMAD.IADD R2, R2, 0x1, -R9.reuse ;  /* 0x000000010202b824 */ /* 0x100fe200078e0a09 */
[----:B------:R-:W-:Y:S02]  /*48d0*/  ISETP.GE.AND P0, PT, R11, RZ, PT ;  /* 0x000000ff0b00720c */ /* 0x000fe40003f06270 */
[----:B------:R-:W-:Y:S01]  /*48e0*/  IABS R11, R11 ;  /* 0x0000000b000b7213 */ /* 0x000fe20000000000 */
[----:B------:R0:W-:Y:S01]  /*48f0*/  STL [R1+0x2c0], R8 ;  /* 0x0002c00801007387 */ /* 0x0001e20000100800 */
[----:B------:R-:W-:Y:S01]  /*4900*/  ISETP.GE.AND P3, PT, R6, RZ, PT ;  /* 0x000000ff0600720c */ /* 0x000fe20003f66270 */
[----:B------:R-:W-:Y:S01]  /*4910*/  @!P5 IMAD.IADD R12, R12, 0x1, -R9 ;  /* 0x000000010c0cd824 */ /* 0x000fe200078e0a09 */
[----:B------:R-:W-:Y:S01]  /*4920*/  IABS R6, R6 ;  /* 0x0000000600067213 */ /* 0x000fe20000000000 */
[----:B------:R-:W-:Y:S01]  /*4930*/  IMAD.HI.U32 R4, R7, R11, RZ ;  /* 0x0000000b07047227 */ /* 0x000fe200078e00ff */
[----:B------:R-:W-:Y:S02]  /*4940*/  STL [R1+0x2c4], R13 ;  /* 0x0002c40d01007387 */ /* 0x000fe40000100800 */
[----:B------:R-:W-:Y:S01]  /*4950*/  ISETP.GT.U32.AND P5, PT, R9, R12, PT ;  /* 0x0000000c0900720c */ /* 0x000fe20003fa4070 */
[----:B------:R-:W-:-:S02]  /*4960*/  IMAD.MOV R4, RZ, RZ, -R4 ;  /* 0x000000ffff047224 */ /* 0x000fc400078e0a04 */
[----:B0-----:R-:W-:Y:S02]  /*4970*/  IMAD.MOV.U32 R8, RZ, RZ, R2 ;  /* 0x000000ffff087224 */ /* 0x001fe400078e0002 */
[----:B------:R-:W-:Y:S02]  /*4980*/  @!P6 IMAD.IADD R3, R3, 0x1, -R9 ;  /* 0x000000010303e824 */ /* 0x000fe400078e0a09 */
[----:B------:R-:W-:Y:S01]  /*4990*/  @!P2 IMAD.MOV R8, RZ, RZ, -R8 ;  /* 0x000000ffff08a224 */ /* 0x000fe200078e0a08 */
[----:B------:R-:W-:Y:S01]  /*49a0*/  ISETP.GE.AND P2, PT, R10, RZ, PT ;  /* 0x000000ff0a00720c */ /* 0x000fe20003f46270 */
[----:B------:R-:W-:Y:S01]  /*49b0*/  IMAD R11, R9, R4, R11 ;  /* 0x00000004090b7224 */ /* 0x000fe200078e020b */
[----:B------:R-:W-:Y:S01]  /*49c0*/  IABS R10, R10 ;  /* 0x0000000a000a7213 */ /* 0x000fe20000000000 */
[----:B------:R-:W-:Y:S01]  /*49d0*/  IMAD.HI.U32 R2, R7, R6, RZ ;  /* 0x0000000607027227 */ /* 0x000fe200078e00ff */
[----:B------:R0:W-:Y:S01]  /*49e0*/  STL [R1+0x2d0], R8 ;  /* 0x0002d00801007387 */ /* 0x0001e20000100800 */
[----:B------:R-:W-:-:S02]  /*49f0*/  ISETP.GT.U32.AND P6, PT, R9, R3, PT ;  /* 0x000000030900720c */ /* 0x000fc40003fc4070 */
[----:B------:R-:W-:-:S04]  /*4a00*/  IMAD.HI.U32 R4, R7, R10, RZ ;  /* 0x0000000a07047227 */ /* 0x000fc800078e00ff */
[----:B------:R-:W-:Y:S01]  /*4a10*/  @!P5 IMAD.IADD R12, R12, 0x1, -R9 ;  /* 0x000000010c0cd824 */ /* 0x000fe200078e0a09 */
[C---:B------:R-:W-:Y:S01]  /*4a20*/  ISETP.GT.U32.AND P5, PT, R9.reuse, R11, PT ;  /* 0x0000000b0900720c */ /* 0x040fe20003fa4070 */
[----:B------:R-:W-:Y:S01]  /*4a30*/  IMAD.MOV R4, RZ, RZ, -R4 ;  /* 0x000000ffff047224 */ /* 0x000fe200078e0a04 */
[----:B0-----:R-:W-:Y:S01]  /*4a40*/  IABS R8, R0 ;  /* 0x0000000000087213 */ /* 0x001fe20000000000 */
[----:B------:R-:W-:Y:S02]  /*4a50*/  IMAD.MOV R2, RZ, RZ, -R2 ;  /* 0x000000ffff027224 */ /* 0x000fe400078e0a02 */
[----:B------:R-:W-:Y:S02]  /*4a60*/  IMAD R10, R9, R4, R10 ;  /* 0x00000004090a7224 */ /* 0x000fe400078e020a */
[----:B------:R-:W-:-:S04]  /*4a70*/  IMAD.HI.U32 R5, R7, R8, RZ ;  /* 0x0000000807057227 */ /* 0x000fc800078e00ff */
[----:B------:R-:W-:Y:S02]  /*4a80*/  IMAD.MOV R5, RZ, RZ, -R5 ;  /* 0x000000ffff057224 */ /* 0x000fe400078e0a05 */
[C---:B------:R-:W-:Y:S01]  /*4a90*/  IMAD R6, R9.reuse, R2, R6 ;  /* 0x0000000209067224 */ /* 0x040fe200078e0206 */
[----:B------:R-:W-:Y:S01]  /*4aa0*/  IABS R2, R17 ;  /* 0x0000001100027213 */ /* 0x000fe20000000000 */
[----:B------:R-:W-:Y:S02]  /*4ab0*/  IMAD.MOV.U32 R13, RZ, RZ, R12 ;  /* 0x000000ffff0d7224 */ /* 0x000fe400078e000c */
[----:B------:R-:W-:Y:S01]  /*4ac0*/  IMAD R8, R9, R5, R8 ;  /* 0x0000000509087224 */ /* 0x000fe200078e0208 */
[----:B------:R-:W-:Y:S01]  /*4ad0*/  IADD3 R5, R28, 0xb0, RZ ;  /* 0x000000b01c057810 */ /* 0x000fe20007ffe0ff */
[----:B------:R-:W-:Y:S01]  /*4ae0*/  @!P6 IMAD.IADD R3, R3, 0x1, -R9 ;  /* 0x000000010303e824 */ /* 0x000fe200078e0a09 */
[C---:B------:R-:W-:Y:S01]  /*4af0*/  ISETP.GT.U32.AND P6, PT, R9.reuse, R10, PT ;  /* 0x0000000a0900720c */ /* 0x040fe20003fc4070 */
[----:B------:R-:W-:Y:S01]  /*4b00*/  @!P4 IMAD.MOV R13, RZ, RZ, -R13 ;  /* 0x000000ffff0dc224 */ /* 0x000fe200078e0a0d */
[----:B------:R-:W-:Y:S01]  /*4b10*/  ISETP.GT.U32.AND P4, PT, R9, R6, PT ;  /* 0x000000060900720c */ /* 0x000fe20003f84070 */
[----:B------:R-:W-:Y:S01]  /*4b20*/  @!P5 IMAD.IADD R11, R11, 0x1, -R9 ;  /* 0x000000010b0bd824 */ /* 0x000fe200078e0a09 */
[----:B------:R-:W-:Y:S01]  /*4b30*/  ISETP.GT.U32.AND P5, PT, R9, R8, PT ;  /* 0x000000080900720c */ /* 0x000fe20003fa4070 */
[----:B------:R-:W-:Y:S01]  /*4b40*/  IMAD.MOV.U32 R12, RZ, RZ, R3 ;  /* 0x000000ffff0c7224 */ /* 0x000fe200078e0003 */
[----:B------:R0:W-:Y:S01]  /*4b50*/  STL [R1+0x2cc], R13 ;  /* 0x0002cc0d01007387 */ /* 0x0001e20000100800 */
[----:B------:R-:W-:Y:S01]  /*4b60*/  IMAD.HI.U32 R4, R7, R2, RZ ;  /* 0x0000000207047227 */ /* 0x000fe200078e00ff */
[----:B------:R-:W-:-:S03]  /*4b70*/  IABS R16, R5 ;  /* 0x0000000500107213 */ /* 0x000fc60000000000 */
[----:B------:R-:W-:Y:S02]  /*4b80*/  IMAD.MOV R4, RZ, RZ, -R4 ;  /* 0x000000ffff047224 */ /* 0x000fe400078e0a04 */
[--C-:B------:R-:W-:Y:S02]  /*4b90*/  @!P6 IMAD.IADD R10, R10, 0x1, -R9.reuse ;  /* 0x000000010a0ae824 */ /* 0x100fe400078e0a09 */
[--C-:B------:R-:W-:Y:S01]  /*4ba0*/  @!P4 IMAD.IADD R6, R6, 0x1, -R9.reuse ;  /* 0x000000010606c824 */ /* 0x100fe200078e0a09 */
[----:B0-----:R-:W-:Y:S01]  /*4bb0*/  IABS R13, R14 ;  /* 0x0000000e000d7213 */ /* 0x001fe20000000000 */
[----:B------:R-:W-:Y:S01]  /*4bc0*/  @!P5 IMAD.IADD R8, R8, 0x1, -R9 ;  /* 0x000000010808d824 */ /* 0x000fe200078e0a09 */
[C---:B------:R-:W-:Y:S01]  /*4bd0*/  ISETP.GT.U32.AND P4, PT, R9.reuse, R11, PT ;  /* 0x0000000b0900720c */ /* 0x040fe20003f84070 */
[----:B------:R-:W-:Y:S01]  /*4be0*/  @!P1 IMAD.MOV R12, RZ, RZ, -R12 ;  /* 0x000000ffff0c9224 */ /* 0x000fe200078e0a0c */
[----:B------:R-:W-:Y:S01]  /*4bf0*/  ISETP.GT.U32.AND P5, PT, R9, R10, PT ;  /* 0x0000000a0900720c */ /* 0x000fe20003fa4070 */
[----:B------:R-:W-:Y:S01]  /*4c00*/  IMAD.HI.U32 R3, R7, R13, RZ ;  /* 0x0000000d07037227 */ /* 0x000fe200078e00ff */
[----:B------:R-:W-:-:S02]  /*4c10*/  ISETP.GT.U32.AND P1, PT, R9, R8, PT ;  /* 0x000000080900720c */ /* 0x000fc40003f24070 */
[C---:B------:R-:W-:Y:S01]  /*4c20*/  ISETP.GT.U32.AND P6, PT, R9.reuse, R6, PT ;  /* 0x000000060900720c */ /* 0x040fe20003fc4070 */
[----:B------:R-:W-:Y:S01]  /*4c30*/  IMAD.MOV R3, RZ, RZ, -R3 ;  /* 0x000000ffff037224 */ /* 0x000fe200078e0a03 */
[----:B------:R0:W-:Y:S01]  /*4c40*/  STL [R1+0x2c8], R12 ;  /* 0x0002c80c01007387 */ /* 0x0001e20000100800 */
[C---:B------:R-:W-:Y:S01]  /*4c50*/  IMAD R2, R9.reuse, R4, R2 ;  /* 0x0000000409027224 */ /* 0x040fe200078e0202 */
[C---:B------:R-:W-:Y:S01]  /*4c60*/  IADD3 R4, R28.reuse, 0xaf, RZ ;  /* 0x000000af1c047810 */ /* 0x040fe20007ffe0ff */
[----:B------:R-:W-:Y:S01]  /*4c70*/  IMAD R13, R9, R3, R13 ;  /* 0x00000003090d7224 */ /* 0x000fe200078e020d */
[----:B------:R-:W-:Y:S01]  /*4c80*/  IADD3 R3, R28, 0xae, RZ ;  /* 0x000000ae1c037810 */ /* 0x000fe20007ffe0ff */
[--C-:B------:R-:W-:Y:S01]  /*4c90*/  @!P4 IMAD.IADD R11, R11, 0x1, -R9.reuse ;  /* 0x000000010b0bc824 */ /* 0x100fe200078e0a09 */
[C---:B------:R-:W-:Y:S01]  /*4ca0*/  ISETP.GT.U32.AND P4, PT, R9.reuse, R2, PT ;  /* 0x000000020900720c */ /* 0x040fe20003f84070 */
[--C-:B------:R-:W-:Y:S01]  /*4cb0*/  @!P5 IMAD.IADD R10, R10, 0x1, -R9.reuse ;  /* 0x000000010a0ad824 */ /* 0x100fe200078e0a09 */
[----:B------:R-:W-:Y:S01]  /*4cc0*/  ISETP.GT.U32.AND P5, PT, R9, R13, PT ;  /* 0x0000000d0900720c */ /* 0x000fe20003fa4070 */
[--C-:B------:R-:W-:Y:S01]  /*4cd0*/  @!P1 IMAD.IADD R8, R8, 0x1, -R9.reuse ;  /* 0x0000000108089824 */ /* 0x100fe200078e0a09 */
[----:B------:R-:W-:Y:S01]  /*4ce0*/  ISETP.GE.AND P1, PT, R17, RZ, PT ;  /* 0x000000ff1100720c */ /* 0x000fe20003f26270 */
[----:B------:R-:W-:Y:S01]  /*4cf0*/  @!P6 IMAD.IADD R6, R6, 0x1, -R9 ;  /* 0x000000010606e824 */ /* 0x000fe200078e0a09 */
[----:B------:R-:W-:Y:S01]  /*4d00*/  IABS R17, R3 ;  /* 0x0000000300117213 */ /* 0x000fe20000000000 */
[----:B0-----:R-:W-:Y:S01]  /*4d10*/  IMAD.HI.U32 R12, R7, R16, RZ ;  /* 0x00000010070c7227 */ /* 0x001fe200078e00ff */
[----:B------:R-:W-:-:S02]  /*4d20*/  IABS R15, R4 ;  /* 0x00000004000f7213 */ /* 0x000fc40000000000 */
[----:B------:R-:W-:Y:S01]  /*4d30*/  ISETP.GE.AND P6, PT, R0, RZ, PT ;  /* 0x000000ff0000720c */ /* 0x000fe20003fc6270 */
[----:B------:R-:W-:Y:S02]  /*4d40*/  IMAD.MOV.U32 R19, RZ, RZ, R11 ;  /* 0x000000ffff137224 */ /* 0x000fe400078e000b */
[--C-:B------:R-:W-:Y:S01]  /*4d50*/  @!P4 IMAD.IADD R2, R2, 0x1, -R9.reuse ;  /* 0x000000010202c824 */ /* 0x100fe200078e0a09 */
[----:B------:R-:W-:Y:S01]  /*4d60*/  ISETP.GE.AND P4, PT, R14, RZ, PT ;  /* 0x000000ff0e00720c */ /* 0x000fe20003f86270 */
[----:B------:R-:W-:Y:S02]  /*4d70*/  @!P5 IMAD.IADD R13, R13, 0x1, -R9 ;  /* 0x000000010d0dd824 */ /* 0x000fe400078e0a09 */
[----:B------:R-:W-:Y:S02]  /*4d80*/  IMAD.MOV.U32 R14, RZ, RZ, R17 ;  /* 0x000000ffff0e7224 */ /* 0x000fe400078e0011 */
[----:B------:R-:W-:Y:S01]  /*4d90*/  IMAD.MOV R12, RZ, RZ, -R12 ;  /* 0x000000ffff0c7224 */ /* 0x000fe200078e0a0c */
[----:B------:R-:W-:Y:S01]  /*4da0*/  ISETP.GT.U32.AND P5, PT, R9, R13, PT ;  /* 0x0000000d0900720c */ /* 0x000fe20003fa4070 */
[----:B------:R-:W-:-:S04]  /*4db0*/  IMAD.HI.U32 R11, R7, R14, RZ ;  /* 0x0000000e070b7227 */ /* 0x000fc800078e00ff */
[----:B------:R-:W-:Y:S02]  /*4dc0*/  IMAD.MOV.U32 R18, RZ, RZ, R6 ;  /* 0x000000ffff127224 */ /* 0x000fe400078e0006 */
[----:B------:R-:W-:Y:S01]  /*4dd0*/  @!P0 IMAD.MOV R19, RZ, RZ, -R19 ;  /* 0x000000ffff138224 */ /* 0x000fe200078e0a13 */
[C---:B------:R-:W-:Y:S01]  /*4de0*/  ISETP.GT.U32.AND P0, PT, R9.reuse, R2, PT ;  /* 0x000000020900720c */ /* 0x040fe20003f04070 */
[----:B------:R-:W-:Y:S02]  /*4df0*/  IMAD.MOV R6, RZ, RZ, -R11 ;  /* 0x000000ffff067224 */ /* 0x000fe400078e0a0b */
[C---:B------:R-:W-:Y:S01]  /*4e00*/  IMAD R16, R9.reuse, R12, R16 ;  /* 0x0000000c09107224 */ /* 0x040fe200078e0210 */
[----:B------:R0:W-:Y:S01]  /*4e10*/  STL [R1+0x2a4], R19 ;  /* 0x0002a41301007387 */ /* 0x0001e20000100800 */
[----:B------:R-:W-:Y:S02]  /*4e20*/  IMAD R14, R9, R6, R14 ;  /* 0x00000006090e7224 */ /* 0x000fe400078e020e */
[----:B------:R-:W-:-:S04]  /*4e30*/  IMAD.HI.U32 R0, R7, R15, RZ ;  /* 0x0000000f07007227 */ /* 0x000fc800078e00ff */
[----:B------:R-:W-:Y:S01]  /*4e40*/  @!P3 IMAD.MOV R18, RZ, RZ, -R18 ;  /* 0x000000ffff12b224 */ /* 0x000fe200078e0a12 */
[----:B------:R-:W-:Y:S01]  /*4e50*/  ISETP.GT.U32.AND P3, PT, R9, R16, PT ;  /* 0x000000100900720c */ /* 0x000fe20003f64070 */
[--C-:B------:R-:W-:Y:S01]  /*4e60*/  @!P5 IMAD.IADD R13, R13, 0x1, -R9.reuse ;  /* 0x000000010d0dd824 */ /* 0x100fe200078e0a09 */
[C---:B------:R-:W-:Y:S01]  /*4e70*/  ISETP.GT.U32.AND P5, PT, R9.reuse, R14, PT ;  /* 0x0000000e0900720c */ /* 0x040fe20003fa4070 */
[----:B------:R-:W-:Y:S01]  /*4e80*/  IMAD.MOV R0, RZ, RZ, -R0 ;  /* 0x000000ffff007224 */ /* 0x000fe200078e0a00 */
[----:B------:R-:W-:Y:S01]  /*4e90*/  STL [R1+0x2a8], R18 ;  /* 0x0002a81201007387 */ /* 0x000fe20000100800 */
[----:B------:R-:W-:Y:S01]  /*4ea0*/  @!P0 IMAD.IADD R2, R2, 0x1, -R9 ;  /* 0x0000000102028824 */ /* 0x000fe200078e0a09 */
[----:B------:R-:W-:Y:S01]  /*4eb0*/  ISETP.GE.AND P0, PT, R4, RZ, PT ;  /* 0x000000ff0400720c */ /* 0x000fe20003f06270 */
[----:B------:R-:W-:Y:S01]  /*4ec0*/  IMAD R15, R9, R0, R15 ;  /* 0x00000000090f7224 */ /* 0x000fe200078e020f */
[C---:B------:R-:W-:Y:S01]  /*4ed0*/  IADD3 R4, R28.reuse, 0xac, RZ ;  /* 0x000000ac1c047810 */ /* 0x040fe20007ffe0ff */
[----:B------:R-:W-:Y:S01]  /*4ee0*/  @!P2 IMAD.MOV R10, RZ, RZ, -R10 ;  /* 0x000000ffff0aa224 */ /* 0x000fe200078e0a0a */
[----:B------:R-:W-:Y:S01]  /*4ef0*/  ISETP.GE.AND P2, PT, R5, RZ, PT ;  /* 0x000000ff0500720c */ /* 0x000fe20003f46270 */
[----:B------:R-:W-:Y:S01]  /*4f00*/  @!P6 IMAD.MOV R8, RZ, RZ, -R8 ;  /* 0x000000ffff08e224 */ /* 0x000fe200078e0a08 */
[----:B------:R-:W-:Y:S01]  /*4f10*/  ISETP.GT.U32.AND P6, PT, R9, R15, PT ;  /* 0x0000000f0900720c */ /* 0x000fe20003fc4070 */
[----:B------:R-:W-:Y:S01]  /*4f20*/  IMAD.MOV.U32 R5, RZ, RZ, R2 ;  /* 0x000000ffff057224 */ /* 0x000fe200078e0002 */
[----:B------:R-:W-:Y:S01]  /*4f30*/  IADD3 R0, R28, 0xad, RZ ;  /* 0x000000ad1c007810 */ /* 0x000fe20007ffe0ff */
[----:B------:R-:W-:Y:S01]  /*4f40*/  @!P3 IMAD.IADD R16, R16, 0x1, -R9 ;  /* 0x000000011010b824 */ /* 0x000fe200078e0a09 */
[----:B------:R-:W-:Y:S01]  /*4f50*/  ISETP.GE.AND P3, PT, R3, RZ, PT ;  /* 0x000000ff0300720c */ /* 0x000fe20003f66270 */
[----:B------:R-:W-:Y:S01]  /*4f60*/  @!P1 IMAD.MOV R5, RZ, RZ, -R5 ;  /* 0x000000ffff059224 */ /* 0x000fe200078e0a05 */
[----:B------:R-:W-:Y:S01]  /*4f70*/  IABS R3, R4 ;  /* 0x0000000400037213 */ /* 0x000fe20000000000 */
[----:B------:R-:W-:Y:S01]  /*4f80*/  @!P5 IMAD.IADD R14, R14, 0x1, -R9 ;  /* 0x000000010e0ed824 */ /* 0x000fe200078e0a09 */
[----:B------:R-:W-:Y:S01]  /*4f90*/  STL [R1+0x2ac], R10 ;  /* 0x0002ac0a01007387 */ /* 0x000fe20000100800 */
[----:B------:R-:W-:Y:S01]  /*4fa0*/  IABS R11, R0 ;  /* 0x00000000000b7213 */ /* 0x000fe20000000000 */
[----:B0-----:R-:W-:Y:S01]  /*4fb0*/  IMAD.MOV.U32 R19, RZ, RZ, R13 ;  /* 0x000000ffff137224 */ /* 0x001fe200078e000d */
[----:B------:R-:W-:Y:S01]  /*4fc0*/  IADD3 R2, R28, 0xaa, RZ ;  /* 0x000000aa1c027810 */ /* 0x000fe20007ffe0ff */
[----:B------:R0:W-:Y:S01]  /*4fd0*/  STL [R1+0x2b0], R8 ;  /* 0x0002b00801007387 */ /* 0x0001e20000100800 */
[----:B------:R-:W-:Y:S01]  /*4fe0*/  ISETP.GT.U32.AND P5, PT, R9, R14, PT ;  /* 0x0000000e0900720c */ /* 0x000fe20003fa4070 */
[----:B------:R-:W-:Y:S01]  /*4ff0*/  @!P6 IMAD.IADD R15, R15, 0x1, -R9 ;  /* 0x000000010f0fe824 */ /* 0x000fe200078e0a09 */
[----:B------:R-:W-:Y:S01]  /*5000*/  ISETP.GT.U32.AND P6, PT, R9, R16, PT ;  /* 0x000000100900720c */ /* 0x000fe20003fc4070 */
[----:B------:R1:W-:Y:S01]  /*5010*/  STL [R1+0x2b4], R5 ;  /* 0x0002b40501007387 */ /* 0x0003e20000100800 */
[----:B------:R-:W-:-:S02]  /*5020*/  IMAD.HI.U32 R6, R7, R11, RZ ;  /* 0x0000000b07067227 */ /* 0x000fc400078e00ff */
[C---:B------:R-:W-:Y:S02]  /*5030*/  ISETP.GT.U32.AND P1, PT, R9.reuse, R15, PT ;  /* 0x0000000f0900720c */ /* 0x040fe40003f24070 */
[----:B------:R-:W-:Y:S01]  /*5040*/  IMAD.MOV R6, RZ, RZ, -R6 ;  /* 0x000000ffff067224 */ /* 0x000fe200078e0a06 */
[----:B0-----:R-:W-:Y:S01]  /*5050*/  IADD3 R8, R28, 0xab, RZ ;  /* 0x000000ab1c087810 */ /* 0x001fe20007ffe0ff */
[----:B------:R-:W-:Y:S02]  /*5060*/  @!P4 IMAD.MOV R19, RZ, RZ, -R19 ;  /* 0x000000ffff13c224 */ /* 0x000fe400078e0a13 */
[----:B------:R-:W-:Y:S01]  /*5070*/  IMAD R11, R9, R6, R11 ;  /* 0x00000006090b7224 */ /* 0x000fe200078e020b */
[----:B------:R-:W-:Y:S01]  /*5080*/  IABS R12, R8 ;  /* 0x00000008000c7213 */ /* 0x000fe20000000000 */
[----:B-1----:R-:W-:Y:S01]  /*5090*/  IMAD.HI.U32 R5, R7, R3, RZ ;  /* 0x0000000307057227 */ /* 0x002fe200078e00ff */
[----:B------:R-:W-:Y:S01]  /*50a0*/  IABS R6, R2 ;  /* 0x0000000200067213 */ /* 0x000fe20000000000 */
[----:B------:R-:W-:Y:S02]  /*50b0*/  STL [R1+0x238], R19 ;  /* 0x0002381301007387 */ /* 0x000fe40000100800 */
[----:B------:R-:W-:-:S02]  /*50c0*/  IMAD.MOV R5, RZ, RZ, -R5 ;  /* 0x000000ffff057224 */ /* 0x000fc400078e0a05 */
[----:B------:R-:W-:Y:S02]  /*50d0*/  @!P5 IMAD.IADD R14, R14, 0x1, -R9 ;  /* 0x000000010e0ed824 */ /* 0x000fe400078e0a09 */
[C---:B------:R-:W-:Y:S01]  /*50e0*/  IMAD R3, R9.reuse, R5, R3 ;  /* 0x0000000509037224 */ /* 0x040fe200078e0203 */
[----:B------:R-:W-:Y:S01]  /*50f0*/  IADD3 R5, R28, 0xa9, RZ ;  /* 0x000000a91c057810 */ /* 0x000fe20007ffe0ff */
[--C-:B------:R-:W-:Y:S01]  /*5100*/  @!P6 IMAD.IADD R16, R16, 0x1, -R9.reuse ;  /* 0x000000011010e824 */ /* 0x100fe200078e0a09 */
[----:B------:R-:W-:Y:S01]  /*5110*/  ISETP.GT.U32.AND P6, PT, R9, R11, PT ;  /* 0x0000000b0900720c */ /* 0x000fe20003fc4070 */
[----:B------:R-:W-:Y:S01]  /*5120*/  @!P1 IMAD.IADD R15, R15, 0x1, -R9 ;  /* 0x000000010f0f9824 */ /* 0x000fe200078e0a09 */
[----:B------:R-:W-:Y:S01]  /*5130*/  ISETP.GT.U32.AND P5, PT, R9, R3, PT ;  /* 0x000000030900720c */ /* 0x000fe20003fa4070 */
[C---:B------:R-:W-:Y:S01]  /*5140*/  IMAD.HI.U32 R17, R7.reuse, R12, RZ ;  /* 0x0000000c07117227 */ /* 0x040fe200078e00ff */
[----:B------:R-:W-:Y:S02]  /*5150*/  IABS R10, R5 ;  /* 0x00000005000a7213 */ /* 0x000fe40000000000 */
[----:B------:R-:W-:Y:S01]  /*5160*/  ISETP.GE.AND P1, PT, R0, RZ, PT ;  /* 0x000000ff0000720c */ /* 0x000fe20003f26270 */
[----:B------:R-:W-:-:S04]  /*5170*/  IMAD.HI.U32 R0, R7, R6, RZ ;  /* 0x0000000607007227 */ /* 0x000fc800078e00ff */
[----:B------:R-:W-:-:S04]  /*5180*/  IMAD.HI.U32 R13, R7, R10, RZ ;  /* 0x0000000a070d7227 */ /* 0x000fc800078e00ff */
[--C-:B------:R-:W-:Y:S02]  /*5190*/  @!P5 IMAD.IADD R3, R3, 0x1, -R9.reuse ;  /* 0x000000010303d824 */ /* 0x100fe400078e0a09 */
[----:B------:R-:W-:Y:S01]  /*51a0*/  @!P6 IMAD.IADD R11, R11, 0x1, -R9 ;  /* 0x000000010b0be824 */ /* 0x000fe200078e0a09 */
[----:B------:R-:W-:Y:S01]  /*51b0*/  ISETP.GE.AND P6, PT, R4, RZ, PT ;  /* 0x000000ff0400720c */ /* 0x000fe20003fc6270 */
[----:B------:R-:W-:Y:S01]  /*51c0*/  IMAD.MOV R13, RZ, RZ, -R13 ;  /* 0x000000ffff0d7224 */ /* 0x000fe200078e0a0d */
[C---:B------:R-:W-:Y:S01]  /*51d0*/  ISETP.GT.U32.AND P4, PT, R9.reuse, R3, PT ;  /* 0x000000030900720c */ /* 0x040fe20003f84070 */
[----:B------:R-:W-:Y:S01]  /*51e0*/  IMAD.MOV R17, RZ, RZ, -R17 ;  /* 0x000000ffff117224 */ /* 0x000fe200078e0a11 */
[C---:B------:R-:W-:Y:S01]  /*51f0*/  ISETP.GT.U32.AND P5, PT, R9.reuse, R11, PT ;  /* 0x0000000b0900720c */ /* 0x040fe20003fa4070 */
[----:B------:R-:W-:Y:S01]  /*5200*/  @!P0 IMAD.MOV R15, RZ, RZ, -R15 ;  /* 0x000000ffff0f8224 */ /* 0x000fe200078e0a0f */
[----:B------:R-:W-:Y:S01]  /*5210*/  ISETP.GE.AND P0, PT, R8, RZ, PT ;  /* 0x000000ff0800720c */ /* 0x000fe20003f06270 */
[----:B------:R-:W-:Y:S01]  /*5220*/  IMAD R8, R9, R13, R10 ;  /* 0x0000000d09087224 */ /* 0x000fe200078e020a */
[----:B------:R-:W-:Y:S01]  /*5230*/  IADD3 R4, R28, 0xa8, RZ ;  /* 0x000000a81c047810 */ /* 0x000fe20007ffe0ff */
[----:B------:R-:W-:-:S02]  /*5240*/  IMAD.MOV R0, RZ, RZ, -R0 ;  /* 0x000000ffff007224 */ /* 0x000fc400078e0a00 */
[----:B------:R-:W-:Y:S02]  /*5250*/  IMAD R12, R9, R17, R12 ;  /* 0x00000011090c7224 */ /* 0x000fe400078e020c */
[----:B------:R-:W-:Y:S02]  /*5260*/  IMAD.MOV.U32 R18, RZ, RZ, R16 ;  /* 0x000000ffff127224 */ /* 0x000fe400078e0010 */
[--C-:B------:R-:W-:Y:S01]  /*5270*/  @!P4 IMAD.IADD R3, R3, 0x1, -R9.reuse ;  /* 0x000000010303c824 */ /* 0x100fe200078e0a09 */
[C---:B------:R-:W-:Y:S01]  /*5280*/  ISETP.GT.U32.AND P4, PT, R9.reuse, R8, PT ;  /* 0x000000080900720c */ /* 0x040fe20003f84070 */
[C---:B------:R-:W-:Y:S01]  /*5290*/  IMAD R6, R9.reuse, R0, R6 ;  /* 0x0000000009067224 */ /* 0x040fe200078e0206 */
[----:B------:R-:W-:Y:S01]  /*52a0*/  IABS R0, R4 ;  /* 0x0000000400007213 */ /* 0x000fe20000000000 */
[----:B------:R-:W-:Y:S01]  /*52b0*/  @!P2 IMAD.MOV R18, RZ, RZ, -R18 ;  /* 0x000000ffff12a224 */ /* 0x000fe200078e0a12 */
[----:B------:R-:W-:Y:S01]  /*52c0*/  ISETP.GT.U32.AND P2, PT, R9, R12, PT ;  /* 0x0000000c0900720c */ /* 0x000fe20003f44070 */
[----:B------:R-:W-:Y:S01]  /*52d0*/  @!P5 IMAD.IADD R11, R11, 0x1, -R9 ;  /* 0x000000010b0bd824 */ /* 0x000fe200078e0a09 */
[----:B------:R-:W-:Y:S01]  /*52e0*/  ISETP.GE.AND P5, PT, R2, RZ, PT ;  /* 0x000000ff0200720c */ /* 0x000fe20003fa6270 */
[----:B------:R-:W-:Y:S01]  /*52f0*/  @!P3 IMAD.MOV R14, RZ, RZ, -R14 ;  /* 0x000000ffff0eb224 */ /* 0x000fe200078e0a0e */
[----:B------:R-:W-:Y:S01]  /*5300*/  ISETP.GT.U32.AND P3, PT, R9, R6, PT ;  /* 0x000000060900720c */ /* 0x000fe20003f64070 */
[----:B------:R-:W-:Y:S01]  /*5310*/  IMAD.MOV.U32 R13, RZ, RZ, R11 ;  /* 0x000000ffff0d7224 */ /* 0x000fe200078e000b */
[----:B------:R-:W-:Y:S01]  /*5320*/  IADD3 R2, R28, 0xa7, RZ ;  /* 0x000000a71c027810 */ /* 0x000fe20007ffe0ff */
[----:B------:R-:W-:Y:S01]  /*5330*/  STL [R1+0x23c], R18 ;  /* 0x00023c1201007387 */ /* 0x000fe20000100800 */
[----:B------:R-:W-:-:S02]  /*5340*/  IMAD.HI.U32 R10, R7, R0, RZ ;  /* 0x00000000070a7227 */ /* 0x000fc400078e00ff */
[----:B------:R-:W-:Y:S01]  /*5350*/  IABS R11, R2 ;  /* 0x00000002000b7213 */ /* 0x000fe20000000000 */
[----:B------:R-:W-:Y:S01]  /*5360*/  STL [R1+0x24c], R15 ;  /* 0x00024c0f01007387 */ /* 0x000fe20000100800 */
[----:B------:R-:W-:Y:S02]  /*5370*/  @!P1 IMAD.MOV R13, RZ, RZ, -R13 ;  /* 0x000000ffff0d9224 */ /* 0x000fe400078e0a0d */
[--C-:B------:R-:W-:Y:S01]  /*5380*/  @!P4 IMAD.IADD R8, R8, 0x1, -R9.reuse ;  /* 0x000000010808c824 */ /* 0x100fe200078e0a09 */
[----:B------:R-:W-:Y:S01]  /*5390*/  STL [R1+0x294], R14 ;  /* 0x0002940e01007387 */ /* 0x000fe20000100800 */
[--C-:B------:R-:W-:Y:S01]  /*53a0*/  @!P2 IMAD.IADD R12, R12, 0x1, -R9.reuse ;  /* 0x000000010c0ca824 */ /* 0x100fe200078e0a09 */
[----:B------:R-:W-:Y:S01]  /*53b0*/  ISETP.GE.AND P2, PT, R5, RZ, PT ;  /* 0x000000ff0500720c */ /* 0x000fe20003f46270 */
[----:B------:R-:W-:Y:S01]  /*53c0*/  @!P3 IMAD.IADD R6, R6, 0x1, -R9 ;  /* 0x000000010606b824 */ /* 0x000fe200078e0a09 */
[----:B------:R0:W-:Y:S01]  /*53d0*/  STL [R1+0x298], R13 ;  /* 0x0002980d01007387 */ /* 0x0001e20000100800 */
[C---:B------:R-:W-:Y:S01]  /*53e0*/  ISETP.GT.U32.AND P4, PT, R9.reuse, R8, PT ;  /* 0x000000080900720c */ /* 0x040fe20003f84070 */
[----:B------:R-:W-:Y:S01]  /*53f0*/  IMAD.MOV R10, RZ, RZ, -R10 ;  /* 0x000000ffff0a7224 */ /* 0x000fe200078e0a0a */
[----:B------:R-:W-:-:S02]  /*5400*/  ISETP.GT.U32.AND P3, PT, R9, R12, PT ;  /* 0x0000000c0900720c */ /* 0x000fc40003f64070 */
[C---:B------:R-:W-:Y:S01]  /*5410*/  ISETP.GT.U32.AND P1, PT, R9.reuse, R6, PT ;  /* 0x000000060900720c */ /* 0x040fe20003f24070 */
[----:B------:R-:W-:Y:S01]  /*5420*/  IMAD R0, R9, R10, R0 ;  /* 0x0000000a09007224 */ /* 0x000fe200078e0200 */
[----:B------:R-:W-:Y:S01]  /*5430*/  IADD3 R5, R28, 0xa6, RZ ;  /* 0x000000a61c057810 */ /* 0x000fe20007ffe0ff */
[----:B0-----:R-:W-:-:S03]  /*5440*/  IMAD.MOV.U32 R13, RZ, RZ, R3 ;  /* 0x000000ffff0d7224 */ /* 0x001fc600078e0003 */
[----:B------:R-:W-:Y:S01]  /*5450*/  IABS R10, R5 ;  /* 0x00000005000a7213 */ /* 0x000fe20000000000 */
[----:B------:R-:W-:-:S04]  /*5460*/  IMAD.HI.U32 R3, R7, R11, RZ ;  /* 0x0000000b07037227 */ /* 0x000fc800078e00ff */
[----:B------:R-:W-:Y:S02]  /*5470*/  IMAD.MOV R3, RZ, RZ, -R3 ;  /* 0x000000ffff037224 */ /* 0x000fe400078e0a03 */
[----:B------:R-:W-:Y:S02]  /*5480*/  @!P4 IMAD.IADD R8, R8, 0x1, -R9 ;  /* 0x000000010808c824 */ /* 0x000fe400078e0a09 */
[C---:B------:R-:W-:Y:S01]  /*5490*/  IMAD R11, R9.reuse, R3, R11 ;  /* 0x00000003090b7224 */ /* 0x040fe200078e020b */
[----:B------:R-:W-:Y:S01]  /*54a0*/  IADD3 R3, R28, 0xa4, RZ ;  /* 0x000000a41c037810 */ /* 0x000fe20007ffe0ff */
[--C-:B------:R-:W-:Y:S01]  /*54b0*/  @!P3 IMAD.IADD R12, R12, 0x1, -R9.reuse ;  /* 0x000000010c0cb824 */ /* 0x100fe200078e0a09 */
[C---:B------:R-:W-:Y:S01]  /*54c0*/  ISETP.GT.U32.AND P3, PT, R9.reuse, R0, PT ;  /* 0x000000000900720c */ /* 0x040fe20003f64070 */
[----:B------:R-:W-:Y:S01]  /*54d0*/  @!P1 IMAD.IADD R6, R6, 0x1, -R9 ;  /* 0x0000000106069824 */ /* 0x000fe200078e0a09 */
[----:B------:R-:W-:Y:S01]  /*54e0*/  ISETP.GT.U32.AND P4, PT, R9, R11, PT ;  /* 0x0000000b0900720c */ /* 0x000fe20003f84070 */
[----:B------:R-:W-:Y:S01]  /*54f0*/  @!P6 IMAD.MOV R13, RZ, RZ, -R13 ;  /* 0x000000ffff0de224 */ /* 0x000fe200078e0a0d */
[----:B------:R-:W-:Y:S01]  /*5500*/  ISETP.GE.AND P1, PT, R2, RZ, PT ;  /* 0x000000ff0200720c */ /* 0x000fe20003f26270 */
[----:B------:R-:W-:Y:S01]  /*5510*/  IMAD.HI.U32 R14, R7, R10, RZ ;  /* 0x0000000a070e7227 */ /* 0x000fe200078e00ff */
[----:B------:R-:W-:-:S02]  /*5520*/  IADD3 R2, R28, 0xa5, RZ ;  /* 0x000000a51c027810 */ /* 0x000fc40007ffe0ff */
[----:B------:R-:W-:Y:S01]  /*5530*/  ISETP.GE.AND P6, PT, R4, RZ, PT ;  /* 0x000000ff0400720c */ /* 0x000fe20003fc6270 */
[----:B------:R-:W-:Y:S01]  /*5540*/  IMAD.MOV.U32 R15, RZ, RZ, R12 ;  /* 0x000000ffff0f7224 */ /* 0x000fe200078e000c */
[----:B------:R-:W-:Y:S01]  /*5550*/  IABS R4, R2 ;  /* 0x0000000200047213 */ /* 0x000fe20000000000 */
[----:B------:R-:W-:Y:S01]  /*5560*/  IMAD.MOV R14, RZ, RZ, -R14 ;  /* 0x000000ffff0e7224 */ /* 0x000fe200078e0a0e */
[----:B------:R0:W-:Y:S01]  /*5570*/  STL [R1+0x2a0], R13 ;  /* 0x0002a00d01007387 */ /* 0x0001e20000100800 */
[--C-:B------:R-:W-:Y:S01]  /*5580*/  @!P3 IMAD.IADD R0, R0, 0x1, -R9.reuse ;  /* 0x000000010000b824 */ /* 0x100fe200078e0a09 */
[----:B------:R-:W-:Y:S01]  /*5590*/  ISETP.GE.AND P3, PT, R5, RZ, PT ;  /* 0x000000ff0500720c */ /* 0x000fe20003f66270 */
[----:B------:R-:W-:Y:S02]  /*55a0*/  @!P4 IMAD.IADD R11, R11, 0x1, -R9 ;  /* 0x000000010b0bc824 */ /* 0x000fe400078e0a09 */
[----:B------:R-:W-:Y:S01]  /*55b0*/  @!P0 IMAD.MOV R15, RZ, RZ, -R15 ;  /* 0x000000ffff0f8224 */ /* 0x000fe200078e0a0f */
[----:B------:R-:W-:Y:S01]  /*55c0*/  ISETP.GT.U32.AND P0, PT, R9, R0, PT ;  /* 0x000000000900720c */ /* 0x000fe20003f04070 */
[----:B------:R-:W-:Y:S01]  /*55d0*/  IMAD.HI.U32 R5, R7, R4, RZ ;  /* 0x0000000407057227 */ /* 0x000fe200078e00ff */
[----:B------:R-:W-:-:S02]  /*55e0*/  ISETP.GT.U32.AND P4, PT, R9, R11, PT ;  /* 0x0000000b0900720c */ /* 0x000fc40003f84070 */
[----:B0-----:R-:W-:Y:S01]  /*55f0*/  IABS R13, R3 ;  /* 0x00000003000d7213 */ /* 0x001fe20000000000 */
[C---:B------:R-:W-:Y:S01]  /*5600*/  IMAD R10, R9.reuse, R14, R10 ;  /* 0x0000000e090a7224 */ /* 0x040fe200078e020a */
[----:B------:R-:W-:Y:S01]  /*5610*/  STL [R1+0x29c], R15 ;  /* 0x00029c0f01007387 */ /* 0x000fe20000100800 */
[----:B------:R-:W-:Y:S02]  /*5620*/  IMAD.MOV.U32 R12, RZ, RZ, R6 ;  /* 0x000000ffff0c7224 */ /* 0x000fe400078e0006 */
[----:B------:R-:W-:Y:S02]  /*5630*/  IMAD.MOV R5, RZ, RZ, -R5 ;  /* 0x000000ffff057224 */ /* 0x000fe400078e0a05 */
[----:B------:R-:W-:Y:S01]  /*5640*/  @!P5 IMAD.MOV R12, RZ, RZ, -R12 ;  /* 0x000000ffff0cd224 */ /* 0x000fe200078e0a0c */
[C---:B------:R-:W-:Y:S01]  /*5650*/  ISETP.GT.U32.AND P5, PT, R9.reuse, R10, PT ;  /* 0x0000000a0900720c */ /* 0x040fe20003fa4070 */
[----:B------:R-:W-:Y:S02]  /*5660*/  IMAD R4, R9, R5, R4 ;  /* 0x0000000509047224 */ /* 0x000fe400078e0204 */
[----:B------:R-:W-:Y:S01]  /*5670*/  IMAD.HI.U32 R6, R7, R13, RZ ;  /* 0x0000000d07067227 */ /* 0x000fe200078e00ff */
[----:B------:R0:W-:Y:S03]  /*5680*/  STL [R1+0x278], R12 ;  /* 0x0002780c01007387 */ /* 0x0001e60000100800 */
[----:B------:R-:W-:Y:S01]  /*5690*/  @!P4 IMAD.IADD R11, R11, 0x1, -R9 ;  /* 0x000000010b0bc824 */ /* 0x000fe200078e0a09 */
[----:B------:R-:W-:Y:S01]  /*56a0*/  ISETP.GT.U32.AND P4, PT, R9, R4, PT ;  /* 0x000000040900720c */ /* 0x000fe20003f84070 */
[----:B------:R-:W-:-:S02]  /*56b0*/  IMAD.MOV R6, RZ, RZ, -R6 ;  /* 0x000000ffff067224 */ /* 0x000fc400078e0a06 */
[----:B------:R-:W-:Y:S01]  /*56c0*/  @!P0 IMAD.IADD R0, R0, 0x1, -R9 ;  /* 0x0000000100008824 */ /* 0x000fe200078e0a09 */
[----:B------:R-:W-:Y:S01]  /*56d0*/  ISETP.GE.AND P0, PT, R3, RZ, PT ;  /* 0x000000ff0300720c */ /* 0x000fe20003f06270 */
[C---:B------:R-:W-:Y:S01]  /*56e0*/  IMAD R13, R9.reuse, R6, R13 ;  /* 0x00000006090d7224 */ /* 0x040fe200078e020d */
[----:B------:R-:W-:Y:S01]  /*56f0*/  IADD3 R6, R28, 0xa2, RZ ;  /* 0x000000a21c067810 */ /* 0x000fe20007ffe0ff */
[----:B------:R-:W-:Y:S02]  /*5700*/  IMAD.MOV.U32 R14, RZ, RZ, R0 ;  /* 0x000000ffff0e7224 */ /* 0x000fe400078e0000 */
[--C-:B------:R-:W-:Y:S01]  /*5710*/  @!P5 IMAD.IADD R10, R10, 0x1, -R9.reuse ;  /* 0x000000010a0ad824 */ /* 0x100fe200078e0a09 */
[----:B------:R-:W-:Y:S01]  /*5720*/  IABS R5, R6 ;  /* 0x0000000600057213 */ /* 0x000fe20000000000 */
[----:B------:R-:W-:Y:S01]  /*5730*/  @!P6 IMAD.MOV R14, RZ, RZ, -R14 ;  /* 0x000000ffff0ee224 */ /* 0x000fe200078e0a0e */
[C---:B------:R-:W-:Y:S01]  /*5740*/  ISETP.GT.U32.AND P6, PT, R9.reuse, R13, PT ;  /* 0x0000000d0900720c */ /* 0x040fe20003fc4070 */
[----:B------:R-:W-:Y:S01]  /*5750*/  @!P2 IMAD.MOV R8, RZ, RZ, -R8 ;  /* 0x000000ffff08a224 */ /* 0x000fe200078e0a08 */
[----:B------:R-:W-:Y:S01]  /*5760*/  ISETP.GT.U32.AND P5, PT, R9, R10, PT ;  /* 0x0000000a0900720c */ /* 0x000fe20003fa4070 */
[----:B------:R-:W-:Y:S01]  /*5770*/  @!P4 IMAD.IADD R4, R4, 0x1, -R9 ;  /* 0x000000010404c824 */ /* 0x000fe200078e0a09 */
[----:B------:R-:W-:Y:S01]  /*5780*/  ISETP.GE.AND P2, PT, R2, RZ, PT ;  /* 0x000000ff0200720c */ /* 0x000fe20003f46270 */
[----:B0-----:R-:W-:Y:S01]  /*5790*/  IMAD.MOV.U32 R12, RZ, RZ, R11 ;  /* 0x000000ffff0c7224 */ /* 0x001fe200078e000b */
[----:B------:R0:W-:Y:S01]  /*57a0*/  STL [R1+0x27c], R8 ;  /* 0x00027c0801007387 */ /* 0x0001e20000100800 */
[----:B------:R-:W-:-:S02]  /*57b0*/  IADD3 R2, R28, 0xa1, RZ ;  /* 0x000000a11c027810 */ /* 0x000fc40007ffe0ff */
[----:B------:R-:W-:Y:S01]  /*57c0*/  ISETP.GT.U32.AND P4, PT, R9, R4, PT ;  /* 0x000000040900720c */ /* 0x000fe20003f84070 */
[----:B------:R-:W-:Y:S01]  /*57d0*/  @!P1 IMAD.MOV R12, RZ, RZ, -R12 ;  /* 0x000000ffff0c9224 */ /* 0x000fe200078e0a0c */
[----:B------:R-:W-:Y:S01]  /*57e0*/  STL [R1+0x290], R14 ;  /* 0x0002900e01007387 */ /* 0x000fe20000100800 */
[----:B------:R-:W-:Y:S01]  /*57f0*/  IABS R0, R2 ;  /* 0x0000000200007213 */ /* 0x000fe20000000000 */
[--C-:B------:R-:W-:Y:S02]  /*5800*/  @!P6 IMAD.IADD R13, R13, 0x1, -R9.reuse ;  /* 0x000000010d0de824 */ /* 0x100fe400078e0a09 */
[----:B------:R-:W-:Y:S01]  /*5810*/  @!P5 IMAD.IADD R10, R10, 0x1, -R9 ;  /* 0x000000010a0ad824 */ /* 0x000fe200078e0a09 */
[----:B0-----:R-:W-:Y:S01]  /*5820*/  IADD3 R8, R28, 0xa3, RZ ;  /* 0x000000a31c087810 */ /* 0x001fe20007ffe0ff */
[----:B------:R0:W-:Y:S01]  /*5830*/  STL [R1+0x28c], R12 ;  /* 0x00028c0c01007387 */ /* 0x0001e20000100800 */
[----:B------:R-:W-:Y:S01]  /*5840*/  ISETP.GE.AND P5, PT, R6, RZ, PT ;  /* 0x000000ff0600720c */ /* 0x000fe20003fa6270 */
[----:B------:R-:W-:Y:S01]  /*5850*/  IMAD.HI.U32 R6, R7, R5, RZ ;  /* 0x0000000507067227 */ /* 0x000fe200078e00ff */
[----:B------:R-:W-:-:S02]  /*5860*/  IABS R3, R8 ;  /* 0x0000000800037213 */ /* 0x000fc40000000000 */
[----:B------:R-:W-:Y:S01]  /*5870*/  ISETP.GT.U32.AND P6, PT, R9, R13, PT ;  /* 0x0000000d0900720c */ /* 0x000fe20003fc4070 */
[----:B------:R-:W-:Y:S01]  /*5880*/  IMAD.MOV R6, RZ, RZ, -R6 ;  /* 0x000000ffff067224 */ /* 0x000fe200078e0a06 */
[----:B------:R-:W-:Y:S01]  /*5890*/  ISETP.GE.AND P1, PT, R8, RZ, PT ;  /* 0x000000ff0800720c */ /* 0x000fe20003f26270 */
[----:B------:R-:W-:-:S04]  /*58a0*/  IMAD.HI.U32 R11, R7, R3, RZ ;  /* 0x00000003070b7227 */ /* 0x000fc800078e00ff */
[----:B0-----:R-:W-:Y:S02]  /*58b0*/  IMAD.MOV.U32 R12, RZ, RZ, R10 ;  /* 0x000000ffff0c7224 */ /* 0x001fe400078e000a */
[----:B------:R-:W-:Y:S02]  /*58c0*/  IMAD.MOV R11, RZ, RZ, -R11 ;  /* 0x000000ffff0b7224 */ /* 0x000fe400078e0a0b */
[----:B------:R-:W-:Y:S02]  /*58d0*/  @!P4 IMAD.IADD R4, R4, 0x1, -R9 ;  /* 0x000000010404c824 */ /* 0x000fe400078e0a09 */
[----:B------:R-:W-:Y:S01]  /*58e0*/  @!P3 IMAD.MOV R12, RZ, RZ, -R12 ;  /* 0x000000ffff0cb224 */ /* 0x000fe200078e0a0c */
[----:B------:R-:W-:Y:S01]  /*58f0*/  ISETP.GE.AND P3, PT, R2, RZ, PT ;  /* 0x000000ff0200720c */ /* 0x000fe20003f66270 */
[C---:B------:R-:W-:Y:S02]  /*5900*/  IMAD R3, R9.reuse, R11, R3 ;  /* 0x0000000b09037224 */ /* 0x040fe400078e0203 */
[C---:B------:R-:W-:Y:S01]  /*5910*/  IMAD R2, R9.reuse, R6, R5 ;  /* 0x0000000609027224 */ /* 0x040fe200078e0205 */
[C---:B------:R-:W-:Y:S01]  /*5920*/  IADD3 R6, R28.reuse, 0x9d, RZ ;  /* 0x0000009d1c067810 */ /* 0x040fe20007ffe0ff */
[----:B------:R-:W-:Y:S01]  /*5930*/  IMAD.MOV.U32 R10, RZ, RZ, R4 ;  /* 0x000000ffff0a7224 */ /* 0x000fe200078e0004 */
[----:B------:R-:W-:Y:S01]  /*5940*/  ISETP.GT.U32.AND P4, PT, R9, R3, PT ;  /* 0x000000030900720c */ /* 0x000fe20003f84070 */
[----:B------:R-:W-:Y:S01]  /*5950*/  IMAD.HI.U32 R8, R7, R0, RZ ;  /* 0x0000000007087227 */ /* 0x000fe200078e00ff */
[C---:B------:R-:W-:Y:S01]  /*5960*/  IADD3 R4, R28.reuse, 0x9f, RZ ;  /* 0x0000009f1c047810 */ /* 0x040fe20007ffe0ff */
[----:B------:R0:W-:Y:S01]  /*5970*/  STL [R1+0x284], R12 ;  /* 0x0002840c01007387 */ /* 0x0001e20000100800 */
[C---:B------:R-:W-:Y:S01]  /*5980*/  IADD3 R5, R28.reuse, 0x9e, RZ ;  /* 0x0000009e1c057810 */ /* 0x040fe20007ffe0ff */
[----:B------:R-:W-:Y:S01]  /*5990*/  @!P2 IMAD.MOV R10, RZ, RZ, -R10 ;  /* 0x000000ffff0aa224 */ /* 0x000fe200078e0a0a */
[----:B------:R-:W-:Y:S01]  /*59a0*/  ISETP.GT.U32.AND P2, PT, R9, R2, PT ;  /* 0x000000020900720c */ /* 0x000fe20003f44070 */
[----:B------:R-:W-:Y:S01]  /*59b0*/  IMAD.MOV R8, RZ, RZ, -R8 ;  /* 0x000000ffff087224 */ /* 0x000fe200078e0a08 */
[----:B------:R-:W-:Y:S01]  /*59c0*/  IABS R11, R5 ;  /* 0x00000005000b7213 */ /* 0x000fe20000000000 */
[----:B------:R-:W-:Y:S01]  /*59d0*/  @!P6 IMAD.IADD R13, R13, 0x1, -R9 ;  /* 0x000000010d0de824 */ /* 0x000fe200078e0a09 */
[----:B------:R1:W-:Y:S01]  /*59e0*/  STL [R1+0x288], R10 ;  /* 0x0002880a01007387 */ /* 0x0003e20000100800 */
[----:B------:R-:W-:Y:S01]  /*59f0*/  IMAD R0, R9, R8, R0 ;  /* 0x0000000809007224 */ /* 0x000fe200078e0200 */
[----:B------:R-:W-:Y:S01]  /*5a00*/  IADD3 R8, R28, 0xa0, RZ ;  /* 0x000000a01c087810 */ /* 0x000fe20007ffe0ff */
[----:B------:R-:W-:Y:S01]  /*5a10*/  IMAD.MOV.U32 R15, RZ, RZ, R13 ;  /* 0x000000ffff0f7224 */ /* 0x000fe200078e000d */
[----:B0-----:R-:W-:Y:S01]  /*5a20*/  IABS R12, R6 ;  /* 0x00000006000c7213 */ /* 0x001fe20000000000 */
[----:B------:R-:W-:Y:S01]  /*5a30*/  @!P4 IMAD.IADD R3, R3, 0x1, -R9 ;  /* 0x000000010303c824 */ /* 0x000fe200078e0a09 */
[----:B------:R-:W-:Y:S01]  /*5a40*/  ISETP.GE.AND P6, PT, R8, RZ, PT ;  /* 0x000000ff0800720c */ /* 0x000fe20003fc6270 */
[----:B------:R-:W-:Y:S01]  /*5a50*/  @!P0 IMAD.MOV R15, RZ, RZ, -R15 ;  /* 0x000000ffff0f8224 */ /* 0x000fe200078e0a0f */
[C---:B------:R-:W-:Y:S01]  /*5a60*/  ISETP.GT.U32.AND P0, PT, R9.reuse, R0, PT ;  /* 0x000000000900720c */ /* 0x040fe20003f04070 */
[----:B------:R-:W-:Y:S01]  /*5a70*/  @!P2 IMAD.IADD R2, R2, 0x1, -R9 ;  /* 0x000000010202a824 */ /* 0x000fe200078e0a09 */
[----:B------:R-:W-:-:S02]  /*5a80*/  ISETP.GT.U32.AND P4, PT, R9, R3, PT ;  /* 0x000000030900720c */ /* 0x000fc40003f84070 */
[----:B------:R-:W-:Y:S01]  /*5a90*/  IABS R8, R8 ;  /* 0x0000000800087213 */ /* 0x000fe20000000000 */
[----:B------:R0:W-:Y:S01]  /*5aa0*/  STL [R1+0x280], R15 ;  /* 0x0002800f01007387 */ /* 0x0001e20000100800 */
[----:B------:R-:W-:Y:S02]  /*5ab0*/  ISETP.GT.U32.AND P2, PT, R9, R2, PT ;  /* 0x000000020900720c */ /* 0x000fe40003f44070 */
[----:B-1----:R-:W-:Y:S01]  /*5ac0*/  IABS R10, R4 ;  /* 0x00000004000a7213 */ /* 0x002fe20000000000 */
[----:B------:R-:W-:-:S04]  /*5ad0*/  IMAD.HI.U32 R13, R7, R8, RZ ;  /* 0x00000008070d7227 */ /* 0x000fc800078e00ff */
[----:B------:R-:W-:Y:S02]  /*5ae0*/  @!P0 IMAD.IADD R0, R0, 0x1, -R9 ;  /* 0x0000000100008824 */ /* 0x000fe400078e0a09 */
[----:B------:R-:W-:Y:S02]  /*5af0*/  IMAD.MOV R13, RZ, RZ, -R13 ;  /* 0x000000ffff0d7224 */ /* 0x000fe400078e0a0d */
[--C-:B------:R-:W-:Y:S01]  /*5b00*/  @!P4 IMAD.IADD R3, R3, 0x1, -R9.reuse ;  /* 0x000000010303c824 */ /* 0x100fe200078e0a09 */
[C---:B------:R-:W-:Y:S01]  /*5b10*/  ISETP.GT.U32.AND P0, PT, R9.reuse, R0, PT ;  /* 0x000000000900720c */ /* 0x040fe20003f04070 */
[C---:B------:R-:W-:Y:S01]  /*5b20*/  IMAD R8, R9.reuse, R13, R8 ;  /* 0x0000000d09087224 */ /* 0x040fe200078e0208 */
[----:B------:R-:W-:Y:S01]  /*5b30*/  ISETP.GE.AND P4, PT, R4, RZ, PT ;  /* 0x000000ff0400720c */ /* 0x000fe20003f86270 */
[----:B------:R-:W-:Y:S02]  /*5b40*/  @!P2 IMAD.IADD R2, R2, 0x1, -R9 ;  /* 0x000000010202a824 */ /* 0x000fe400078e0a09 */
[----:B------:R-:W-:Y:S01]  /*5b50*/  IMAD.MOV.U32 R17, RZ, RZ, R3 ;  /* 0x000000ffff117224 */ /* 0x000fe200078e0003 */
[----:B------:R-:W-:Y:S01]  /*5b60*/  ISETP.GT.U32.AND P2, PT, R9, R8, PT ;  /* 0x000000080900720c */ /* 0x000fe20003f44070 */
[----:B------:R-:W-:Y:S01]  /*5b70*/  IMAD.MOV.U32 R16, RZ, RZ, R2 ;  /* 0x000000ffff107224 */ /* 0x000fe200078e0002 */
[----:B------:R-:W-:Y:S01]  /*5b80*/  IADD3 R3, R28, 0x9c, RZ ;  /* 0x0000009c1c037810 */ /* 0x000fe20007ffe0ff */
[----:B------:R-:W-:-:S04]  /*5b90*/  IMAD.HI.U32 R14, R7, R10, RZ ;  /* 0x0000000a070e7227 */ /* 0x000fc800078e00ff */
[----:B------:R-:W-:-:S04]  /*5ba0*/  IMAD.HI.U32 R4, R7, R12, RZ ;  /* 0x0000000c07047227 */ /* 0x000fc800078e00ff */
[----:B------:R-:W-:Y:S02]  /*5bb0*/  @!P1 IMAD.MOV R17, RZ, RZ, -R17 ;  /* 0x000000ffff119224 */ /* 0x000fe400078e0a11 */
[----:B------:R-:W-:Y:S01]  /*5bc0*/  @!P5 IMAD.MOV R16, RZ, RZ, -R16 ;  /* 0x000000ffff10d224 */ /* 0x000fe200078e0a10 */
[----:B------:R-:W-:Y:S01]  /*5bd0*/  ISETP.GE.AND P5, PT, R5, RZ, PT ;  /* 0x000000ff0500720c */ /* 0x000fe20003fa6270 */
[----:B------:R-:W-:Y:S01]  /*5be0*/  IMAD.MOV R14, RZ, RZ, -R14 ;  /* 0x000000ffff0e7224 */ /* 0x000fe200078e0a0e */
[----:B------:R-:W-:Y:S01]  /*5bf0*/  STL [R1+0x274], R17 ;  /* 0x0002741101007387 */ /* 0x000fe20000100800 */
[----:B------:R-:W-:Y:S01]  /*5c00*/  IMAD.MOV R4, RZ, RZ, -R4 ;  /* 0x000000ffff047224 */ /* 0x000fe200078e0a04 */
[----:B------:R-:W-:Y:S01]  /*5c10*/  IADD3 R5, R28, 0x9a, RZ ;  /* 0x0000009a1c057810 */ /* 0x000fe20007ffe0ff */
[----:B------:R-:W-:Y:S01]  /*5c20*/  @!P0 IMAD.IADD R0, R0, 0x1, -R9 ;  /* 0x0000000100008824 */ /* 0x000fe200078e0a09 */
[----:B------:R1:W-:Y:S01]  /*5c30*/  STL [R1+0x26c], R16 ;  /* 0x00026c1001007387 */ /* 0x0003e20000100800 */
[----:B------:R-:W-:-:S02]  /*5c40*/  IMAD R10, R9, R14, R10 ;  /* 0x0000000e090a7224 */ /* 0x000fc400078e020a */
[C---:B------:R-:W-:Y:S01]  /*5c50*/  IMAD R12, R9.reuse, R4, R12 ;  /* 0x00000004090c7224 */ /* 0x040fe200078e020c */
[----:B------:R-:W-:Y:S01]  /*5c60*/  IADD3 R4, R28, 0x9b, RZ ;  /* 0x0000009b1c047810 */ /* 0x000fe20007ffe0ff */
[----:B------:R-:W-:Y:S01]  /*5c70*/  @!P2 IMAD.IADD R8, R8, 0x1, -R9 ;  /* 0x000000010808a824 */ /* 0x000fe200078e0a09 */
[----:B------:R-:W-:Y:S01]  /*5c80*/  ISETP.GT.U32.AND P1, PT, R9, R10, PT ;  /* 0x0000000a0900720c */ /* 0x000fe20003f24070 */
[----:B0-----:R-:W-:Y:S01]  /*5c90*/  IMAD.HI.U32 R15, R7, R11, RZ ;  /* 0x0000000b070f7227 */ /* 0x001fe200078e00ff */
[----:B------:R-:W-:Y:S02]  /*5ca0*/  IABS R13, R4 ;  /* 0x00000004000d7213 */ /* 0x000fe40000000000 */
[C---:B------:R-:W-:Y:S01]  /*5cb0*/  ISETP.GT.U32.AND P2, PT, R9.reuse, R8, PT ;  /* 0x000000080900720c */ /* 0x040fe20003f44070 */
[----:B-1----:R-:W-:Y:S01]  /*5cc0*/  IMAD.MOV.U32 R16, RZ, RZ, R0 ;  /* 0x000000ffff107224 */ /* 0x002fe200078e0000 */
[----:B------:R-:W-:Y:S01]  /*5cd0*/  IABS R0, R5 ;  /* 0x0000000500007213 */ /* 0x000fe20000000000 */
[----:B------:R-:W-:Y:S01]  /*5ce0*/  IMAD.MOV R15, RZ, RZ, -R15 ;  /* 0x000000ffff0f7224 */ /* 0x000fe200078e0a0f */
[----:B------:R-:W-:Y:S01]  /*5cf0*/  IADD3 R17, R28, 0x93, RZ ;  /* 0x000000931c117810 */ /* 0x000fe20007ffe0ff */
[----:B------:R-:W-:Y:S01]  /*5d00*/  @!P3 IMAD.MOV R16, RZ, RZ, -R16 ;  /* 0x000000ffff10b224 */ /* 0x000fe200078e0a10 */
[C---:B------:R-:W-:Y:S01]  /*5d10*/  ISETP.GT.U32.AND P3, PT, R9.reuse, R12, PT ;  /* 0x0000000c0900720c */ /* 0x040fe20003f64070 */
[----:B------:R-:W-:Y:S01]  /*5d20*/  IMAD R2, R9, R15, R11 ;  /* 0x0000000f09027224 */ /* 0x000fe200078e020b */
[----:B------:R-:W-:Y:S01]  /*5d30*/  IABS R11, R3 ;  /* 0x00000003000b7213 */ /* 0x000fe20000000000 */
[----:B------:R-:W-:Y:S01]  /*5d40*/  @!P1 IMAD.IADD R10, R10, 0x1, -R9 ;  /* 0x000000010a0a9824 */ /* 0x000fe200078e0a09 */
[----:B------:R0:W-:Y:S01]  /*5d50*/  STL [R1+0x268], R16 ;  /* 0x0002681001007387 */ /* 0x0001e20000100800 */
[----:B------:R-:W-:-:S02]  /*5d60*/  IABS R18, R17 ;  /* 0x0000001100127213 */ /* 0x000fc40000000000 */
[C---:B------:R-:W-:Y:S01]  /*5d70*/  ISETP.GT.U32.AND P0, PT, R9.reuse, R2, PT ;  /* 0x000000020900720c */ /* 0x040fe20003f04070 */
[----:B------:R-:W-:Y:S01]  /*5d80*/  @!P2 IMAD.IADD R8, R8, 0x1, -R9 ;  /* 0x000000010808a824 */ /* 0x000fe200078e0a09 */
[----:B------:R-:W-:Y:S01]  /*5d90*/  ISETP.GT.U32.AND P1, PT, R9, R10, PT ;  /* 0x0000000a0900720c */ /* 0x000fe20003f24070 */
[----:B------:R-:W-:Y:S01]  /*5da0*/  IMAD.HI.U32 R14, R7, R11, RZ ;  /* 0x0000000b070e7227 */ /* 0x000fe200078e00ff */
[----:B------:R-:W-:-:S03]  /*5db0*/  ISETP.GE.AND P2, PT, R6, RZ, PT ;  /* 0x000000ff0600720c */ /* 0x000fc60003f46270 */
[----:B------:R-:W-:Y:S02]  /*5dc0*/  @!P3 IMAD.IADD R12, R12, 0x1, -R9 ;  /* 0x000000010c0cb824 */ /* 0x000fe400078e0a09 */
[----:B------:R-:W-:-:S03]  /*5dd0*/  IMAD.HI.U32 R6, R7, R13, RZ ;  /* 0x0000000d07067227 */ /* 0x000fc600078e00ff */
[C---:B------:R-:W-:Y:S01]  /*5de0*/  ISETP.GT.U32.AND P3, PT, R9.reuse, R12, PT ;  /* 0x0000000c0900720c */ /* 0x040fe20003f64070 */
[----:B------:R-:W-:Y:S02]  /*5df0*/  IMAD.MOV R14, RZ, RZ, -R14 ;  /* 0x000000ffff0e7224 */ /* 0x000fe400078e0a0e */
[----:B------:R-:W-:Y:S02]  /*5e00*/  IMAD.MOV R6, RZ, RZ, -R6 ;  /* 0x000000ffff067224 */ /* 0x000fe400078e0a06 */
[----:B------:R-:W-:Y:S02]  /*5e10*/  @!P0 IMAD.IADD R2, R2, 0x1, -R9 ;  /* 0x0000000102028824 */ /* 0x000fe400078e0a09 */
[C---:B------:R-:W-:Y:S02]  /*5e20*/  IMAD R11, R9.reuse, R14, R11 ;  /* 0x0000000e090b7224 */ /* 0x040fe400078e020b */
[C---:B------:R-:W-:Y:S01]  /*5e30*/  IMAD R6, R9.reuse, R6, R13 ;  /* 0x0000000609067224 */ /* 0x040fe200078e020d */
[C---:B------:R-:W-:Y:S01]  /*5e40*/  ISETP.GT.U32.AND P0, PT, R9.reuse, R2, PT ;  /* 0x000000020900720c */ /* 0x040fe20003f04070 */
[--C-:B------:R-:W-:Y:S01]  /*5e50*/  @!P1 IMAD.IADD R10, R10, 0x1, -R9.reuse ;  /* 0x000000010a0a9824 */ /* 0x100fe200078e0a09 */
[C---:B------:R-:W-:Y:S01]  /*5e60*/  ISETP.GT.U32.AND P1, PT, R9.reuse, R11, PT ;  /* 0x0000000b0900720c */ /* 0x040fe20003f24070 */
[----:B------:R-:W-:Y:S01]  /*5e70*/  @!P3 IMAD.IADD R12, R12, 0x1, -R9 ;  /* 0x000000010c0cb824 */ /* 0x000fe200078e0a09 */
[----:B------:R-:W-:Y:S01]  /*5e80*/  ISETP.GT.U32.AND P3, PT, R9, R6, PT ;  /* 0x000000060900720c */ /* 0x000fe20003f64070 */
[----:B0-----:R-:W-:-:S02]  /*5e90*/  IMAD.MOV.U32 R16, RZ, RZ, R8 ;  /* 0x000000ffff107224 */ /* 0x001fc400078e0008 */
[----:B------:R-:W-:-:S04]  /*5ea0*/  IMAD.HI.U32 R8, R7, R0, RZ ;  /* 0x0000000007087227 */ /* 0x000fc800078e00ff */
[----:B------:R-:W-:Y:S02]  /*5eb0*/  IMAD.MOV.U32 R15, RZ, RZ, R10 ;  /* 0x000000ffff0f7224 */ /* 0x000fe400078e000a */
[----:B------:R-:W-:Y:S02]  /*5ec0*/  IMAD.MOV R8, RZ, RZ, -R8 ;  /* 0x000000ffff087224 */ /* 0x000fe400078e0a08 */
[----:B------:R-:W-:Y:S01]  /*5ed0*/  @!P6 IMAD.MOV R16, RZ, RZ, -R16 ;  /* 0x000000ffff10e224 */ /* 0x000fe200078e0a10 */
[----:B------:R-:W-:Y:S01]  /*5ee0*/  ISETP.GE.AND P6, PT, R3, RZ, PT ;  /* 0x000000ff0300720c */ /* 0x000fe20003fc6270 */
[----:B------:R-:W-:Y:S01]  /*5ef0*/  @!P4 IMAD.MOV R15, RZ, RZ, -R15 ;  /* 0x000000ffff0fc224 */ /* 0x000fe200078e0a0f */
[----:B------:R-:W-:Y:S01]  /*5f00*/  ISETP.GE.AND P4, PT, R4, RZ, PT ;  /* 0x000000ff0400720c */ /* 0x000fe20003f86270 */
[----:B------:R-:W-:Y:S01]  /*5f10*/  IMAD R8, R9, R8, R0 ;  /* 0x0000000809087224 */ /* 0x000fe200078e0200 */
[----:B------:R-:W-:Y:S01]  /*5f20*/  IADD3 R0, R28, 0x99, RZ ;  /* 0x000000991c007810 */ /* 0x000fe20007ffe0ff */
[----:B------:R-:W-:Y:S01]  /*5f30*/  STL [R1+0x264], R16 ;  /* 0x0002641001007387 */ /* 0x000fe20000100800 */
[--C-:B------:R-:W-:Y:S01]  /*5f40*/  @!P0 IMAD.IADD R2, R2, 0x1, -R9.reuse ;  /* 0x0000000102028824 */ /* 0x100fe200078e0a09 */
[----:B------:R-:W-:Y:S01]  /*5f50*/  ISETP.GE.AND P0, PT, R5, RZ, PT ;  /* 0x000000ff0500720c */ /* 0x000fe20003f06270 */
[--C-:B------:R-:W-:Y:S01]  /*5f60*/  @!P1 IMAD.IADD R11, R11, 0x1, -R9.reuse ;  /* 0x000000010b0b9824 */ /* 0x100fe200078e0a09 */
[----:B------:R0:W-:Y:S01]  /*5f70*/  STL [R1+0x250], R15 ;  /* 0x0002500f01007387 */ /* 0x0001e20000100800 */
[----:B------:R-:W-:Y:S01]  /*5f80*/  @!P3 IMAD.IADD R6, R6, 0x1, -R9 ;  /* 0x000000010606b824 */ /* 0x000fe200078e0a09 */
[C---:B------:R-:W-:Y:S01]  /*5f90*/  IADD3 R4, R28.reuse, 0x96, RZ ;  /* 0x000000961c047810 */ /* 0x040fe20007ffe0ff */
[----:B------:R-:W-:Y:S01]  /*5fa0*/  IMAD.MOV.U32 R10, RZ, RZ, R2 ;  /* 0x000000ffff0a7224 */ /* 0x000fe200078e0002 */
[C---:B------:R-:W-:Y:S01]  /*5fb0*/  ISETP.GT.U32.AND P1, PT, R9.reuse, R11, PT ;  /* 0x0000000b0900720c */ /* 0x040fe20003f24070 */
[----:B------:R-:W-:Y:S01]  /*5fc0*/  IMAD.MOV.U32 R3, RZ, RZ, R12 ;  /* 0x000000ffff037224 */ /* 0x000fe200078e000c */
[----:B------:R-:W-:Y:S01]  /*5fd0*/  IADD3 R2, R28, 0x98, RZ ;  /* 0x000000981c027810 */ /* 0x000fe20007ffe0ff */
[----:B------:R-:W-:Y:S01]  /*5fe0*/  @!P5 IMAD.MOV R10, RZ, RZ, -R10 ;  /* 0x000000ffff0ad224 */ /* 0x000fe200078e0a0a */
[----:B------:R-:W-:Y:S01]  /*5ff0*/  ISETP.GT.U32.AND P3, PT, R9, R6, PT ;  /* 0x000000060900720c */ /* 0x000fe20003f64070 */
[----:B------:R-:W-:Y:S01]  /*6000*/  @!P2 IMAD.MOV R3, RZ, RZ, -R3 ;  /* 0x000000ffff03a224 */ /* 0x000fe200078e0a03 */
[----:B0-----:R-:W-:Y:S01]  /*6010*/  IABS R15, R0 ;  /* 0x00000000000f7213 */ /* 0x001fe20000000000 */
[C---:B------:R-:W-:Y:S01]  /*6020*/  IMAD.HI.U32 R21, R7.reuse, R18, RZ ;  /* 0x0000001207157227 */ /* 0x040fe200078e00ff */
[----:B------:R-:W-:Y:S01]  /*6030*/  IABS R14, R2 ;  /* 0x00000002000e7213 */ /* 0x000fe20000000000 */
[----:B------:R0:W-:Y:S01]  /*6040*/  STL [R1+0x25c], R10 ;  /* 0x00025c0a01007387 */ /* 0x0001e20000100800 */
[----:B------:R-:W-:Y:S01]  /*6050*/  ISETP.GE.AND P2, PT, R2, RZ, PT ;  /* 0x000000ff0200720c */ /* 0x000fe20003f46270 */
[----:B------:R-:W-:Y:S01]  /*6060*/  IMAD.HI.U32 R5, R7, R15, RZ ;  /* 0x0000000f07057227 */ /* 0x000fe200078e00ff */
[----:B------:R-:W-:Y:S01]  /*6070*/  ISETP.GE.AND P5, PT, R0, RZ, PT ;  /* 0x000000ff0000720c */ /* 0x000fe20003fa6270 */
[----:B------:R1:W-:Y:S01]  /*6080*/  STL [R1+0x260], R3 ;  /* 0x0002600301007387 */ /* 0x0003e20000100800 */
[----:B------:R-:W-:Y:S01]  /*6090*/  IADD3 R0, R28, 0x97, RZ ;  /* 0x000000971c007810 */ /* 0x000fe20007ffe0ff */
[----:B------:R-:W-:-:S02]  /*60a0*/  IMAD.MOV R5, RZ, RZ, -R5 ;  /* 0x000000ffff057224 */ /* 0x000fc400078e0a05 */
[----:B------:R-:W-:Y:S01]  /*60b0*/  IMAD.HI.U32 R2, R7, R14, RZ ;  /* 0x0000000e07027227 */ /* 0x000fe200078e00ff */
[----:B0-----:R-:W-:-:S03]  /*60c0*/  IABS R10, R4 ;  /* 0x00000004000a7213 */ /* 0x001fc60000000000 */
[----:B------:R-:W-:Y:S02]  /*60d0*/  IMAD R15, R9, R5, R15 ;  /* 0x00000005090f7224 */ /* 0x000fe400078e020f */
[--C-:B------:R-:W-:Y:S01]  /*60e0*/  @!P1 IMAD.IADD R11, R11, 0x1, -R9.reuse ;  /* 0x000000010b0b9824 */ /* 0x100fe200078e0a09 */
[----:B-1----:R-:W-:Y:S01]  /*60f0*/  IABS R3, R0 ;  /* 0x0000000000037213 */ /* 0x002fe20000000000 */
[----:B------:R-:W-:Y:S01]  /*6100*/  IMAD.MOV R2, RZ, RZ, -R2 ;  /* 0x000000ffff027224 */ /* 0x000fe200078e0a02 */
[C---:B------:R-:W-:Y:S01]  /*6110*/  ISETP.GT.U32.AND P1, PT, R9.reuse, R8, PT ;  /* 0x000000080900720c */ /* 0x040fe20003f24070 */
[----:B------:R-:W-:Y:S01]  /*6120*/  @!P3 IMAD.IADD R6, R6, 0x1, -R9 ;  /* 0x000000010606b824 */ /* 0x000fe200078e0a09 */
[C---:B------:R-:W-:Y:S01]  /*6130*/  ISETP.GT.U32.AND P3, PT, R9.reuse, R15, PT ;  /* 0x0000000f0900720c */ /* 0x040fe20003f64070 */
[----:B------:R-:W-:Y:S02]  /*6140*/  IMAD R14, R9, R2, R14 ;  /* 0x00000002090e7224 */ /* 0x000fe400078e020e */
[----:B------:R-:W-:-:S02]  /*6150*/  IMAD.MOV.U32 R13, RZ, RZ, R11 ;  /* 0x000000ffff0d7224 */ /* 0x000fc400078e000b */
[----:B------:R-:W-:-:S04]  /*6160*/  IMAD.HI.U32 R5, R7, R3, RZ ;  /* 0x0000000307057227 */ /* 0x000fc800078e00ff */
[----:B------:R-:W-:Y:S01]  /*6170*/  @!P6 IMAD.MOV R13, RZ, RZ, -R13 ;  /* 0x000000ffff0de224 */ /* 0x000fe200078e0a0d */
[----:B------:R-:W-:Y:S01]  /*6180*/  ISETP.GT.U32.AND P6, PT, R9, R14, PT ;  /* 0x0000000e0900720c */ /* 0x000fe20003fc4070 */
[----:B------:R-:W-:-:S03]  /*6190*/  IMAD.HI.U32 R2, R7, R10, RZ ;  /* 0x0000000a07027227 */ /* 0x000fc600078e00ff */
[----:B------:R0:W-:Y:S01]  /*61a0*/  STL [R1+0x254], R13 ;  /* 0x0002540d01007387 */ /* 0x0001e20000100800 */
[----:B------:R-:W-:Y:S02]  /*61b0*/  @!P3 IMAD.IADD R15, R15, 0x1, -R9 ;  /* 0x000000010f0fb824 */ /* 0x000fe400078e0a09 */
[----:B------:R-:W-:Y:S02]  /*61c0*/  IMAD.MOV.U32 R12, RZ, RZ, R6 ;  /* 0x000000ffff0c7224 */ /* 0x000fe400078e0006 */
[----:B------:R-:W-:Y:S01]  /*61d0*/  IMAD.MOV R5, RZ, RZ, -R5 ;  /* 0x000000ffff057224 */ /* 0x000fe200078e0a05 */
[C---:B------:R-:W-:Y:S01]  /*61e0*/  ISETP.GT.U32.AND P3, PT, R9.reuse, R15, PT ;  /* 0x0000000f0900720c */ /* 0x040fe20003f64070 */
[----:B------:R-:W-:Y:S02]  /*61f0*/  IMAD.MOV R2, RZ, RZ, -R2 ;  /* 0x000000ffff027224 */ /* 0x000fe400078e0a02 */
[----:B------:R-:W-:Y:S01]  /*6200*/  @!P6 IMAD.IADD R14, R14, 0x1, -R9 ;  /* 0x000000010e0ee824 */ /* 0x000fe200078e0a09 */
[----:B0-----:R-:W-:Y:S01]  /*6210*/  IADD3 R13, R28, 0x95, RZ ;  /* 0x000000951c0d7810 */ /* 0x001fe20007ffe0ff */
[----:B------:R-:W-:Y:S01]  /*6220*/  @!P4 IMAD.MOV R12, RZ, RZ, -R12 ;  /* 0x000000ffff0cc224 */ /* 0x000fe200078e0a0c */
[----:B------:R-:W-:Y:S01]  /*6230*/  ISETP.GE.AND P4, PT, R0, RZ, PT ;  /* 0x000000ff0000720c */ /* 0x000fe20003f86270 */
[C---:B------:R-:W-:Y:S01]  /*6240*/  IMAD R0, R9.reuse, R5, R3 ;  /* 0x0000000509007224 */ /* 0x040fe200078e0203 */
[C---:B------:R-:W-:Y:S01]  /*6250*/  ISETP.GT.U32.AND P6, PT, R9.reuse, R14, PT ;  /* 0x0000000e0900720c */ /* 0x040fe20003fc4070 */
[----:B------:R-:W-:Y:S01]  /*6260*/  IMAD R10, R9, R2, R10 ;  /* 0x00000002090a7224 */ /* 0x000fe200078e020a */
[----:B------:R-:W-:Y:S01]  /*6270*/  IABS R2, R13 ;  /* 0x0000000d00027213 */ /* 0x000fe20000000000 */
[--C-:B------:R-:W-:Y:S01]  /*6280*/  @!P1 IMAD.IADD R8, R8, 0x1, -R9.reuse ;  /* 0x0000000108089824 */ /* 0x100fe200078e0a09 */
[----:B------:R-:W-:Y:S01]  /*6290*/  IADD3 R5, R28, 0x94, RZ ;  /* 0x000000941c057810 */ /* 0x000fe20007ffe0ff */
[----:B------:R-:W-:Y:S01]  /*62a0*/  @!P3 IMAD.IADD R15, R15, 0x1, -R9 ;  /* 0x000000010f0fb824 */ /* 0x000fe200078e0a09 */
[----:B------:R-:W-:Y:S01]  /*62b0*/  ISETP.GT.U32.AND P3, PT, R9, R0, PT ;  /* 0x000000000900720c */ /* 0x000fe20003f64070 */
[----:B------:R-:W-:Y:S01]  /*62c0*/  IMAD.HI.U32 R3, R7, R2, RZ ;  /* 0x0000000207037227 */ /* 0x000fe200078e00ff */
[----:B------:R-:W-:Y:S01]  /*62d0*/  IABS R20, R5 ;  /* 0x0000000500147213 */ /* 0x000fe20000000000 */
[----:B------:R0:W-:Y:S01]  /*62e0*/  STL [R1+0x258], R12 ;  /* 0x0002580c01007387 */ /* 0x0001e20000100800 */
[----:B------:R-:W-:Y:S01]  /*62f0*/  ISETP.GT.U32.AND P1, PT, R9, R8, PT ;  /* 0x000000080900720c */ /* 0x000fe20003f24070 */
[----:B------:R-:W-:-:S02]  /*6300*/  IMAD.MOV R3, RZ, RZ, -R3 ;  /* 0x000000ffff037224 */ /* 0x000fc400078e0a03 */
[----:B------:R-:W-:Y:S01]  /*6310*/  @!P6 IMAD.IADD R14, R14, 0x1, -R9 ;  /* 0x000000010e0ee824 */ /* 0x000fe200078e0a09 */
[----:B------:R-:W-:Y:S01]  /*6320*/  ISETP.GT.U32.AND P6, PT, R9, R10, PT ;  /* 0x0000000a0900720c */ /* 0x000fe20003fc4070 */
[----:B------:R-:W-:-:S04]  /*6330*/  IMAD.HI.U32 R19, R7, R20, RZ ;  /* 0x0000001407137227 */ /* 0x000fc800078e00ff */
[C---:B------:R-:W-:Y:S01]  /*6340*/  IMAD R2, R9.reuse, R3, R2 ;  /* 0x0000000309027224 */ /* 0x040fe200078e0202 */
[----:B0-----:R-:W-:Y:S01]  /*6350*/  IADD3 R12, R28, 0x92, RZ ;  /* 0x000000921c0c7810 */ /* 0x001fe20007ffe0ff */
[----:B------:R-:W-:Y:S02]  /*6360*/  IMAD.MOV R19, RZ, RZ, -R19 ;  /* 0x000000ffff137224 */ /* 0x000fe400078e0a13 */
[--C-:B------:R-:W-:Y:S01]  /*6370*/  @!P3 IMAD.IADD R0, R0, 0x1, -R9.reuse ;  /* 0x000000010000b824 */ /* 0x100fe200078e0a09 */
[C---:B------:R-:W-:Y:S01]  /*6380*/  ISETP.GT.U32.AND P3, PT, R9.reuse, R2, PT ;  /* 0x000000020900720c */ /* 0x040fe20003f64070 */
[C---:B------:R-:W-:Y:S01]  /*6390*/  IMAD R19, R9.reuse, R19, R20 ;  /* 0x0000001309137224 */ /* 0x040fe200078e0214 */
[----:B------:R-:W-:Y:S01]  /*63a0*/  IABS R11, R12 ;  /* 0x0000000c000b7213 */ /* 0x000fe20000000000 */
[--C-:B------:R-:W-:Y:S02]  /*63b0*/  @!P6 IMAD.IADD R10, R10, 0x1, -R9.reuse ;  /* 0x000000010a0ae824 */ /* 0x100fe400078e0a09 */
[----:B------:R-:W-:Y:S01]  /*63c0*/  @!P1 IMAD.IADD R8, R8, 0x1, -R9 ;  /* 0x0000000108089824 */ /* 0x000fe200078e0a09 */
[----:B------:R-:W-:Y:S01]  /*63d0*/  ISETP.GT.U32.AND P6, PT, R9, R19, PT ;  /* 0x000000130900720c */ /* 0x000fe20003fc4070 */
[----:B------:R-:W-:Y:S01]  /*63e0*/  IMAD.MOV.U32 R20, RZ, RZ, R15 ;  /* 0x000000ffff147224 */ /* 0x000fe200078e000f */
[----:B------:R-:W-:Y:S01]  /*63f0*/  ISETP.GE.AND P1, PT, R4, RZ, PT ;  /* 0x000000ff0400720c */ /* 0x000fe20003f26270 */
[----:B------:R-:W-:Y:S01]  /*6400*/  IMAD.MOV R21, RZ, RZ, -R21 ;  /* 0x000000ffff157224 */ /* 0x000fe200078e0a15 */
[----:B------:R-:W-:Y:S01]  /*6410*/  IADD3 R4, R28, 0x91, RZ ;  /* 0x000000911c047810 */ /* 0x000fe20007ffe0ff */
[----:B------:R-:W-:-:S02]  /*6420*/  IMAD.MOV.U32 R22, RZ, RZ, R8 ;  /* 0x000000ffff167224 */ /* 0x000fc400078e0008 */
[----:B------:R-:W-:Y:S01]  /*6430*/  @!P3 IMAD.IADD R2, R2, 0x1, -R9 ;  /* 0x000000010202b824 */ /* 0x000fe200078e0a09 */
[----:B------:R-:W-:Y:S01]  /*6440*/  IABS R6, R4 ;  /* 0x0000000400067213 */ /* 0x000fe20000000000 */
[----:B------:R-:W-:Y:S01]  /*6450*/  @!P5 IMAD.MOV R20, RZ, RZ, -R20 ;  /* 0x000000ffff14d224 */ /* 0x000fe200078e0a14 */
[----:B------:R-:W-:Y:S01]  /*6460*/  ISETP.GT.U32.AND P3, PT, R9, R10, PT ;  /* 0x0000000a0900720c */ /* 0x000fe20003f64070 */
[----:B------:R-:W-:Y:S01]  /*6470*/  IMAD.HI.U32 R16, R7, R11, RZ ;  /* 0x0000000b07107227 */ /* 0x000fe200078e00ff */
[----:B------:R-:W-:-:S03]  /*6480*/  ISETP.GT.U32.AND P5, PT, R9, R2, PT ;  /* 0x000000020900720c */ /* 0x000fc60003fa4070 */
[----:B------:R-:W-:-:S04]  /*6490*/  IMAD.HI.U32 R3, R7, R6, RZ ;  /* 0x0000000607037227 */ /* 0x000fc800078e00ff */
[C---:B------:R-:W-:Y:S02]  /*64a0*/  IMAD R18, R9.reuse, R21, R18 ;  /* 0x0000001509127224 */ /* 0x040fe400078e0212 */
[----:B------:R-:W-:Y:S01]  /*64b0*/  @!P0 IMAD.MOV R22, RZ, RZ, -R22 ;  /* 0x000000ffff168224 */ /* 0x000fe200078e0a16 */
[----:B------:R-:W-:Y:S01]  /*64c0*/  ISETP.GT.U32.AND P0, PT, R9, R0, PT ;  /* 0x000000000900720c */ /* 0x000fe20003f04070 */
[----:B------:R-:W-:Y:S02]  /*64d0*/  @!P6 IMAD.IADD R19, R19, 0x1, -R9 ;  /* 0x000000011313e824 */ /* 0x000fe400078e0a09 */
[----:B------:R-:W-:Y:S01]  /*64e0*/  IMAD.MOV R16, RZ, RZ, -R16 ;  /* 0x000000ffff107224 */ /* 0x000fe200078e0a10 */
[----:B------:R-:W-:Y:S01]  /*64f0*/  STL [R1+0x248], R22 ;  /* 0x0002481601007387 */ /* 0x000fe20000100800 */
[----:B------:R-:W-:Y:S01]  /*6500*/  IMAD.MOV R3, RZ, RZ, -R3 ;  /* 0x000000ffff037224 */ /* 0x000fe200078e0a03 */
[C---:B------:R-:W-:Y:S01]  /*6510*/  ISETP.GT.U32.AND P6, PT, R9.reuse, R19, PT ;  /* 0x000000130900720c */ /* 0x040fe20003fc4070 */
[----:B------:R-:W-:Y:S01]  /*6520*/  @!P2 IMAD.MOV R14, RZ, RZ, -R14 ;  /* 0x000000ffff0ea224 */ /* 0x000fe200078e0a0e */
[C---:B------:R-:W-:Y:S01]  /*6530*/  ISETP.GT.U32.AND P2, PT, R9.reuse, R18, PT ;  /* 0x000000120900720c */ /* 0x040fe20003f44070 */
[C---:B------:R-:W-:Y:S01]  /*6540*/  IMAD R11, R9.reuse, R16, R11 ;  /* 0x00000010090b7224 */ /* 0x040fe200078e020b */
[C---:B------:R-:W-:Y:S01]  /*6550*/  IADD3 R16, R28.reuse, 0x90, RZ ;  /* 0x000000901c107810 */ /* 0x040fe20007ffe0ff */
[C---:B------:R-:W-:Y:S01]  /*6560*/  IMAD R3, R9.reuse, R3, R6 ;  /* 0x0000000309037224 */ /* 0x040fe200078e0206 */
[----:B------:R-:W-:Y:S01]  /*6570*/  IADD3 R6, R28, 0x8f, RZ ;  /* 0x0000008f1c067810 */ /* 0x000fe20007ffe0ff */
[--C-:B------:R-:W-:Y:S01]  /*6580*/  @!P5 IMAD.IADD R2, R2, 0x1, -R9.reuse ;  /* 0x000000010202d824 */ /* 0x100fe200078e0a09 */
[----:B------:R-:W-:Y:S01]  /*6590*/  IABS R8, R16 ;  /* 0x0000001000087213 */ /* 0x000fe20000000000 */
[--C-:B------:R-:W-:Y:S01]  /*65a0*/  @!P0 IMAD.IADD R0, R0, 0x1, -R9.reuse ;  /* 0x0000000100008824 */ /* 0x100fe200078e0a09 */
[C---:B------:R-:W-:Y:S01]  /*65b0*/  ISETP.GT.U32.AND P5, PT, R9.reuse, R3, PT ;  /* 0x000000030900720c */ /* 0x040fe20003fa4070 */
[--C-:B------:R-:W-:Y:S01]  /*65c0*/  @!P3 IMAD.IADD R10, R10, 0x1, -R9.reuse ;  /* 0x000000010a0ab824 */ /* 0x100fe200078e0a09 */
[----:B------:R-:W-:Y:S01]  /*65d0*/  ISETP.GT.U32.AND P0, PT, R9, R11, PT ;  /* 0x0000000b0900720c */ /* 0x000fe20003f04070 */
[----:B------:R-:W-:Y:S01]  /*65e0*/  IMAD.MOV.U32 R21, RZ, RZ, R0 ;  /* 0x000000ffff157224 */ /* 0x000fe200078e0000 */
[----:B------:R-:W-:Y:S01]  /*65f0*/  ISETP.GE.AND P3, PT, R13, RZ, PT ;  /* 0x000000ff0d00720c */ /* 0x000fe20003f66270 */
[----:B------:R-:W-:Y:S01]  /*6600*/  IMAD.HI.U32 R13, R7, R8, RZ ;  /* 0x00000008070d7227 */ /* 0x000fe200078e00ff */
[----:B------:R-:W-:Y:S01]  /*6610*/  IABS R15, R6 ;  /* 0x00000006000f7213 */ /* 0x000fe20000000000 */
[----:B------:R0:W-:Y:S01]  /*6620*/  STL [R1+0x244], R20 ;  /* 0x0002441401007387 */ /* 0x0001e20000100800 */
[----:B------:R-:W-:Y:S01]  /*6630*/  IADD3 R0, R28, 0x8e, RZ ;  /* 0x0000008e1c007810 */ /* 0x000fe20007ffe0ff */
[--C-:B------:R-:W-:Y:S01]  /*6640*/  @!P2 IMAD.IADD R18, R18, 0x1, -R9.reuse ;  /* 0x000000011212a824 */ /* 0x100fe200078e0a09 */
[----:B------:R-:W-:Y:S01]  /*6650*/  ISETP.GE.AND P2, PT, R17, RZ, PT ;  /* 0x000000ff1100720c */ /* 0x000fe20003f46270 */
[----:B------:R-:W-:Y:S01]  /*6660*/  @!P6 IMAD.IADD R19, R19, 0x1, -R9 ;  /* 0x000000011313e824 */ /* 0x000fe200078e0a09 */
[----:B------:R-:W-:Y:S01]  /*6670*/  ISETP.GE.AND P6, PT, R5, RZ, PT ;  /* 0x000000ff0500720c */ /* 0x000fe20003fc6270 */
[----:B------:R-:W-:Y:S01]  /*6680*/  IMAD.MOV R13, RZ, RZ, -R13 ;  /* 0x000000ffff0d7224 */ /* 0x000fe200078e0a0d */
[----:B------:R1:W-:Y:S01]  /*6690*/  STL [R1+0x240], R14 ;  /* 0x0002400e01007387 */ /* 0x0003e20000100800 */
[----:B------:R-:W-:Y:S01]  /*66a0*/  @!P4 IMAD.MOV R21, RZ, RZ, -R21 ;  /* 0x000000ffff15c224 */ /* 0x000fe200078e0a15 */
[----:B------:R-:W-:Y:S01]  /*66b0*/  ISETP.GT.U32.AND P4, PT, R9, R18, PT ;  /* 0x000000120900720c */ /* 0x000fe20003f84070 */
[----:B0-----:R-:W-:-:S02]  /*66c0*/  IMAD.MOV.U32 R20, RZ, RZ, R10 ;  /* 0x000000ffff147224 */ /* 0x001fc400078e000a */
[----:B------:R-:W-:Y:S01]  /*66d0*/  IMAD R8, R9, R13, R8 ;  /* 0x0000000d09087224 */ /* 0x000fe200078e0208 */
[----:B------:R0:W-:Y:S01]  /*66e0*/  STL [R1+0x234], R21 ;  /* 0x0002341501007387 */ /* 0x0001e20000100800 */
[----:B------:R-:W-:Y:S01]  /*66f0*/  IMAD.MOV.U32 R10, RZ, RZ, R2 ;  /* 0x000000ffff0a7224 */ /* 0x000fe200078e0002 */
[C---:B------:R-:W-:Y:S01]  /*6700*/  IADD3 R2, R28.reuse, 0x8d, RZ ;  /* 0x0000008d1c027810 */ /* 0x040fe20007ffe0ff */
[----:B------:R-:W-:Y:S01]  /*6710*/  @!P5 IMAD.IADD R3, R3, 0x1, -R9 ;  /* 0x000000010303d824 */ /* 0x000fe200078e0a09 */
[----:B------:R-:W-:Y:S01]  /*6720*/  IADD3 R13, R28, 0x8c, RZ ;  /* 0x0000008c1c0d7810 */ /* 0x000fe20007ffe0ff */
[----:B-1----:R-:W-:-:S03]  /*6730*/  IMAD.HI.U32 R14, R7, R15, RZ ;  /* 0x0000000f070e7227 */ /* 0x002fc600078e00ff */
[----:B------:R-:W-:Y:S01]  /*6740*/  ISETP.GT.U32.AND P5, PT, R9, R3, PT ;  /* 0x000000030900720c */ /* 0x000fe20003fa4070 */
[----:B------:R-:W-:Y:S01]  /*6750*/  IMAD.MOV R14, RZ, RZ, -R14 ;  /* 0x000000ffff0e7224 */ /* 0x000fe200078e0a0e */
[----:B0-----:R-:W-:Y:S01]  /*6760*/  IADD3 R21, R28, 0x70, RZ ;  /* 0x000000701c157810 */ /* 0x001fe20007ffe0ff */
[----:B------:R-:W-:Y:S01]  /*6770*/  @!P0 IMAD.IADD R11, R11, 0x1, -R9 ;  /* 0x000000010b0b8824 */ /* 0x000fe200078e0a09 */
[----:B------:R-:W-:Y:S01]  /*6780*/  ISETP.GE.AND P0, PT, R12, RZ, PT ;  /* 0x000000ff0c00720c */ /* 0x000fe20003f06270 */
[----:B------:R-:W-:Y:S01]  /*6790*/  @!P3 IMAD.MOV R10, RZ, RZ, -R10 ;  /* 0x000000ffff0ab224 */ /* 0x000fe200078e0a0a */
[C---:B------:R-:W-:Y:S01]  /*67a0*/  ISETP.GT.U32.AND P3, PT, R9.reuse, R8, PT ;  /* 0x000000080900720c */ /* 0x040fe20003f64070 */
[----:B------:R-:W-:Y:S01]  /*67b0*/  IMAD.MOV.U32 R5, RZ, RZ, R19 ;  /* 0x000000ffff057224 */ /* 0x000fe200078e0013 */
[----:B------:R-:W-:Y:S01]  /*67c0*/  IABS R12, R0 ;  /* 0x00000000000c7213 */ /* 0x000fe20000000000 */
[C---:B------:R-:W-:Y:S01]  /*67d0*/  IMAD R14, R9.reuse, R14, R15 ;  /* 0x0000000e090e7224 */ /* 0x040fe200078e020f */
[----:B------:R-:W-:Y:S01]  /*67e0*/  IABS R15, R2 ;  /* 0x00000002000f7213 */ /* 0x000fe20000000000 */
[----:B------:R-:W-:Y:S01]  /*67f0*/  @!P1 IMAD.MOV R20, RZ, RZ, -R20 ;  /* 0x000000ffff149224 */ /* 0x000fe200078e0a14 */
[----:B------:R-:W-:Y:S01]  /*6800*/  ISETP.GT.U32.AND P1, PT, R9, R11, PT ;  /* 0x0000000b0900720c */ /* 0x000fe20003f24070 */
[----:B------:R-:W-:Y:S01]  /*6810*/  @!P6 IMAD.MOV R5, RZ, RZ, -R5 ;  /* 0x000000ffff05e224 */ /* 0x000fe200078e0a05 */
[----:B------:R-:W-:Y:S01]  /*6820*/  ISETP.GE.AND P6, PT, R4, RZ, PT ;  /* 0x000000ff0400720c */ /* 0x000fe20003fc6270 */
[----:B------:R-:W-:Y:S01]  /*6830*/  IMAD.HI.U32 R4, R7, R12, RZ ;  /* 0x0000000c07047227 */ /* 0x000fe200078e00ff */
[----:B------:R-:W-:Y:S03]  /*6840*/  STL [R1+0x22c], R20 ;  /* 0x00022c1401007387 */ /* 0x000fe60000100800 */
[--C-:B------:R-:W-:Y:S01]  /*6850*/  @!P4 IMAD.IADD R18, R18, 0x1, -R9.reuse ;  /* 0x000000011212c824 */ /* 0x100fe200078e0a09 */
[----:B------:R-:W-:Y:S01]  /*6860*/  ISETP.GT.U32.AND P4, PT, R9, R14, PT ;  /* 0x0000000e0900720c */ /* 0x000fe20003f84070 */
[----:B------:R-:W-:Y:S01]  /*6870*/  IMAD.MOV R4, RZ, RZ, -R4 ;  /* 0x000000ffff047224 */ /* 0x000fe200078e0a04 */
[----:B------:R0:W-:Y:S01]  /*6880*/  STL [R1+0x228], R10 ;  /* 0x0002280a01007387 */ /* 0x0001e20000100800 */
[--C-:B------:R-:W-:Y:S01]  /*6890*/  @!P3 IMAD.IADD R8, R8, 0x1, -R9.reuse ;  /* 0x000000010808b824 */ /* 0x100fe200078e0a09 */
[----:B------:R-:W-:Y:S01]  /*68a0*/  ISETP.GE.AND P3, PT, R0, RZ, PT ;  /* 0x000000ff0000720c */ /* 0x000fe20003f66270 */
[--C-:B------:R-:W-:Y:S01]  /*68b0*/  @!P5 IMAD.IADD R3, R3, 0x1, -R9.reuse ;  /* 0x000000010303d824 */ /* 0x100fe200078e0a09 */
[----:B------:R1:W-:Y:S01]  /*68c0*/  STL [R1+0x224], R5 ;  /* 0x0002240501007387 */ /* 0x0003e20000100800 */
[----:B------:R-:W-:Y:S01]  /*68d0*/  IMAD R12, R9, R4, R12 ;  /* 0x00000004090c7224 */ /* 0x000fe200078e020c */
[----:B------:R-:W-:Y:S01]  /*68e0*/  ISETP.GE.AND P5, PT, R6, RZ, PT ;  /* 0x000000ff0600720c */ /* 0x000fe20003fa6270 */
[----:B------:R-:W-:Y:S01]  /*68f0*/  @!P1 IMAD.IADD R11, R11, 0x1, -R9 ;  /* 0x000000010b0b9824 */ /* 0x000fe200078e0a09 */
[----:B------:R-:W-:Y:S01]  /*6900*/  ISETP.GE.AND P1, PT, R16, RZ, PT ;  /* 0x000000ff1000720c */ /* 0x000fe20003f26270 */
[----:B------:R-:W-:Y:S01]  /*6910*/  @!P6 IMAD.MOV R3, RZ, RZ, -R3 ;  /* 0x000000ffff03e224 */ /* 0x000fe200078e0a03 */
[----:B------:R-:W-:Y:S01]  /*6920*/  ISETP.GT.U32.AND P6, PT, R9, R12, PT ;  /* 0x0000000c0900720c */ /* 0x000fe20003fc4070 */
[----:B0-----:R-:W-:-:S02]  /*6930*/  IMAD.MOV.U32 R10, RZ, RZ, R18 ;  /* 0x000000ffff0a7224 */ /* 0x001fc400078e0012 */
[----:B------:R-:W-:Y:S01]  /*6940*/  @!P4 IMAD.IADD R14, R14, 0x1, -R9 ;  /* 0x000000010e0ec824 */ /* 0x000fe200078e0a09 */
[----:B------:R-:W-:Y:S01]  /*6950*/  ISETP.GE.AND P4, PT, R2, RZ, PT ;  /* 0x000000ff0200720c */ /* 0x000fe20003f86270 */
[----:B------:R-:W-:Y:S01]  /*6960*/  @!P2 IMAD.MOV R10, RZ, RZ, -R10 ;  /* 0x000000ffff0aa224 */ /* 0x000fe200078e0a0a */
[----:B------:R-:W-:Y:S01]  /*6970*/  ISETP.GT.U32.AND P2, PT, R9, R8, PT ;  /* 0x000000080900720c */ /* 0x000fe20003f44070 */
[----:B-1----:R-:W-:Y:S01]  /*6980*/  IMAD.MOV.U32 R5, RZ, RZ, R11 ;  /* 0x000000ffff057224 */ /* 0x002fe200078e000b */
[----:B------:R-:W-:Y:S01]  /*6990*/  IADD3 R2, R28, 0x8b, RZ ;  /* 0x0000008b1c027810 */ /* 0x000fe20007ffe0ff */
[----:B------:R-:W-:Y:S01]  /*69a0*/  IMAD.HI.U32 R0, R7, R15, RZ ;  /* 0x0000000f07007227 */ /* 0x000fe200078e00ff */
[----:B------:R0:W-:Y:S02]  /*69b0*/  STL [R1+0x220], R10 ;  /* 0x0002200a01007387 */ /* 0x0001e40000100800 */
[----:B------:R-:W-:Y:S01]  /*69c0*/  IABS R6, R2 ;  /* 0x0000000200067213 */ /* 0x000fe20000000000 */
[----:B------:R-:W-:Y:S01]  /*69d0*/  @!P0 IMAD.MOV R5, RZ, RZ, -R5 ;  /* 0x000000ffff058224 */ /* 0x000fe200078e0a05 */
[----:B------:R-:W-:Y:S01]  /*69e0*/  ISETP.GT.U32.AND P0, PT, R9, R14, PT ;  /* 0x0000000e0900720c */ /* 0x000fe20003f04070 */
[----:B------:R-:W-:-:S02]  /*69f0*/  IMAD.MOV R0, RZ, RZ, -R0 ;  /* 0x000000ffff007224 */ /* 0x000fc400078e0a00 */
[--C-:B------:R-:W-:Y:S01]  /*6a00*/  @!P6 IMAD.IADD R12, R12, 0x1, -R9.reuse ;  /* 0x000000010c0ce824 */ /* 0x100fe200078e0a09 */
[----:B------:R-:W-:Y:S01]  /*6a10*/  STL [R1+0x21c], R5 ;  /* 0x00021c0501007387 */ /* 0x000fe20000100800 */
[----:B------:R-:W-:Y:S01]  /*6a20*/  @!P2 IMAD.IADD R8, R8, 0x1, -R9 ;  /* 0x000000010808a824 */ /* 0x000fe200078e0a09 */
[----:B------:R-:W-:Y:S01]  /*6a30*/  ISETP.GE.AND P2, PT, R13, RZ, PT ;  /* 0x000000ff0d00720c */ /* 0x000fe20003f46270 */
[C---:B------:R-:W-:Y:S01]  /*6a40*/  IMAD R15, R9.reuse, R0, R15 ;  /* 0x00000000090f7224 */ /* 0x040fe200078e020f */
[----:B------:R-:W-:Y:S01]  /*6a50*/  IABS R13, R13 ;  /* 0x0000000d000d7213 */ /* 0x000fe20000000000 */
[----:B------:R1:W-:Y:S01]  /*6a60*/  STL [R1+0x218], R3 ;  /* 0x0002180301007387 */ /* 0x0003e20000100800 */
[----:B------:R-:W-:Y:S02]  /*6a70*/  ISETP.GT.U32.AND P6, PT, R9, R12, PT ;  /* 0x0000000c0900720c */ /* 0x000fe40003fc4070 */
[----:B------:R-:W-:Y:S01]  /*6a80*/  IADD3 R0, R28, 0x8a, RZ ;  /* 0x0000008a1c007810 */ /* 0x000fe20007ffe0ff */
[----:B------:R-:W-:-:S03]  /*6a90*/  IMAD.HI.U32 R4, R7, R13, RZ ;  /* 0x0000000d07047227 */ /* 0x000fc600078e00ff */
[----:B0-----:R-:W-:Y:S01]  /*6aa0*/  IABS R10, R0 ;  /* 0x00000000000a7213 */ /* 0x001fe20000000000 */
[----:B------:R-:W-:Y:S01]  /*6ab0*/  @!P0 IMAD.IADD R14, R14, 0x1, -R9 ;  /* 0x000000010e0e8824 */ /* 0x000fe200078e0a09 */
[C---:B------:R-:W-:Y:S01]  /*6ac0*/  ISETP.GT.U32.AND P0, PT, R9.reuse, R15, PT ;  /* 0x0000000f0900720c */ /* 0x040fe20003f04070 */
[----:B------:R-:W-:Y:S02]  /*6ad0*/  IMAD.MOV R4, RZ, RZ, -R4 ;  /* 0x000000ffff047224 */ /* 0x000fe400078e0a04 */
[----:B-1----:R-:W-:Y:S01]  /*6ae0*/  IMAD.MOV.U32 R3, RZ, RZ, R8 ;  /* 0x000000ffff037224 */ /* 0x002fe200078e0008 */
[----:B------:R-:W-:Y:S01]  /*6af0*/  IADD3 R8, R28, 0x87, RZ ;  /* 0x000000871c087810 */ /* 0x000fe20007ffe0ff */
[C---:B------:R-:W-:Y:S02]  /*6b00*/  IMAD R13, R9.reuse, R4, R13 ;  /* 0x00000004090d7224 */ /* 0x040fe400078e020d */
[----:B------:R-:W-:Y:S01]  /*6b10*/  @!P1 IMAD.MOV R3, RZ, RZ, -R3 ;  /* 0x000000ffff039224 */ /* 0x000fe200078e0a03 */
[----:B------:R-:W-:Y:S01]  /*6b20*/  ISETP.GE.AND P1, PT, R2, RZ, PT ;  /* 0x000000ff0200720c */ /* 0x000fe20003f26270 */
[----:B------:R-:W-:Y:S01]  /*6b30*/  @!P6 IMAD.IADD R12, R12, 0x1, -R9 ;  /* 0x000000010c0ce824 */ /* 0x000fe200078e0a09 */
[----:B------:R-:W-:Y:S01]  /*6b40*/  ISETP.GT.U32.AND P6, PT, R9, R13, PT ;  /* 0x0000000d0900720c */ /* 0x000fe20003fc4070 */
[----:B------:R-:W-:Y:S01]  /*6b50*/  IMAD.HI.U32 R2, R7, R10, RZ ;  /* 0x0000000a07027227 */ /* 0x000fe200078e00ff */
[----:B------:R0:W-:Y:S01]  /*6b60*/  STL [R1+0x1c8], R3 ;  /* 0x0001c80301007387 */ /* 0x0001e20000100800 */
[----:B------:R-:W-:-:S02]  /*6b70*/  IABS R11, R8 ;  /* 0x00000008000b7213 */ /* 0x000fc40000000000 */
[----:B------:R-:W-:Y:S02]  /*6b80*/  @!P0 IMAD.IADD R15, R15, 0x1, -R9 ;  /* 0x000000010f0f8824 */ /* 0x000fe400078e0a09 */
[----:B------:R-:W-:Y:S02]  /*6b90*/  IMAD.MOV.U32 R5, RZ, RZ, R14 ;  /* 0x000000ffff057224 */ /* 0x000fe400078e000e */
[----:B------:R-:W-:Y:S01]  /*6ba0*/  IMAD.MOV R2, RZ, RZ, -R2 ;  /* 0x000000ffff027224 */ /* 0x000fe200078e0a02 */
[----:B------:R-:W-:Y:S01]  /*6bb0*/  ISETP.GT.U32.AND P0, PT, R9, R15, PT ;  /* 0x0000000f0900720c */ /* 0x000fe20003f04070 */
[----:B------:R-:W-:Y:S01]  /*6bc0*/  @!P5 IMAD.MOV R5, RZ, RZ, -R5 ;  /* 0x000000ffff05d224 */ /* 0x000fe200078e0a05 */
[----:B------:R-:W-:Y:S01]  /*6bd0*/  ISETP.GE.AND P5, PT, R0, RZ, PT ;  /* 0x000000ff0000720c */ /* 0x000fe20003fa6270 */
[----:B0-----:R-:W-:Y:S01]  /*6be0*/  IMAD.HI.U32 R3, R7, R6, RZ ;  /* 0x0000000607037227 */ /* 0x001fe200078e00ff */
[----:B------:R-:W-:Y:S02]  /*6bf0*/  IADD3 R0, R28, 0x89, RZ ;  /* 0x000000891c007810 */ /* 0x000fe40007ffe0ff */
[----:B------:R0:W-:Y:S01]  /*6c00*/  STL [R1+0x214], R5 ;  /* 0x0002140501007387 */ /* 0x0001e20000100800 */
[----:B------:R-:W-:-:S02]  /*6c10*/  IMAD.MOV R3, RZ, RZ, -R3 ;  /* 0x000000ffff037224 */ /* 0x000fc400078e0a03 */
[C---:B------:R-:W-:Y:S01]  /*6c20*/  IMAD R10, R9.reuse, R2, R10 ;  /* 0x00000002090a7224 */ /* 0x040fe200078e020a */
[----:B------:R-:W-:Y:S01]  /*6c30*/  IADD3 R2, R28, 0x86, RZ ;  /* 0x000000861c027810 */ /* 0x000fe20007ffe0ff */
[----:B------:R-:W-:Y:S02]  /*6c40*/  IMAD.MOV.U32 R16, RZ, RZ, R12 ;  /* 0x000000ffff107224 */ /* 0x000fe400078e000c */
[----:B------:R-:W-:Y:S01]  /*6c50*/  IMAD R6, R9, R3, R6 ;  /* 0x0000000309067224 */ /* 0x000fe200078e0206 */
[----:B------:R-:W-:Y:S01]  /*6c60*/  IABS R3, R0 ;  /* 0x0000000000037213 */ /* 0x000fe20000000000 */
[----:B------:R-:W-:Y:S01]  /*6c70*/  @!P6 IMAD.IADD R13, R13, 0x1, -R9 ;  /* 0x000000010d0de824 */ /* 0x000fe200078e0a09 */
[----:B------:R-:W-:Y:S01]  /*6c80*/  IABS R4, R2 ;  /* 0x0000000200047213 */ /* 0x000fe20000000000 */
[----:B------:R-:W-:Y:S01]  /*6c90*/  @!P3 IMAD.MOV R16, RZ, RZ, -R16 ;  /* 0x000000ffff10b224 */ /* 0x000fe200078e0a10 */
[----:B------:R-:W-:Y:S01]  /*6ca0*/  ISETP.GT.U32.AND P3, PT, R9, R10, PT ;  /* 0x0000000a0900720c */ /* 0x000fe20003f64070 */
[----:B------:R-:W-:Y:S01]  /*6cb0*/  IMAD.HI.U32 R12, R7, R3, RZ ;  /* 0x00000003070c7227 */ /* 0x000fe200078e00ff */
[----:B------:R-:W-:-:S02]  /*6cc0*/  ISETP.GT.U32.AND P6, PT, R9, R13, PT ;  /* 0x0000000d0900720c */ /* 0x000fc40003fc4070 */
[----:B0-----:R-:W-:Y:S01]  /*6cd0*/  IADD3 R5, R28, 0x88, RZ ;  /* 0x000000881c057810 */ /* 0x001fe20007ffe0ff */
[----:B------:R-:W-:Y:S01]  /*6ce0*/  @!P0 IMAD.IADD R15, R15, 0x1, -R9 ;  /* 0x000000010f0f8824 */ /* 0x000fe200078e0a09 */
[C---:B------:R-:W-:Y:S01]  /*6cf0*/  ISETP.GT.U32.AND P0, PT, R9.reuse, R6, PT ;  /* 0x000000060900720c */ /* 0x040fe20003f04070 */
[----:B------:R-:W-:Y:S01]  /*6d00*/  IMAD.MOV R12, RZ, RZ, -R12 ;  /* 0x000000ffff0c7224 */ /* 0x000fe200078e0a0c */
[----:B------:R-:W-:Y:S01]  /*6d10*/  IABS R14, R5 ;  /* 0x00000005000e7213 */ /* 0x000fe20000000000 */
[----:B------:R-:W-:Y:S01]  /*6d20*/  @!P4 IMAD.MOV R15, RZ, RZ, -R15 ;  /* 0x000000ffff0fc224 */ /* 0x000fe200078e0a0f */
[----:B------:R-:W-:Y:S01]  /*6d30*/  ISETP.GE.AND P4, PT, R0, RZ, PT ;  /* 0x000000ff0000720c */ /* 0x000fe20003f86270 */
[----:B------:R-:W-:Y:S01]  /*6d40*/  IMAD R0, R9, R12, R3 ;  /* 0x0000000c09007224 */ /* 0x000fe200078e0203 */
[----:B------:R-:W-:Y:S01]  /*6d50*/  STL [R1+0x1dc], R16 ;  /* 0x0001dc1001007387 */ /* 0x000fe20000100800 */
[--C-:B------:R-:W-:Y:S02]  /*6d60*/  @!P3 IMAD.IADD R10, R10, 0x1, -R9.reuse ;  /* 0x000000010a0ab824 */ /* 0x100fe400078e0a09 */
[--C-:B------:R-:W-:Y:S01]  /*6d70*/  @!P6 IMAD.IADD R13, R13, 0x1, -R9.reuse ;  /* 0x000000010d0de824 */ /* 0x100fe200078e0a09 */
[----:B------:R-:W-:Y:S01]  /*6d80*/  ISETP.GT.U32.AND P6, PT, R9, R0, PT ;  /* 0x000000000900720c */ /* 0x000fe20003fc4070 */
[----:B------:R-:W-:Y:S01]  /*6d90*/  IMAD.HI.U32 R12, R7, R4, RZ ;  /* 0x00000004070c7227 */ /* 0x000fe200078e00ff */
[----:B------:R-:W-:Y:S01]  /*6da0*/  ISETP.GT.U32.AND P3, PT, R9, R10, PT ;  /* 0x0000000a0900720c */ /* 0x000fe20003f64070 */
[----:B------:R0:W-:Y:S02]  /*6db0*/  STL [R1+0x210], R15 ;  /* 0x0002100f01007387 */ /* 0x0001e40000100800 */
[----:B------:R-:W-:-:S02]  /*6dc0*/  @!P0 IMAD.IADD R6, R6, 0x1, -R9 ;  /* 0x0000000106068824 */ /* 0x000fc400078e0a09 */
[----:B------:R-:W-:-:S03]  /*6dd0*/  IMAD.HI.U32 R3, R7, R11, RZ ;  /* 0x0000000b07037227 */ /* 0x000fc600078e00ff */
[----:B------:R-:W-:Y:S01]  /*6de0*/  ISETP.GT.U32.AND P0, PT, R9, R6, PT ;  /* 0x000000060900720c */ /* 0x000fe20003f04070 */
[----:B------:R-:W-:Y:S02]  /*6df0*/  IMAD.MOV R12, RZ, RZ, -R12 ;  /* 0x000000ffff0c7224 */ /* 0x000fe400078e0a0c */
[--C-:B------:R-:W-:Y:S02]  /*6e00*/  @!P6 IMAD.IADD R0, R0, 0x1, -R9.reuse ;  /* 0x000000010000e824 */ /* 0x100fe400078e0a09 */
[----:B------:R-:W-:Y:S02]  /*6e10*/  @!P3 IMAD.IADD R10, R10, 0x1, -R9 ;  /* 0x000000010a0ab824 */ /* 0x000fe400078e0a09 */
[----:B0-----:R-:W-:Y:S01]  /*6e20*/  IMAD.HI.U32 R15, R7, R14, RZ ;  /* 0x0000000e070f7227 */ /* 0x001fe200078e00ff */
[----:B------:R-:W-:-:S03]  /*6e30*/  ISETP.GT.U32.AND P6, PT, R9, R0, PT ;  /* 0x000000000900720c */ /* 0x000fc60003fc4070 */
[----:B------:R-:W-:Y:S02]  /*6e40*/  IMAD.MOV R3, RZ, RZ, -R3 ;  /* 0x000000ffff037224 */ /* 0x000fe400078e0a03 */
[----:B------:R-:W-:Y:S02]  /*6e50*/  IMAD.MOV.U32 R16, RZ, RZ, R13 ;  /* 0x000000ffff107224 */ /* 0x000fe400078e000d */
[C---:B------:R-:W-:Y:S02]  /*6e60*/  IMAD R4, R9.reuse, R12, R4 ;  /* 0x0000000c09047224 */ /* 0x040fe400078e0204 */
[----:B------:R-:W-:Y:S01]  /*6e70*/  IMAD.MOV.U32 R13, RZ, RZ, R10 ;  /* 0x000000ffff0d7224 */ /* 0x000fe200078e000a */
[C---:B------:R-:W-:Y:S01]  /*6e80*/  IADD3 R10, R28.reuse, 0x84, RZ ;  /* 0x000000841c0a7810 */ /* 0x040fe20007ffe0ff */
[----:B------:R-:W-:Y:S02]  /*6e90*/  IMAD.MOV R15, RZ, RZ, -R15 ;  /* 0x000000ffff0f7224 */ /* 0x000fe400078e0a0f */
[----:B------:R-:W-:Y:S01]  /*6ea0*/  IMAD R11, R9, R3, R11 ;  /* 0x00000003090b7224 */ /* 0x000fe200078e020b */
[----:B------:R-:W-:Y:S01]  /*6eb0*/  IADD3 R3, R28, 0x85, RZ ;  /* 0x000000851c037810 */ /* 0x000fe20007ffe0ff */
[----:B------:R-:W-:Y:S01]  /*6ec0*/  @!P0 IMAD.IADD R6, R6, 0x1, -R9 ;  /* 0x0000000106068824 */ /* 0x000fe200078e0a09 */
[----:B------:R-:W-:Y:S01]  /*6ed0*/  ISETP.GE.AND P0, PT, R5, RZ, PT ;  /* 0x000000ff0500720c */ /* 0x000fe20003f06270 */
[----:B------:R-:W-:Y:S01]  /*6ee0*/  @!P5 IMAD.MOV R13, RZ, RZ, -R13 ;  /* 0x000000ffff0dd224 */ /* 0x000fe200078e0a0d */
[C---:B------:R-:W-:Y:S01]  /*6ef0*/  ISETP.GT.U32.AND P5, PT, R9.reuse, R4, PT ;  /* 0x000000040900720c */ /* 0x040fe20003fa4070 */
[C---:B------:R-:W-:Y:S01]  /*6f00*/  IMAD R5, R9.reuse, R15, R14 ;  /* 0x0000000f09057224 */ /* 0x040fe200078e020e */
[C---:B------:R-:W-:Y:S01]  /*6f10*/  ISETP.GT.U32.AND P3, PT, R9.reuse, R11, PT ;  /* 0x0000000b0900720c */ /* 0x040fe20003f64070 */
[----:B------:R-:W-:Y:S01]  /*6f20*/  IMAD.MOV.U32 R14, RZ, RZ, R6 ;  /* 0x000000ffff0e7224 */ /* 0x000fe200078e0006 */
[----:B------:R-:W-:Y:S01]  /*6f30*/  IABS R12, R3 ;  /* 0x00000003000c7213 */ /* 0x000fe20000000000 */
[----:B------:R-:W-:Y:S01]  /*6f40*/  @!P2 IMAD.MOV R16, RZ, RZ, -R16 ;  /* 0x000000ffff10a224 */ /* 0x000fe200078e0a10 */
[----:B------:R-:W-:Y:S01]  /*6f50*/  ISETP.GT.U32.AND P2, PT, R9, R5, PT ;  /* 0x000000050900720c */ /* 0x000fe20003f44070 */
[----:B------:R-:W-:Y:S01]  /*6f60*/  @!P1 IMAD.MOV R14, RZ, RZ, -R14 ;  /* 0x000000ffff0e9224 */ /* 0x000fe200078e0a0e */
[----:B------:R-:W-:Y:S01]  /*6f70*/  ISETP.GE.AND P1, PT, R8, RZ, PT ;  /* 0x000000ff0800720c */ /* 0x000fe20003f26270 */
[----:B------:R-:W-:Y:S01]  /*6f80*/  IMAD.MOV.U32 R6, RZ, RZ, R12 ;  /* 0x000000ffff067224 */ /* 0x000fe200078e000c */
[----:B------:R-:W-:Y:S01]  /*6f90*/  STL [R1+0x1fc], R16 ;  /* 0x0001fc1001007387 */ /* 0x000fe20000100800 */
[----:B------:R-:W-:Y:S01]  /*6fa0*/  @!P6 IMAD.IADD R0, R0, 0x1, -R9 ;  /* 0x000000010000e824 */ /* 0x000fe200078e0a09 */
[----:B------:R-:W-:Y:S01]  /*6fb0*/  IABS R12, R10 ;  /* 0x0000000a000c7213 */ /* 0x000fe20000000000 */
[----:B------:R-:W-:Y:S01]  /*6fc0*/  IMAD.HI.U32 R8, R7, R6, RZ ;  /* 0x0000000607087227 */ /* 0x000fe200078e00ff */
[----:B------:R-:W-:Y:S01]  /*6fd0*/  STL [R1+0x204], R14 ;  /* 0x0002040e01007387 */ /* 0x000fe20000100800 */
[----:B------:R-:W-:-:S02]  /*6fe0*/  ISETP.GE.AND P6, PT, R2, RZ, PT ;  /* 0x000000ff0200720c */ /* 0x000fc40003fc6270 */
[--C-:B------:R-:W-:Y:S01]  /*6ff0*/  @!P5 IMAD.IADD R4, R4, 0x1, -R9.reuse ;  /* 0x000000010404d824 */ /* 0x100fe200078e0a09 */
[----:B------:R0:W-:Y:S01]  /*7000*/  STL [R1+0x208], R13 ;  /* 0x0002080d01007387 */ /* 0x0001e20000100800 */
[--C-:B------:R-:W-:Y:S01]  /*7010*/  @!P3 IMAD.IADD R11, R11, 0x1, -R9.reuse ;  /* 0x000000010b0bb824 */ /* 0x100fe200078e0a09 */
[----:B------:R-:W-:Y:S01]  /*7020*/  IADD3 R2, R28, 0x82, RZ ;  /* 0x000000821c027810 */ /* 0x000fe20007ffe0ff */
[----:B------:R-:W-:Y:S02]  /*7030*/  IMAD.MOV R8, RZ, RZ, -R8 ;  /* 0x000000ffff087224 */ /* 0x000fe400078e0a08 */
[----:B------:R-:W-:Y:S01]  /*7040*/  @!P2 IMAD.IADD R5, R5, 0x1, -R9 ;  /* 0x000000010505a824 */ /* 0x000fe200078e0a09 */
[C---:B------:R-:W-:Y:S01]  /*7050*/  ISETP.GT.U32.AND P5, PT, R9.reuse, R11, PT ;  /* 0x0000000b0900720c */ /* 0x040fe20003fa4070 */
[----:B------:R-:W-:Y:S01]  /*7060*/  IMAD R6, R9, R8, R6 ;  /* 0x0000000809067224 */ /* 0x000fe200078e0206 */
[----:B------:R-:W-:Y:S01]  /*7070*/  ISETP.GE.AND P2, PT, R3, RZ, PT ;  /* 0x000000ff0300720c */ /* 0x000fe20003f46270 */
[----:B------:R-:W-:Y:S01]  /*7080*/  IMAD.HI.U32 R8, R7, R12, RZ ;  /* 0x0000000c07087227 */ /* 0x000fe200078e00ff */
[----:B------:R-:W-:-:S02]  /*7090*/  ISETP.GT.U32.AND P3, PT, R9, R5, PT ;  /* 0x000000050900720c */ /* 0x000fc40003f64070 */
[C---:B------:R-:W-:Y:S01]  /*70a0*/  IADD3 R3, R28.reuse, 0x83, RZ ;  /* 0x000000831c037810 */ /* 0x040fe20007ffe0ff */
[----:B0-----:R-:W-:Y:S01]  /*70b0*/  IMAD.MOV.U32 R13, RZ, RZ, R0 ;  /* 0x000000ffff0d7224 */ /* 0x001fe200078e0000 */
[----:B------:R-:W-:Y:S01]  /*70c0*/  IADD3 R0, R28, 0x81, RZ ;  /* 0x000000811c007810 */ /* 0x000fe20007ffe0ff */
[----:B------:R-:W-:Y:S02]  /*70d0*/  IMAD.MOV R8, RZ, RZ, -R8 ;  /* 0x000000ffff087224 */ /* 0x000fe400078e0a08 */
[----:B------:R-:W-:Y:S01]  /*70e0*/  @!P4 IMAD.MOV R13, RZ, RZ, -R13 ;  /* 0x000000ffff0dc224 */ /* 0x000fe200078e0a0d */
[C---:B------:R-:W-:Y:S01]  /*70f0*/  ISETP.GT.U32.AND P4, PT, R9.reuse, R4, PT ;  /* 0x000000040900720c */ /* 0x040fe20003f84070 */
[----:B------:R-:W-:Y:S01]  /*7100*/  IMAD R12, R9, R8, R12 ;  /* 0x00000008090c7224 */ /* 0x000fe200078e020c */
[----:B------:R-:W-:Y:S01]  /*7110*/  IABS R14, R0 ;  /* 0x00000000000e7213 */ /* 0x000fe20000000000 */
[--C-:B------:R-:W-:Y:S01]  /*7120*/  @!P5 IMAD.IADD R11, R11, 0x1, -R9.reuse ;  /* 0x000000010b0bd824 */ /* 0x100fe200078e0a09 */
[----:B------:R0:W-:Y:S01]  /*7130*/  STL [R1+0x20c], R13 ;  /* 0x00020c0d01007387 */ /* 0x0001e20000100800 */
[----:B------:R-:W-:Y:S01]  /*7140*/  IABS R8, R2 ;  /* 0x0000000200087213 */ /* 0x000fe20000000000 */
[----:B------:R-:W-:Y:S01]  /*7150*/  @!P3 IMAD.IADD R5, R5, 0x1, -R9 ;  /* 0x000000010505b824 */ /* 0x000fe200078e0a09 */
[C---:B------:R-:W-:Y:S01]  /*7160*/  ISETP.GT.U32.AND P5, PT, R9.reuse, R12, PT ;  /* 0x0000000c0900720c */ /* 0x040fe20003fa4070 */
[----:B------:R-:W-:Y:S01]  /*7170*/  @!P1 IMAD.MOV R11, RZ, RZ, -R11 ;  /* 0x000000ffff0b9224 */ /* 0x000fe200078e0a0b */
[----:B------:R-:W-:Y:S01]  /*7180*/  ISETP.GT.U32.AND P3, PT, R9, R6, PT ;  /* 0x000000060900720c */ /* 0x000fe20003f64070 */
[----:B------:R-:W-:Y:S01]  /*7190*/  IMAD.HI.U32 R15, R7, R8, RZ ;  /* 0x00000008070f7227 */ /* 0x000fe200078e00ff */
[----:B0-----:R-:W-:-:S03]  /*71a0*/  IABS R13, R3 ;  /* 0x00000003000d7213 */ /* 0x001fc60000000000 */
[----:B------:R-:W-:Y:S01]  /*71b0*/  @!P4 IMAD.IADD R4, R4, 0x1, -R9 ;  /* 0x000000010404c824 */ /* 0x000fe200078e0a09 */
[----:B------:R-:W-:Y:S01]  /*71c0*/  ISETP.GE.AND P4, PT, R10, RZ, PT ;  /* 0x000000ff0a00720c */ /* 0x000fe20003f86270 */
[----:B------:R-:W-:Y:S02]  /*71d0*/  IMAD.MOV.U32 R10, RZ, RZ, R14 ;  /* 0x000000ffff0a7224 */ /* 0x000fe400078e000e */
[----:B------:R-:W-:-:S04]  /*71e0*/  IMAD.HI.U32 R14, R7, R13, RZ ;  /* 0x0000000d070e7227 */ /* 0x000fc800078e00ff */
[----:B------:R-:W-:Y:S02]  /*71f0*/  IMAD.MOV R14, RZ, RZ, -R14 ;  /* 0x000000ffff0e7224 */ /* 0x000fe400078e0a0e */
[----:B------:R-:W-:Y:S02]  /*7200*/  IMAD.MOV.U32 R16, RZ, RZ, R5 ;  /* 0x000000ffff107224 */ /* 0x000fe400078e0005 */
[----:B------:R-:W-:Y:S02]  /*7210*/  IMAD.MOV R5, RZ, RZ, -R15 ;  /* 0x000000ffff057224 */ /* 0x000fe400078e0a0f */
[C---:B------:R-:W-:Y:S01]  /*7220*/  IMAD R13, R9.reuse, R14, R13 ;  /* 0x0000000e090d7224 */ /* 0x040fe200078e020d */
[----:B------:R-:W-:Y:S01]  /*7230*/  IADD3 R14, R28, 0x80, RZ ;  /* 0x000000801c0e7810 */ /* 0x000fe20007ffe0ff */
[--C-:B------:R-:W-:Y:S02]  /*7240*/  @!P5 IMAD.IADD R12, R12, 0x1, -R9.reuse ;  /* 0x000000010c0cd824 */ /* 0x100fe400078e0a09 */
[C---:B------:R-:W-:Y:S01]  /*7250*/  IMAD R8, R9.reuse, R5, R8 ;  /* 0x0000000509087224 */ /* 0x040fe200078e0208 */
[----:B------:R-:W-:Y:S01]  /*7260*/  ISETP.GT.U32.AND P1, PT, R9, R13, PT ;  /* 0x0000000d0900720c */ /* 0x000fe20003f24070 */
[----:B------:R-:W-:Y:S01]  /*7270*/  @!P3 IMAD.IADD R6, R6, 0x1, -R9 ;  /* 0x000000010606b824 */ /* 0x000fe200078e0a09 */
[----:B------:R-:W-:Y:S01]  /*7280*/  ISETP.GE.AND P3, PT, R3, RZ, PT ;  /* 0x000000ff0300720c */ /* 0x000fe20003f66270 */
[----:B------:R-:W-:Y:S01]  /*7290*/  @!P6 IMAD.MOV R4, RZ, RZ, -R4 ;  /* 0x000000ffff04e224 */ /* 0x000fe200078e0a04 */
[----:B------:R-:W-:Y:S01]  /*72a0*/  ISETP.GT.U32.AND P5, PT, R9, R12, PT ;  /* 0x0000000c0900720c */ /* 0x000fe20003fa4070 */
[----:B------:R-:W-:Y:S01]  /*72b0*/  IMAD.HI.U32 R3, R7, R10, RZ ;  /* 0x0000000a07037227 */ /* 0x000fe200078e00ff */
[----:B------:R-:W-:-:S03]  /*72c0*/  ISETP.GT.U32.AND P6, PT, R9, R8, PT ;  /* 0x000000080900720c */ /* 0x000fc60003fc4070 */
[----:B------:R-:W-:Y:S01]  /*72d0*/  @!P0 IMAD.MOV R16, RZ, RZ, -R16 ;  /* 0x000000ffff108224 */ /* 0x000fe200078e0a10 */
[----:B------:R-:W-:Y:S01]  /*72e0*/  ISETP.GT.U32.AND P0, PT, R9, R6, PT ;  /* 0x000000060900720c */ /* 0x000fe20003f04070 */
[----:B------:R-:W-:Y:S02]  /*72f0*/  IMAD.MOV R3, RZ, RZ, -R3 ;  /* 0x000000ffff037224 */ /* 0x000fe400078e0a03 */
[--C-:B------:R-:W-:Y:S01]  /*7300*/  @!P1 IMAD.IADD R13, R13, 0x1, -R9.reuse ;  /* 0x000000010d0d9824 */ /* 0x100fe200078e0a09 */
[----:B------:R-:W-:Y:S01]  /*7310*/  STL [R1+0x200], R16 ;  /* 0x0002001001007387 */ /* 0x000fe20000100800 */
[C---:B------:R-:W-:Y:S01]  /*7320*/  IMAD R10, R9.reuse, R3, R10 ;  /* 0x00000003090a7224 */ /* 0x040fe200078e020a */
[----:B------:R-:W-:Y:S01]  /*7330*/  IABS R3, R14 ;  /* 0x0000000e00037213 */ /* 0x000fe20000000000 */
[--C-:B------:R-:W-:Y:S01]  /*7340*/  @!P5 IMAD.IADD R12, R12, 0x1, -R9.reuse ;  /* 0x000000010c0cd824 */ /* 0x100fe200078e0a09 */
[----:B------:R0:W-:Y:S01]  /*7350*/  STL [R1+0x1f0], R11 ;  /* 0x0001f00b01007387 */ /* 0x0001e20000100800 */
[--C-:B------:R-:W-:Y:S01]  /*7360*/  @!P6 IMAD.IADD R8, R8, 0x1, -R9.reuse ;  /* 0x000000010808e824 */ /* 0x100fe200078e0a09 */
[----:B------:R-:W-:Y:S01]  /*7370*/  ISETP.GT.U32.AND P5, PT, R9, R10, PT ;  /* 0x0000000a0900720c */ /* 0x000fe20003fa4070 */
[----:B------:R-:W-:Y:S01]  /*7380*/  IMAD.HI.U32 R5, R7, R3, RZ ;  /* 0x0000000307057227 */ /* 0x000fe200078e00ff */
[C---:B------:R-:W-:Y:S01]  /*7390*/  ISETP.GT.U32.AND P6, PT, R9.reuse, R13, PT ;  /* 0x0000000d0900720c */ /* 0x040fe20003fc4070 */
[----:B------:R1:W-:Y:S01]  /*73a0*/  STL [R1+0x1f4], R4 ;  /* 0x0001f40401007387 */ /* 0x0003e20000100800 */
[----:B------:R-:W-:Y:S01]  /*73b0*/  ISETP.GE.AND P1, PT, R0, RZ, PT ;  /* 0x000000ff0000720c */ /* 0x000fe20003f26270 */
[----:B------:R-:W-:Y:S01]  /*73c0*/  @!P0 IMAD.IADD R6, R6, 0x1, -R9 ;  /* 0x0000000106068824 */ /* 0x000fe200078e0a09 */
[----:B------:R-:W-:Y:S01]  /*73d0*/  ISETP.GE.AND P0, PT, R2, RZ, PT ;  /* 0x000000ff0200720c */ /* 0x000fe20003f06270 */
[----:B------:R-:W-:Y:S01]  /*73e0*/  IMAD.MOV R5, RZ, RZ, -R5 ;  /* 0x000000ffff057224 */ /* 0x000fe200078e0a05 */
[C---:B------:R-:W-:Y:S01]  /*73f0*/  IADD3 R2, R28.reuse, 0x7f, RZ ;  /* 0x0000007f1c027810 */ /* 0x040fe20007ffe0ff */
[----:B0-----:R-:W-:Y:S01]  /*7400*/  IMAD.MOV.U32 R11, RZ, RZ, R6 ;  /* 0x000000ffff0b7224 */ /* 0x001fe200078e0006 */
[C---:B------:R-:W-:Y:S01]  /*7410*/  IADD3 R0, R28.reuse, 0x7e, RZ ;  /* 0x0000007e1c007810 */ /* 0x040fe20007ffe0ff */
[----:B------:R-:W-:Y:S01]  /*7420*/  IMAD R3, R9, R5, R3 ;  /* 0x0000000509037224 */ /* 0x000fe200078e0203 */
[----:B------:R-:W-:Y:S01]  /*7430*/  IADD3 R5, R28, 0x7d, RZ ;  /* 0x0000007d1c057810 */ /* 0x000fe20007ffe0ff */
[--C-:B------:R-:W-:Y:S01]  /*7440*/  @!P5 IMAD.IADD R10, R10, 0x1, -R9.reuse ;  /* 0x000000010a0ad824 */ /* 0x100fe200078e0a09 */
[----:B-1----:R-:W-:Y:S01]  /*7450*/  IABS R4, R2 ;  /* 0x0000000200047213 */ /* 0x002fe20000000000 */
[----:B------:R-:W-:Y:S01]  /*7460*/  @!P6 IMAD.IADD R13, R13, 0x1, -R9 ;  /* 0x000000010d0de824 */ /* 0x000fe200078e0a09 */
[C---:B------:R-:W-:Y:S01]  /*7470*/  ISETP.GT.U32.AND P5, PT, R9.reuse, R8, PT ;  /* 0x000000080900720c */ /* 0x040fe20003fa4070 */
[----:B------:R-:W-:Y:S01]  /*7480*/  @!P2 IMAD.MOV R11, RZ, RZ, -R11 ;  /* 0x000000ffff0ba224 */ /* 0x000fe200078e0a0b */
[----:B------:R-:W-:Y:S01]  /*7490*/  ISETP.GT.U32.AND P6, PT, R9, R3, PT ;  /* 0x000000030900720c */ /* 0x000fe20003fc4070 */
[----:B------:R-:W-:Y:S01]  /*74a0*/  IMAD.HI.U32 R6, R7, R4, RZ ;  /* 0x0000000407067227 */ /* 0x000fe200078e00ff */
[----:B------:R-:W-:-:S02]  /*74b0*/  IABS R16, R0 ;  /* 0x0000000000107213 */ /* 0x000fc40000000000 */
[----:B------:R-:W-:Y:S01]  /*74c0*/  ISETP.GT.U32.AND P2, PT, R9, R10, PT ;  /* 0x0000000a0900720c */ /* 0x000fe20003f44070 */
[----:B------:R-:W-:Y:S01]  /*74d0*/  IMAD.MOV R6, RZ, RZ, -R6 ;  /* 0x000000ffff067224 */ /* 0x000fe200078e0a06 */
[----:B------:R0:W-:Y:S01]  /*74e0*/  STL [R1+0x1f8], R11 ;  /* 0x0001f80b01007387 */ /* 0x0001e20000100800 */
[----:B------:R-:W-:-:S04]  /*74f0*/  IMAD.HI.U32 R17, R7, R16, RZ ;  /* 0x0000001007117227 */ /* 0x000fc800078e00ff */
[----:B------:R-:W-:Y:S01]  /*7500*/  IMAD R4, R9, R6, R4 ;  /* 0x0000000609047224 */ /* 0x000fe200078e0204 */
[----:B------:R-:W-:Y:S01]  /*7510*/  IABS R6, R5 ;  /* 0x0000000500067213 */ /* 0x000fe20000000000 */
[--C-:B------:R-:W-:Y:S02]  /*7520*/  @!P5 IMAD.IADD R8, R8, 0x1, -R9.reuse ;  /* 0x000000010808d824 */ /* 0x100fe400078e0a09 */
[----:B------:R-:W-:Y:S01]  /*7530*/  @!P6 IMAD.IADD R3, R3, 0x1, -R9 ;  /* 0x000000010303e824 */ /* 0x000fe200078e0a09 */
[C---:B------:R-:W-:Y:S01]  /*7540*/  ISETP.GT.U32.AND P5, PT, R9.reuse, R4, PT ;  /* 0x000000040900720c */ /* 0x040fe20003fa4070 */
[----:B------:R-:W-:Y:S01]  /*7550*/  @!P4 IMAD.MOV R12, RZ, RZ, -R12 ;  /* 0x000000ffff0cc224 */ /* 0x000fe200078e0a0c */
[----:B------:R-:W-:Y:S01]  /*7560*/  ISETP.GE.AND P6, PT, R2, RZ, PT ;  /* 0x000000ff0200720c */ /* 0x000fe20003fc6270 */
[----:B------:R-:W-:Y:S01]  /*7570*/  IMAD.MOV R17, RZ, RZ, -R17 ;  /* 0x000000ffff117224 */ /* 0x000fe200078e0a11 */
[----:B------:R-:W-:Y:S01]  /*7580*/  ISETP.GT.U32.AND P4, PT, R9, R3, PT ;  /* 0x000000030900720c */ /* 0x000fe20003f84070 */
[----:B------:R-:W-:Y:S01]  /*7590*/  IMAD.HI.U32 R15, R7, R6, RZ ;  /* 0x00000006070f7227 */ /* 0x000fe200078e00ff */
[----:B------:R1:W-:Y:S01]  /*75a0*/  STL [R1+0x1ec], R12 ;  /* 0x0001ec0c01007387 */ /* 0x0003e20000100800 */
[----:B0-----:R-:W-:-:S02]  /*75b0*/  IADD3 R11, R28, 0x7c, RZ ;  /* 0x0000007c1c0b7810 */ /* 0x001fc40007ffe0ff */
[C---:B------:R-:W-:Y:S02]  /*75c0*/  IMAD R2, R9.reuse, R17, R16 ;  /* 0x0000001109027224 */ /* 0x040fe400078e0210 */
[----:B------:R-:W-:Y:S02]  /*75d0*/  IMAD.MOV R15, RZ, RZ, -R15 ;  /* 0x000000ffff0f7224 */ /* 0x000fe400078e0a0f */
[--C-:B------:R-:W-:Y:S01]  /*75e0*/  @!P5 IMAD.IADD R4, R4, 0x1, -R9.reuse ;  /* 0x000000010404d824 */ /* 0x100fe200078e0a09 */
[C---:B------:R-:W-:Y:S01]  /*75f0*/  ISETP.GT.U32.AND P5, PT, R9.reuse, R2, PT ;  /* 0x000000020900720c */ /* 0x040fe20003fa4070 */
[----:B------:R-:W-:Y:S02]  /*7600*/  IMAD R6, R9, R15, R6 ;  /* 0x0000000f09067224 */ /* 0x000fe400078e0206 */
[--C-:B------:R-:W-:Y:S01]  /*7610*/  @!P2 IMAD.IADD R10, R10, 0x1, -R9.reuse ;  /* 0x000000010a0aa824 */ /* 0x100fe200078e0a09 */
[----:B------:R-:W-:Y:S01]  /*7620*/  ISETP.GE.AND P2, PT, R14, RZ, PT ;  /* 0x000000ff0e00720c */ /* 0x000fe20003f46270 */
[----:B-1----:R-:W-:Y:S01]  /*7630*/  IMAD.MOV.U32 R12, RZ, RZ, R8 ;  /* 0x000000ffff0c7224 */ /* 0x002fe200078e0008 */
[----:B------:R-:W-:Y:S01]  /*7640*/  IABS R14, R11 ;  /* 0x0000000b000e7213 */ /* 0x000fe20000000000 */
[----:B------:R-:W-:Y:S01]  /*7650*/  @!P4 IMAD.IADD R3, R3, 0x1, -R9 ;  /* 0x000000010303c824 */ /* 0x000fe200078e0a09 */
[----:B------:R-:W-:Y:S01]  /*7660*/  ISETP.GT.U32.AND P4, PT, R9, R6, PT ;  /* 0x000000060900720c */ /* 0x000fe20003f84070 */
[----:B------:R-:W-:-:S02]  /*7670*/  IMAD.MOV.U32 R8, RZ, RZ, R10 ;  /* 0x000000ffff087224 */ /* 0x000fc400078e000a */
[----:B------:R-:W-:Y:S02]  /*7680*/  IMAD.MOV.U32 R18, RZ, RZ, R13 ;  /* 0x000000ffff127224 */ /* 0x000fe400078e000d */
[----:B------:R-:W-:Y:S01]  /*7690*/  @!P1 IMAD.MOV R8, RZ, RZ, -R8 ;  /* 0x000000ffff089224 */ /* 0x000fe200078e0a08 */
[----:B------:R-:W-:Y:S01]  /*76a0*/  ISETP.GE.AND P1, PT, R5, RZ, PT ;  /* 0x000000ff0500720c */ /* 0x000fe20003f26270 */
[----:B------:R-:W-:Y:S01]  /*76b0*/  @!P3 IMAD.MOV R18, RZ, RZ, -R18 ;  /* 0x000000ffff12b224 */ /* 0x000fe200078e0a12 */
[----:B------:R-:W-:Y:S01]  /*76c0*/  ISETP.GT.U32.AND P3, PT, R9, R4, PT ;  /* 0x000000040900720c */ /* 0x000fe20003f64070 */
[----:B------:R-:W-:Y:S01]  /*76d0*/  @!P0 IMAD.MOV R12, RZ, RZ, -R12 ;  /* 0x000000ffff0c8224 */ /* 0x000fe200078e0a0c */
[----:B------:R-:W-:Y:S01]  /*76e0*/  IADD3 R5, R28, 0x7b, RZ ;  /* 0x0000007b1c057810 */ /* 0x000fe20007ffe0ff */
[--C-:B------:R-:W-:Y:S01]  /*76f0*/  @!P5 IMAD.IADD R2, R2, 0x1, -R9.reuse ;  /* 0x000000010202d824 */ /* 0x100fe200078e0a09 */
[----:B------:R-:W-:Y:S01]  /*7700*/  ISETP.GE.AND P0, PT, R0, RZ, PT ;  /* 0x000000ff0000720c */ /* 0x000fe20003f06270 */
[----:B------:R-:W-:Y:S01]  /*7710*/  IMAD.HI.U32 R0, R7, R14, RZ ;  /* 0x0000000e07007227 */ /* 0x000fe200078e00ff */
[----:B------:R-:W-:Y:S01]  /*7720*/  IABS R16, R5 ;  /* 0x0000000500107213 */ /* 0x000fe20000000000 */
[----:B------:R-:W-:Y:S01]  /*7730*/  STL [R1+0x1e8], R18 ;  /* 0x0001e81201007387 */ /* 0x000fe20000100800 */
[----:B------:R-:W-:Y:S01]  /*7740*/  ISETP.GE.AND P5, PT, R5, RZ, PT ;  /* 0x000000ff0500720c */ /* 0x000fe20003fa6270 */
[----:B------:R-:W-:Y:S01]  /*7750*/  @!P4 IMAD.IADD R6, R6, 0x1, -R9 ;  /* 0x000000010606c824 */ /* 0x000fe200078e0a09 */
[----:B------:R-:W-:Y:S01]  /*7760*/  ISETP.GT.U32.AND P4, PT, R9, R2, PT ;  /* 0x000000020900720c */ /* 0x000fe20003f84070 */
[----:B------:R-:W-:Y:S01]  /*7770*/  IMAD.MOV.U32 R10, RZ, RZ, R3 ;  /* 0x000000ffff0a7224 */ /* 0x000fe200078e0003 */
[----:B------:R-:W-:Y:S01]  /*7780*/  STL [R1+0x1e4], R12 ;  /* 0x0001e40c01007387 */ /* 0x000fe20000100800 */
[----:B------:R-:W-:Y:S01]  /*7790*/  IMAD.MOV R0, RZ, RZ, -R0 ;  /* 0x000000ffff007224 */ /* 0x000fe200078e0a00 */
[----:B------:R-:W-:Y:S01]  /*77a0*/  IADD3 R5, R28, 0x79, RZ ;  /* 0x000000791c057810 */ /* 0x000fe20007ffe0ff */
[----:B------:R-:W-:Y:S01]  /*77b0*/  IMAD.HI.U32 R3, R7, R16, RZ ;  /* 0x0000001007037227 */ /* 0x000fe200078e00ff */
[----:B------:R0:W-:Y:S02]  /*77c0*/  STL [R1+0x1e0], R8 ;  /* 0x0001e00801007387 */ /* 0x0001e40000100800 */
[----:B------:R-:W-:Y:S01]  /*77d0*/  IABS R15, R5 ;  /* 0x00000005000f7213 */ /* 0x000fe20000000000 */
[----:B------:R-:W-:Y:S01]  /*77e0*/  @!P3 IMAD.IADD R4, R4, 0x1, -R9 ;  /* 0x000000010404b824 */ /* 0x000fe200078e0a09 */
[----:B------:R-:W-:Y:S01]  /*77f0*/  ISETP.GE.AND P3, PT, R11, RZ, PT ;  /* 0x000000ff0b00720c */ /* 0x000fe20003f66270 */
[C---:B------:R-:W-:Y:S01]  /*7800*/  IMAD R17, R9.reuse, R0, R14 ;  /* 0x0000000009117224 */ /* 0x040fe200078e020e */
[C---:B------:R-:W-:Y:S01]  /*7810*/  IADD3 R0, R28.reuse, 0x78, RZ ;  /* 0x000000781c007810 */ /* 0x040fe20007ffe0ff */
[----:B------:R-:W-:Y:S01]  /*7820*/  IMAD.MOV R3, RZ, RZ, -R3 ;  /* 0x000000ffff037224 */ /* 0x000fe200078e0a03 */
[C---:B------:R-:W-:Y:S01]  /*7830*/  IADD3 R11, R28.reuse, 0x74, RZ ;  /* 0x000000741c0b7810 */ /* 0x040fe20007ffe0ff */
[----:B------:R-:W-:Y:S01]  /*7840*/  @!P6 IMAD.MOV R4, RZ, RZ, -R4 ;  /* 0x000000ffff04e224 */ /* 0x000fe200078e0a04 */
[C---:B------:R-:W-:Y:S01]  /*7850*/  ISETP.GT.U32.AND P6, PT, R9.reuse, R17, PT ;  /* 0x000000110900720c */ /* 0x040fe20003fc4070 */
[C---:B------:R-:W-:Y:S01]  /*7860*/  IMAD R16, R9.reuse, R3, R16 ;  /* 0x0000000309107224 */ /* 0x040fe200078e0210 */
[----:B0-----:R-:W-:Y:S01]  /*7870*/  IADD3 R8, R28, 0x7a, RZ ;  /* 0x0000007a1c087810 */ /* 0x001fe20007ffe0ff */
[----:B------:R-:W-:Y:S01]  /*7880*/  @!P4 IMAD.IADD R2, R2, 0x1, -R9 ;  /* 0x000000010202c824 */ /* 0x000fe200078e0a09 */
[----:B------:R-:W-:Y:S01]  /*7890*/  IABS R14, R0 ;  /* 0x00000000000e7213 */ /* 0x000fe20000000000 */
[----:B------:R-:W-:Y:S01]  /*78a0*/  @!P2 IMAD.MOV R10, RZ, RZ, -R10 ;  /* 0x000000ffff0aa224 */ /* 0x000fe200078e0a0a */
[----:B------:R-:W-:-:S02]  /*78b0*/  ISETP.GT.U32.AND P4, PT, R9, R16, PT ;  /* 0x000000100900720c */ /* 0x000fc40003f84070 */
[----:B------:R-:W-:Y:S02]  /*78c0*/  ISETP.GT.U32.AND P2, PT, R9, R6, PT ;  /* 0x000000060900720c */ /* 0x000fe40003f44070 */
[----:B------:R-:W-:Y:S01]  /*78d0*/  IABS R12, R8 ;  /* 0x00000008000c7213 */ /* 0x000fe20000000000 */
[----:B------:R-:W-:Y:S02]  /*78e0*/  STL [R1+0x1d8], R10 ;  /* 0x0001d80a01007387 */ /* 0x000fe40000100800 */
[----:B------:R-:W-:Y:S01]  /*78f0*/  @!P6 IMAD.IADD R17, R17, 0x1, -R9 ;  /* 0x000000011111e824 */ /* 0x000fe200078e0a09 */
[----:B------:R-:W-:Y:S01]  /*7900*/  ISETP.GE.AND P6, PT, R5, RZ, PT ;  /* 0x000000ff0500720c */ /* 0x000fe20003fc6270 */
[----:B------:R0:W-:Y:S01]  /*7910*/  STL [R1+0x1d4], R4 ;  /* 0x0001d40401007387 */ /* 0x0001e20000100800 */
[----:B------:R-:W-:Y:S01]  /*7920*/  IMAD.HI.U32 R3, R7, R12, RZ ;  /* 0x0000000c07037227 */ /* 0x000fe200078e00ff */
[----:B------:R-:W-:-:S03]  /*7930*/  IADD3 R5, R28, 0x77, RZ ;  /* 0x000000771c057810 */ /* 0x000fc60007ffe0ff */
[--C-:B------:R-:W-:Y:S01]  /*7940*/  @!P4 IMAD.IADD R16, R16, 0x1, -R9.reuse ;  /* 0x000000011010c824 */ /* 0x100fe200078e0a09 */
[----:B------:R-:W-:Y:S01]  /*7950*/  ISETP.GT.U32.AND P4, PT, R9, R17, PT ;  /* 0x000000110900720c */ /* 0x000fe20003f84070 */
[----:B------:R-:W-:Y:S01]  /*7960*/  @!P2 IMAD.IADD R6, R6, 0x1, -R9 ;  /* 0x000000010606a824 */ /* 0x000fe200078e0a09 */
[----:B------:R-:W-:Y:S01]  /*7970*/  ISETP.GE.AND P2, PT, R8, RZ, PT ;  /* 0x000000ff0800720c */ /* 0x000fe20003f46270 */
[----:B------:R-:W-:Y:S02]  /*7980*/  IMAD.MOV R8, RZ, RZ, -R3 ;  /* 0x000000ffff087224 */ /* 0x000fe400078e0a03 */
[----:B0-----:R-:W-:-:S04]  /*7990*/  IMAD.HI.U32 R4, R7, R15, RZ ;  /* 0x0000000f07047227 */ /* 0x001fc800078e00ff */
[----:B------:R-:W-:Y:S02]  /*79a0*/  IMAD.MOV R4, RZ, RZ, -R4 ;  /* 0x000000ffff047224 */ /* 0x000fe400078e0a04 */
[----:B------:R-:W-:Y:S02]  /*79b0*/  IMAD.MOV.U32 R10, RZ, RZ, R2 ;  /* 0x000000ffff0a7224 */ /* 0x000fe400078e0002 */
[C---:B------:R-:W-:Y:S01]  /*79c0*/  IMAD R12, R9.reuse, R8, R12 ;  /* 0x00000008090c7224 */ /* 0x040fe200078e020c */
[C---:B------:R-:W-:Y:S01]  /*79d0*/  IADD3 R8, R28.reuse, 0x76, RZ ;  /* 0x000000761c087810 */ /* 0x040fe20007ffe0ff */
[C---:B------:R-:W-:Y:S02]  /*79e0*/  IMAD R15, R9.reuse, R4, R15 ;  /* 0x00000004090f7224 */ /* 0x040fe400078e020f */
[----:B------:R-:W-:Y:S01]  /*79f0*/  IMAD.MOV.U32 R2, RZ, RZ, R6 ;  /* 0x000000ffff027224 */ /* 0x000fe200078e0006 */
[----:B------:R-:W-:Y:S01]  /*7a00*/  IADD3 R6, R28, 0x75, RZ ;  /* 0x000000751c067810 */ /* 0x000fe20007ffe0ff */
[----:B------:R-:W-:Y:S01]  /*7a10*/  @!P0 IMAD.MOV R10, RZ, RZ, -R10 ;  /* 0x000000ffff0a8224 */ /* 0x000fe200078e0a0a */
[C---:B------:R-:W-:Y:S01]  /*7a20*/  ISETP.GT.U32.AND P0, PT, R9.reuse, R16, PT ;  /* 0x000000100900720c */ /* 0x040fe20003f04070 */
[----:B------:R-:W-:Y:S01]  /*7a30*/  @!P1 IMAD.MOV R2, RZ, RZ, -R2 ;  /* 0x000000ffff029224 */ /* 0x000fe200078e0a02 */
[----:B------:R-:W-:Y:S01]  /*7a40*/  ISETP.GT.U32.AND P1, PT, R9, R12, PT ;  /* 0x0000000c0900720c */ /* 0x000fe20003f24070 */
[----:B------:R-:W-:Y:S01]  /*7a50*/  @!P4 IMAD.IADD R17, R17, 0x1, -R9 ;  /* 0x000000011111c824 */ /* 0x000fe200078e0a09 */
[----:B------:R-:W-:Y:S01]  /*7a60*/  ISETP.GT.U32.AND P4, PT, R9, R15, PT ;  /* 0x0000000f0900720c */ /* 0x000fe20003f84070 */
[----:B------:R-:W-:Y:S01]  /*7a70*/  IMAD.HI.U32 R3, R7, R14, RZ ;  /* 0x0000000e07037227 */ /* 0x000fe200078e00ff */
[----:B------:R0:W-:Y:S01]  /*7a80*/  STL [R1+0x1cc], R10 ;  /* 0x0001cc0a01007387 */ /* 0x0001e20000100800 */
[----:B------:R-:W-:-:S02]  /*7a90*/  IABS R4, R6 ;  /* 0x0000000600047213 */ /* 0x000fc40000000000 */
[----:B------:R-:W-:Y:S01]  /*7aa0*/  IMAD.MOV R3, RZ, RZ, -R3 ;  /* 0x000000ffff037224 */ /* 0x000fe200078e0a03 */
[----:B------:R1:W-:Y:S01]  /*7ab0*/  STL [R1+0x1d0], R2 ;  /* 0x0001d00201007387 */ /* 0x0003e20000100800 */
[----:B------:R-:W-:Y:S02]  /*7ac0*/  IMAD.MOV.U32 R19, RZ, RZ, R17 ;  /* 0x000000ffff137224 */ /* 0x000fe400078e0011 */
[C---:B------:R-:W-:Y:S01]  /*7ad0*/  IMAD R14, R9.reuse, R3, R14 ;  /* 0x00000003090e7224 */ /* 0x040fe200078e020e */
[----:B------:R-:W-:Y:S01]  /*7ae0*/  IABS R3, R11 ;  /* 0x0000000b00037213 */ /* 0x000fe20000000000 */
[--C-:B------:R-:W-:Y:S01]  /*7af0*/  @!P0 IMAD.IADD R16, R16, 0x1, -R9.reuse ;  /* 0x0000000110108824 */ /* 0x100fe200078e0a09 */
[----:B0-----:R-:W-:Y:S01]  /*7b00*/  IABS R10, R5 ;  /* 0x00000005000a7213 */ /* 0x001fe20000000000 */
[--C-:B------:R-:W-:Y:S01]  /*7b10*/  @!P1 IMAD.IADD R12, R12, 0x1, -R9.reuse ;  /* 0x000000010c0c9824 */ /* 0x100fe200078e0a09 */
[----:B------:R-:W-:Y:S01]  /*7b20*/  ISETP.GT.U32.AND P0, PT, R9, R14, PT ;  /* 0x0000000e0900720c */ /* 0x000fe20003f04070 */
[----:B------:R-:W-:Y:S01]  /*7b30*/  @!P4 IMAD.IADD R15, R15, 0x1, -R9 ;  /* 0x000000010f0fc824 */ /* 0x000fe200078e0a09 */
[----:B-1----:R-:W-:Y:S01]  /*7b40*/  IABS R2, R8 ;  /* 0x0000000800027213 */ /* 0x002fe20000000000 */
[----:B------:R-:W-:Y:S01]  /*7b50*/  @!P3 IMAD.MOV R19, RZ, RZ, -R19 ;  /* 0x000000ffff13b224 */ /* 0x000fe200078e0a13 */
[----:B------:R-:W-:Y:S01]  /*7b60*/  ISETP.GE.AND P1, PT, R0, RZ, PT ;  /* 0x000000ff0000720c */ /* 0x000fe20003f26270 */
[----:B------:R-:W-:Y:S01]  /*7b70*/  IMAD.HI.U32 R13, R7, R10, RZ ;  /* 0x0000000a070d7227 */ /* 0x000fe200078e00ff */
[----:B------:R-:W-:-:S02]  /*7b80*/  ISETP.GT.U32.AND P4, PT, R9, R12, PT ;  /* 0x0000000c0900720c */ /* 0x000fc40003f84070 */
[----:B------:R-:W-:Y:S01]  /*7b90*/  ISETP.GT.U32.AND P3, PT, R9, R15, PT ;  /* 0x0000000f0900720c */ /* 0x000fe20003f64070 */
[----:B------:R-:W-:Y:S01]  /*7ba0*/  IMAD.HI.U32 R0, R7, R2, RZ ;  /* 0x0000000207007227 */ /* 0x000fe200078e00ff */
[----:B------:R0:W-:Y:S03]  /*7bb0*/  STL [R1+0x1ac], R19 ;  /* 0x0001ac1301007387 */ /* 0x0001e60000100800 */
[----:B------:R-:W-:Y:S02]  /*7bc0*/  IMAD.MOV R13, RZ, RZ, -R13 ;  /* 0x000000ffff0d7224 */ /* 0x000fe400078e0a0d */
[----:B------:R-:W-:Y:S02]  /*7bd0*/  IMAD.MOV R0, RZ, RZ, -R0 ;  /* 0x000000ffff007224 */ /* 0x000fe400078e0a00 */
[--C-:B------:R-:W-:Y:S02]  /*7be0*/  @!P0 IMAD.IADD R14, R14, 0x1, -R9.reuse ;  /* 0x000000010e0e8824 */ /* 0x100fe400078e0a09 */
[----:B------:R-:W-:Y:S01]  /*7bf0*/  IMAD.MOV.U32 R18, RZ, RZ, R16 ;  /* 0x000000ffff127224 */ /* 0x000fe200078e0010 */
[C---:B0-----:R-:W-:Y:S01]  /*7c00*/  IADD3 R19, R28.reuse, 0x66, RZ ;  /* 0x000000661c137810 */ /* 0x041fe20007ffe0ff */
[C---:B------:R-:W-:Y:S01]  /*7c10*/  IMAD R10, R9.reuse, R13, R10 ;  /* 0x0000000d090a7224 */ /* 0x040fe200078e020a */
[C---:B------:R-:W-:Y:S01]  /*7c20*/  ISETP.GT.U32.AND P0, PT, R9.reuse, R14, PT ;  /* 0x0000000e0900720c */ /* 0x040fe20003f04070 */
[----:B------:R-:W-:Y:S01]  /*7c30*/  IMAD R2, R9, R0, R2 ;  /* 0x0000000009027224 */ /* 0x000fe200078e0202 */
[----:B------:R-:W-:Y:S01]  /*7c40*/  IADD3 R0, R28, 0x73, RZ ;  /* 0x000000731c007810 */ /* 0x000fe20007ffe0ff */
[----:B------:R-:W-:Y:S01]  /*7c50*/  @!P5 IMAD.MOV R18, RZ, RZ, -R18 ;  /* 0x000000ffff12d224 */ /* 0x000fe200078e0a12 */
[----:B------:R-:W-:Y:S01]  /*7c60*/  ISETP.GE.AND P5, PT, R5, RZ, PT ;  /* 0x000000ff0500720c */ /* 0x000fe20003fa6270 */
[--C-:B------:R-:W-:Y:S01]  /*7c70*/  @!P4 IMAD.IADD R12, R12, 0x1, -R9.reuse ;  /* 0x000000010c0cc824 */ /* 0x100fe200078e0a09 */
[----:B------:R-:W-:Y:S01]  /*7c80*/  ISETP.GT.U32.AND P4, PT, R9, R10, PT ;  /* 0x0000000a0900720c */ /* 0x000fe20003f84070 */
[----:B------:R-:W-:Y:S01]  /*7c90*/  @!P3 IMAD.IADD R15, R15, 0x1, -R9 ;  /* 0x000000010f0fb824 */ /* 0x000fe200078e0a09 */
[----:B------:R-:W-:Y:S01]  /*7ca0*/  ISETP.GT.U32.AND P3, PT, R9, R2, PT ;  /* 0x000000020900720c */ /* 0x000fe20003f64070 */
[C---:B------:R-:W-:Y:S01]  /*7cb0*/  IMAD.HI.U32 R13, R7.reuse, R4, RZ ;  /* 0x00000004070d7227 */ /* 0x040fe200078e00ff */
[----:B------:R0:W-:Y:S03]  /*7cc0*/  STL [R1+0x1b0], R18 ;  /* 0x0001b01201007387 */ /* 0x0001e60000100800 */
[----:B------:R-:W-:-:S04]  /*7cd0*/  IMAD.HI.U32 R5, R7, R3, RZ ;  /* 0x0000000307057227 */ /* 0x000fc800078e00ff */
[----:B------:R-:W-:Y:S02]  /*7ce0*/  IMAD.MOV R13, RZ, RZ, -R13 ;  /* 0x000000ffff0d7224 */ /* 0x000fe400078e0a0d */
[----:B------:R-:W-:Y:S01]  /*7cf0*/  IMAD.MOV R5, RZ, RZ, -R5 ;  /* 0x000000ffff057224 */ /* 0x000fe200078e0a05 */
[C---:B0-----:R-:W-:Y:S01]  /*7d00*/  IADD3 R18, R28.reuse, 0x6a, RZ ;  /* 0x0000006a1c127810 */ /* 0x041fe20007ffe0ff */
[C---:B------:R-:W-:Y:S02]  /*7d10*/  IMAD R4, R9.reuse, R13, R4 ;  /* 0x0000000d09047224 */ /* 0x040fe400078e0204 */
[C---:B------:R-:W-:Y:S01]  /*7d20*/  IMAD R3, R9.reuse, R5, R3 ;  /* 0x0000000509037224 */ /* 0x040fe200078e0203 */
[----:B------:R-:W-:Y:S01]  /*7d30*/  IADD3 R5, R28, 0x72, RZ ;  /* 0x000000721c057810 */ /* 0x000fe20007ffe0ff */
[--C-:B------:R-:W-:Y:S01]  /*7d40*/  @!P0 IMAD.IADD R14, R14, 0x1, -R9.reuse ;  /* 0x000000010e0e8824 */ /* 0x100fe200078e0a09 */
[----:B------:R-:W-:Y:S01]  /*7d50*/  ISETP.GE.AND P0, PT, R8, RZ, PT ;  /* 0x000000ff0800720c */ /* 0x000fe20003f06270 */
[--C-:B------:R-:W-:Y:S01]  /*7d60*/  @!P4 IMAD.IADD R10, R10, 0x1, -R9.reuse ;  /* 0x000000010a0ac824 */ /* 0x100fe200078e0a09 */
[----:B------:R-:W-:Y:S01]  /*7d70*/  IABS R8, R0 ;  /* 0x0000000000087213 */ /* 0x000fe20000000000 */
[----:B------:R-:W-:Y:S01]  /*7d80*/  IMAD.MOV.U32 R16, RZ, RZ, R12 ;  /* 0x000000ffff107224 */ /* 0x000fe200078e000c */
[C---:B------:R-:W-:Y:S01]  /*7d90*/  ISETP.GT.U32.AND P4, PT, R9.reuse, R4, PT ;  /* 0x000000040900720c */ /* 0x040fe20003f84070 */
[----:B------:R-:W-:Y:S01]  /*7da0*/  @!P3 IMAD.IADD R2, R2, 0x1, -R9 ;  /* 0x000000010202b824 */ /* 0x000fe200078e0a09 */
[C---:B------:R-:W-:Y:S01]  /*7db0*/  ISETP.GT.U32.AND P3, PT, R9.reuse, R10, PT ;  /* 0x0000000a0900720c */ /* 0x040fe20003f64070 */
[----:B------:R-:W-:Y:S01]  /*7dc0*/  @!P6 IMAD.MOV R15, RZ, RZ, -R15 ;  /* 0x000000ffff0fe224 */ /* 0x000fe200078e0a0f */
[C---:B------:R-:W-:Y:S01]  /*7dd0*/  ISETP.GT.U32.AND P6, PT, R9.reuse, R3, PT ;  /* 0x000000030900720c */ /* 0x040fe20003fc4070 */
[----:B------:R-:W-:Y:S01]  /*7de0*/  @!P2 IMAD.MOV R16, RZ, RZ, -R16 ;  /* 0x000000ffff10a224 */ /* 0x000fe200078e0a10 */
[----:B------:R-:W-:Y:S01]  /*7df0*/  ISETP.GT.U32.AND P2, PT, R9, R2, PT ;  /* 0x000000020900720c */ /* 0x000fe20003f44070 */
[----:B------:R-:W-:Y:S01]  /*7e00*/  IMAD.HI.U32 R12, R7, R8, RZ ;  /* 0x00000008070c7227 */ /* 0x000fe200078e00ff */
[----:B------:R-:W-:-:S02]  /*7e10*/  IABS R13, R5 ;  /* 0x00000005000d7213 */ /* 0x000fc40000000000 */
[----:B------:R0:W-:Y:S01]  /*7e20*/  STL [R1+0x1c4], R16 ;  /* 0x0001c41001007387 */ /* 0x0001e20000100800 */
[----:B------:R-:W-:Y:S02]  /*7e30*/  IMAD.MOV R12, RZ, RZ, -R12 ;  /* 0x000000ffff0c7224 */ /* 0x000fe400078e0a0c */
[--C-:B------:R-:W-:Y:S01]  /*7e40*/  @!P4 IMAD.IADD R4, R4, 0x1, -R9.reuse ;  /* 0x000000010404c824 */ /* 0x100fe200078e0a09 */
[----:B------:R1:W-:Y:S01]  /*7e50*/  STL [R1+0x1b4], R15 ;  /* 0x0001b40f01007387 */ /* 0x0003e20000100800 */
[----:B------:R-:W-:Y:S02]  /*7e60*/  IMAD R8, R9, R12, R8 ;  /* 0x0000000c09087224 */ /* 0x000fe400078e0208 */
[--C-:B------:R-:W-:Y:S01]  /*7e70*/  @!P6 IMAD.IADD R3, R3, 0x1, -R9.reuse ;  /* 0x000000010303e824 */ /* 0x100fe200078e0a09 */
[C---:B------:R-:W-:Y:S01]  /*7e80*/  ISETP.GT.U32.AND P4, PT, R9.reuse, R4, PT ;  /* 0x000000040900720c */ /* 0x040fe20003f84070 */
[----:B------:R-:W-:Y:S01]  /*7e90*/  @!P1 IMAD.MOV R14, RZ, RZ, -R14 ;  /* 0x000000ffff0e9224 */ /* 0x000fe200078e0a0e */
[----:B------:R-:W-:Y:S01]  /*7ea0*/  ISETP.GE.AND P1, PT, R6, RZ, PT ;  /* 0x000000ff0600720c */ /* 0x000fe20003f26270 */
[----:B------:R-:W-:Y:S01]  /*7eb0*/  @!P2 IMAD.IADD R2, R2, 0x1, -R9 ;  /* 0x000000010202a824 */ /* 0x000fe200078e0a09 */
[C---:B------:R-:W-:Y:S01]  /*7ec0*/  ISETP.GT.U32.AND P2, PT, R9.reuse, R8, PT ;  /* 0x000000080900720c */ /* 0x040fe20003f44070 */
[----:B------:R-:W-:Y:S01]  /*7ed0*/  IMAD.MOV.U32 R6, RZ, RZ, R13 ;  /* 0x000000ffff067224 */ /* 0x000fe200078e000d */
[----:B------:R-:W-:Y:S01]  /*7ee0*/  ISETP.GT.U32.AND P6, PT, R9, R3, PT ;  /* 0x000000030900720c */ /* 0x000fe20003fc4070 */
[----:B------:R-:W-:Y:S01]  /*7ef0*/  @!P3 IMAD.IADD R10, R10, 0x1, -R9 ;  /* 0x000000010a0ab824 */ /* 0x000fe200078e0a09 */
[----:B------:R-:W-:Y:S01]  /*7f00*/  ISETP.GE.AND P3, PT, R11, RZ, PT ;  /* 0x000000ff0b00720c */ /* 0x000fe20003f66270 */
[----:B------:R2:W-:Y:S01]  /*7f10*/  STL [R1+0x1b8], R14 ;  /* 0x0001b80e01007387 */ /* 0x0005e20000100800 */
[----:B------:R-:W-:Y:S01]  /*7f20*/  IMAD.HI.U32 R11, R7, R6, RZ ;  /* 0x00000006070b7227 */ /* 0x000fe200078e00ff */
[----:B0-----:R-:W-:-:S02]  /*7f30*/  IADD3 R16, R28, 0x6c, RZ ;  /* 0x0000006c1c107810 */ /* 0x001fc40007ffe0ff */
[----:B------:R-:W-:Y:S01]  /*7f40*/  IABS R13, R18 ;  /* 0x00000012000d7213 */ /* 0x000fe20000000000 */
[----:B------:R-:W-:Y:S01]  /*7f50*/  IMAD.MOV R11, RZ, RZ, -R11 ;  /* 0x000000ffff0b7224 */ /* 0x000fe200078e0a0b */
[----:B-1----:R-:W-:Y:S01]  /*7f60*/  IADD3 R15, R28, 0x68, RZ ;  /* 0x000000681c0f7810 */ /* 0x002fe20007ffe0ff */
[--C-:B------:R-:W-:Y:S01]  /*7f70*/  @!P4 IMAD.IADD R4, R4, 0x1, -R9.reuse ;  /* 0x000000010404c824 */ /* 0x100fe200078e0a09 */
[----:B------:R-:W-:Y:S01]  /*7f80*/  ISETP.GE.AND P4, PT, R5, RZ, PT ;  /* 0x000000ff0500720c */ /* 0x000fe20003f86270 */
[--C-:B------:R-:W-:Y:S01]  /*7f90*/  @!P2 IMAD.IADD R8, R8, 0x1, -R9.reuse ;  /* 0x000000010808a824 */ /* 0x100fe200078e0a09 */
[----:B------:R-:W-:Y:S01]  /*7fa0*/  IADD3 R5, R28, 0x71, RZ ;  /* 0x000000711c057810 */ /* 0x000fe20007ffe0ff */
[----:B--2---:R-:W-:Y:S02]  /*7fb0*/  IMAD.MOV.U32 R14, RZ, RZ, R10 ;  /* 0x000000ffff0e7224 */ /* 0x004fe400078e000a */
[----:B------:R-:W-:Y:S01]  /*7fc0*/  IMAD.MOV.U32 R10, RZ, RZ, R2 ;  /* 0x000000ffff0a7224 */ /* 0x000fe200078e0002 */
[----:B------:R-:W-:Y:S01]  /*7fd0*/  ISETP.GT.U32.AND P2, PT, R9, R8, PT ;  /* 0x000000080900720c */ /* 0x000fe20003f44070 */
[----:B------:R-:W-:Y:S01]  /*7fe0*/  @!P5 IMAD.MOV R14, RZ, RZ, -R14 ;  /* 0x000000ffff0ed224 */ /* 0x000fe200078e0a0e */
[----:B------:R-:W-:Y:S01]  /*7ff0*/  ISETP.GE.AND P5, PT, R0, RZ, PT ;  /* 0x000000ff0000720c */ /* 0x000fe20003fa6270 */
[----:B------:R-:W-:Y:S01]  /*8000*/  @!P0 IMAD.MOV R10, RZ, RZ, -R10 ;  /* 0x000000ffff0a8224 */ /* 0x000fe200078e0a0a */
[----:B------:R-:W-:Y:S01]  /*8010*/  ISETP.GE.AND P0, PT, R5, RZ, PT ;  /* 0x000000ff0500720c */ /* 0x000fe20003f06270 */
[----:B------:R-:W-:Y:S01]  /*8020*/  IMAD R0, R9, R11, R6 ;  /* 0x0000000b09007224 */ /* 0x000fe200078e0206 */
[----:B------:R-:W-:Y:S01]  /*8030*/  STL [R1+0x1bc], R14 ;  /* 0x0001bc0e01007387 */ /* 0x000fe20000100800 */
[----:B------:R-:W-:Y:S01]  /*8040*/  @!P6 IMAD.IADD R3, R3, 0x1, -R9 ;  /* 0x000000010303e824 */ /* 0x000fe200078e0a09 */
[----:B------:R-:W-:Y:S01]  /*8050*/  IABS R5, R5 ;  /* 0x0000000500057213 */ /* 0x000fe20000000000 */
[----:B------:R-:W-:Y:S01]  /*8060*/  @!P1 IMAD.MOV R4, RZ, RZ, -R4 ;  /* 0x000000ffff049224 */ /* 0x000fe200078e0a04 */
[----:B------:R0:W-:Y:S01]  /*8070*/  STL [R1+0x1c0], R10 ;  /* 0x0001c00a01007387 */ /* 0x0001e20000100800 */
[----:B------:R-:W-:-:S02]  /*8080*/  ISETP.GT.U32.AND P1, PT, R9, R0, PT ;  /* 0x000000000900720c */ /* 0x000fc40003f24070 */
[----:B------:R-:W-:Y:S01]  /*8090*/  @!P2 IMAD.IADD R8, R8, 0x1, -R9 ;  /* 0x000000010808a824 */ /* 0x000fe200078e0a09 */
[----:B------:R-:W-:Y:S01]  /*80a0*/  STL [R1+0x414], R4 ;  /* 0x0004140401007387 */ /* 0x000fe20000100800 */
[C---:B------:R-:W-:Y:S02]  /*80b0*/  IADD3 R6, R28.reuse, 0x6f, RZ ;  /* 0x0000006f1c067810 */ /* 0x040fe40007ffe0ff */
[----:B------:R-:W-:Y:S01]  /*80c0*/  IMAD.MOV.U32 R11, RZ, RZ, R8 ;  /* 0x000000ffff0b7224 */ /* 0x000fe200078e0008 */
[----:B------:R-:W-:Y:S01]  /*80d0*/  IADD3 R2, R28, 0x6e, RZ ;  /* 0x0000006e1c027810 */ /* 0x000fe20007ffe0ff */
[----:B0-----:R-:W-:Y:S01]  /*80e0*/  IMAD.MOV.U32 R10, RZ, RZ, R3 ;  /* 0x000000ffff0a7224 */ /* 0x001fe200078e0003 */
[----:B------:R-:W-:Y:S01]  /*80f0*/  ISETP.GE.AND P6, PT, R21, RZ, PT ;  /* 0x000000ff1500720c */ /* 0x000fe20003fc6270 */
[----:B------:R-:W-:Y:S01]  /*8100*/  @!P5 IMAD.MOV R11, RZ, RZ, -R11 ;  /* 0x000000ffff0bd224 */ /* 0x000fe200078e0a0b */
[----:B------:R-:W-:Y:S01]  /*8110*/  IABS R17, R2 ;  /* 0x0000000200117213 */ /* 0x000fe20000000000 */
[----:B------:R-:W-:Y:S01]  /*8120*/  @!P3 IMAD.MOV R10, RZ, RZ, -R10 ;  /* 0x000000ffff0ab224 */ /* 0x000fe200078e0a0a */
[----:B------:R-:W-:Y:S01]  /*8130*/  ISETP.GE.AND P3, PT, R6, RZ, PT ;  /* 0x000000ff0600720c */ /* 0x000fe20003f66270 */
[----:B------:R-:W-:Y:S01]  /*8140*/  @!P1 IMAD.IADD R0, R0, 0x1, -R9 ;  /* 0x0000000100009824 */ /* 0x000fe200078e0a09 */
[----:B------:R-:W-:-:S02]  /*8150*/  IABS R6, R6 ;  /* 0x0000000600067213 */ /* 0x000fc40000000000 */
[----:B------:R0:W-:Y:S01]  /*8160*/  STL [R1+0x418], R10 ;  /* 0x0004180a01007387 */ /* 0x0001e20000100800 */
[----:B------:R-:W-:Y:S02]  /*8170*/  IABS R21, R21 ;  /* 0x0000001500157213 */ /* 0x000fe40000000000 */
[----:B------:R-:W-:Y:S01]  /*8180*/  ISETP.GT.U32.AND P1, PT, R9, R0, PT ;  /* 0x000000000900720c */ /* 0x000fe20003f24070 */
[C---:B------:R-:W-:Y:S01]  /*8190*/  IMAD.HI.U32 R3, R7.reuse, R6, RZ ;  /* 0x0000000607037227 */ /* 0x040fe200078e00ff */
[----:B------:R1:W-:Y:S01]  /*81a0*/  STL [R1+0x410], R11 ;  /* 0x0004100b01007387 */ /* 0x0003e20000100800 */
[----:B------:R-:W-:Y:S02]  /*81b0*/  ISETP.GE.AND P2, PT, R2, RZ, PT ;  /* 0x000000ff0200720c */ /* 0x000fe40003f46270 */
[----:B------:R-:W-:Y:S01]  /*81c0*/  IMAD.MOV R3, RZ, RZ, -R3 ;  /* 0x000000ffff037224 */ /* 0x000fe200078e0a03 */
[----:B------:R-:W-:Y:S01]  /*81d0*/  IADD3 R8, R28, 0x6b, RZ ;  /* 0x0000006b1c087810 */ /* 0x000fe20007ffe0ff */
[----:B0-----:R-:W-:Y:S01]  /*81e0*/  IMAD.HI.U32 R10, R7, R5, RZ ;  /* 0x00000005070a7227 */ /* 0x001fe200078e00ff */
[----:B------:R-:W-:-:S02]  /*81f0*/  IABS R14, R15 ;  /* 0x0000000f000e7213 */ /* 0x000fc40000000000 */
[----:B------:R-:W-:Y:S01]  /*8200*/  IABS R12, R8 ;  /* 0x00000008000c7213 */ /* 0x000fe20000000000 */
[----:B------:R-:W-:Y:S02]  /*8210*/  IMAD.MOV R10, RZ, RZ, -R10 ;  /* 0x000000ffff0a7224 */ /* 0x000fe400078e0a0a */
[----:B------:R-:W-:Y:S02]  /*8220*/  @!P1 IMAD.IADD R0, R0, 0x1, -R9 ;  /* 0x0000000100009824 */ /* 0x000fe400078e0a09 */
[C---:B------:R-:W-:Y:S01]  /*8230*/  IMAD R5, R9.reuse, R10, R5 ;  /* 0x0000000a09057224 */ /* 0x040fe200078e0205 */
[----:B------:R-:W-:Y:S01]  /*8240*/  IADD3 R10, R28, 0x6d, RZ ;  /* 0x0000006d1c0a7810 */ /* 0x000fe20007ffe0ff */
[C---:B------:R-:W-:Y:S02]  /*8250*/  IMAD R6, R9.reuse, R3, R6 ;  /* 0x0000000309067224 */ /* 0x040fe400078e0206 */
[----:B-1----:R-:W-:Y:S01]  /*8260*/  IMAD.MOV.U32 R11, RZ, RZ, R0 ;  /* 0x000000ffff0b7224 */ /* 0x002fe200078e0000 */
[----:B------:R-:W-:Y:S01]  /*8270*/  ISETP.GT.U32.AND P5, PT, R9, R5, PT ;  /* 0x000000050900720c */ /* 0x000fe20003fa4070 */
[----:B------:R-:W-:Y:S01]  /*8280*/  IMAD.HI.U32 R2, R7, R17, RZ ;  /* 0x0000001107027227 */ /* 0x000fe200078e00ff */
[----:B------:R-:W-:-:S03]  /*8290*/  IABS R20, R10 ;  /* 0x0000000a00147213 */ /* 0x000fc60000000000 */
[----:B------:R-:W-:-:S04]  /*82a0*/  IMAD.HI.U32 R4, R7, R21, RZ ;  /* 0x0000001507047227 */ /* 0x000fc800078e00ff */
[----:B------:R-:W-:Y:S02]  /*82b0*/  @!P4 IMAD.MOV R11, RZ, RZ, -R11 ;  /* 0x000000ffff0bc224 */ /* 0x000fe400078e0a0b */
[----:B------:R-:W-:Y:S02]  /*82c0*/  IMAD.MOV R2, RZ, RZ, -R2 ;  /* 0x000000ffff027224 */ /* 0x000fe400078e0a02 */
[----:B------:R-:W-:Y:S01]  /*82d0*/  @!P5 IMAD.IADD R5, R5, 0x1, -R9 ;  /* 0x000000010505d824 */ /* 0x000fe200078e0a09 */
[C---:B------:R-:W-:Y:S01]  /*82e0*/  ISETP.GT.U32.AND P5, PT, R9.reuse, R6, PT ;  /* 0x000000060900720c */ /* 0x040fe20003fa4070 */
[----:B------:R-:W-:Y:S01]  /*82f0*/  IMAD.MOV R4, RZ, RZ, -R4 ;  /* 0x000000ffff047224 */ /* 0x000fe200078e0a04 */
[----:B------:R0:W-:Y:S01]  /*8300*/  STL [R1+0x40c], R11 ;  /* 0x00040c0b01007387 */ /* 0x0001e20000100800 */
[C---:B------:R-:W-:Y:S01]  /*8310*/  IMAD R17, R9.reuse, R2, R17 ;  /* 0x0000000209117224 */ /* 0x040fe200078e0211 */
[C---:B------:R-:W-:Y:S01]  /*8320*/  ISETP.GT.U32.AND P4, PT, R9.reuse, R5, PT ;  /* 0x000000050900720c */ /* 0x040fe20003f84070 */
[----:B------:R-:W-:Y:S01]  /*8330*/  IMAD R21, R9, R4, R21 ;  /* 0x0000000409157224 */ /* 0x000fe200078e0215 */
[----:B------:R-:W-:Y:S01]  /*8340*/  IABS R2, R16 ;  /* 0x0000001000027213 */ /* 0x000fe20000000000 */
[----:B------:R-:W-:-:S03]  /*8350*/  IMAD.HI.U32 R3, R7, R12, RZ ;  /* 0x0000000c07037227 */ /* 0x000fc600078e00ff */
[----:B------:R-:W-:Y:S01]  /*8360*/  ISETP.GT.U32.AND P1, PT, R9, R21, PT ;  /* 0x000000150900720c */ /* 0x000fe20003f24070 */
[----:B------:R-:W-:Y:S02]  /*8370*/  IMAD.MOV.U32 R0, RZ, RZ, R2 ;  /* 0x000000ffff007224 */ /* 0x000fe400078e0002 */
[----:B------:R-:W-:Y:S02]  /*8380*/  @!P5 IMAD.IADD R6, R6, 0x1, -R9 ;  /* 0x000000010606d824 */ /* 0x000fe400078e0a09 */
[----:B------:R-:W-:-:S03]  /*8390*/  IMAD.HI.U32 R4, R7, R0, RZ ;  /* 0x0000000007047227 */ /* 0x000fc600078e00ff */
[----:B------:R-:W-:Y:S01]  /*83a0*/  ISETP.GT.U32.AND P5, PT, R9, R6, PT ;  /* 0x000000060900720c */ /* 0x000fe20003fa4070 */
[----:B------:R-:W-:Y:S01]  /*83b0*/  @!P4 IMAD.IADD R5, R5, 0x1, -R9 ;  /* 0x000000010505c824 */ /* 0x000fe200078e0a09 */
[----:B------:R-:W-:Y:S01]  /*83c0*/  ISETP.GT.U32.AND P4, PT, R9, R17, PT ;  /* 0x000000110900720c */ /* 0x000fe20003f84070 */
[----:B0-----:R-:W-:-:S04]  /*83d0*/  IMAD.HI.U32 R11, R7, R20, RZ ;  /* 0x00000014070b7227 */ /* 0x001fc800078e00ff */
[----:B------:R-:W-:Y:S02]  /*83e0*/  IMAD.MOV R4, RZ, RZ, -R4 ;  /* 0x000000ffff047224 */ /* 0x000fe400078e0a04 */
[----:B------:R-:W-:Y:S02]  /*83f0*/  IMAD.MOV R11, RZ, RZ, -R11 ;  /* 0x000000ffff0b7224 */ /* 0x000fe400078e0a0b */
[----:B------:R-:W-:Y:S02]  /*8400*/  IMAD R0, R9, R4, R0 ;  /* 0x0000000409007224 */ /* 0x000fe400078e0200 */
[--C-:B------:R-:W-:Y:S02]  /*8410*/  @!P1 IMAD.IADD R21, R21, 0x1, -R9.reuse ;  /* 0x0000000115159824 */ /* 0x100fe400078e0a09 */
[----:B------:R-:W-:Y:S01]  /*8420*/  IMAD R20, R9, R11, R20 ;  /* 0x0000000b09147224 */ /* 0x000fe200078e0214 */
[----:B------:R-:W-:Y:S01]  /*8430*/  IADD3 R11, R28, 0x69, RZ ;  /* 0x000000691c0b7810 */ /* 0x000fe20007ffe0ff */
[----:B------:R-:W-:Y:S01]  /*8440*/  @!P4 IMAD.IADD R17, R17, 0x1, -R9 ;  /* 0x000000011111c824 */ /* 0x000fe200078e0a09 */
[----:B------:R-:W-:Y:S01]  /*8450*/  ISETP.GT.U32.AND P4, PT, R9, R0, PT ;  /* 0x000000000900720c */ /* 0x000fe20003f84070 */
[----:B------:R-:W-:Y:S01]  /*8460*/  IMAD.HI.U32 R2, R7, R13, RZ ;  /* 0x0000000d07027227 */ /* 0x000fe200078e00ff */
[----:B------:R-:W-:-:S03]  /*8470*/  ISETP.GT.U32.AND P1, PT, R9, R21, PT ;  /* 0x000000150900720c */ /* 0x000fc60003f24070 */
[----:B------:R-:W-:Y:S01]  /*8480*/  @!P5 IMAD.IADD R6, R6, 0x1, -R9 ;  /* 0x000000010606d824 */ /* 0x000fe200078e0a09 */
[C---:B------:R-:W-:Y:S01]  /*8490*/  ISETP.GT.U32.AND P5, PT, R9.reuse, R20, PT ;  /* 0x000000140900720c */ /* 0x040fe20003fa4070 */
[----:B------:R-:W-:Y:S02]  /*84a0*/  IMAD.MOV R2, RZ, RZ, -R2 ;  /* 0x000000ffff027224 */ /* 0x000fe400078e0a02 */
[----:B------:R-:W-:Y:S02]  /*84b0*/  IMAD.MOV R3, RZ, RZ, -R3 ;  /* 0x000000ffff037224 */ /* 0x000fe400078e0a03 */
[C---:B------:R-:W-:Y:S01]  /*84c0*/  IMAD R13, R9.reuse, R2, R13 ;  /* 0x00000002090d7224 */ /* 0x040fe200078e020d */
[----:B------:R-:W-:Y:S01]  /*84d0*/  IADD3 R2, R28, 0x67, RZ ;  /* 0x000000671c027810 */ /* 0x000fe20007ffe0ff */
[C---:B------:R-:W-:Y:S01]  /*84e0*/  IMAD R12, R9.reuse, R3, R12 ;  /* 0x00000003090c7224 */ /* 0x040fe200078e020c */
[----:B------:R-:W-:Y:S01]  /*84f0*/  IABS R3, R19 ;  /* 0x0000001300037213 */ /* 0x000fe20000000000 */
[--C-:B------:R-:W-:Y:S01]  /*8500*/  @!P4 IMAD.IADD R0, R0, 0x1, -R9.reuse ;  /* 0x000000010000c824 */ /* 0x100fe200078e0a09 */
[----:B------:R-:W-:Y:S01]  /*8510*/  ISETP.GT.U32.AND P4, PT, R9, R13, PT ;  /* 0x0000000d0900720c */ /* 0x000fe20003f84070 */
[--C-:B------:R-:W-:Y:S01]  /*8520*/  @!P1 IMAD.IADD R21, R21, 0x1, -R9.reuse ;  /* 0x0000000115159824 */ /* 0x100fe200078e0a09 */
[----:B------:R-:W-:Y:S01]  /*8530*/  ISETP.GE.AND P1, PT, R10, RZ, PT ;  /* 0x000000ff0a00720c */ /* 0x000fe20003f26270 */
[----:B------:R-:W-:Y:S01]  /*8540*/  @!P5 IMAD.IADD R20, R20, 0x1, -R9 ;  /* 0x000000011414d824 */ /* 0x000fe200078e0a09 */
[----:B------:R-:W-:Y:S01]  /*8550*/  ISETP.GT.U32.AND P5, PT, R9, R12, PT ;  /* 0x0000000c0900720c */ /* 0x000fe20003fa4070 */
[----:B------:R-:W-:Y:S01]  /*8560*/  IMAD.MOV.U32 R26, RZ, RZ, R5 ;  /* 0x000000ffff1a7224 */ /* 0x000fe200078e0005 */
[----:B------:R-:W-:Y:S01]  /*8570*/  IABS R10, R11 ;  /* 0x0000000b000a7213 */ /* 0x000fe20000000000 */
[----:B------:R-:W-:Y:S01]  /*8580*/  IMAD.HI.U32 R22, R7, R14, RZ ;  /* 0x0000000e07167227 */ /* 0x000fe200078e00ff */
[----:B------:R-:W-:-:S03]  /*8590*/  IABS R4, R2 ;  /* 0x0000000200047213 */ /* 0x000fc60000000000 */
[----:B------:R-:W-:Y:S01]  /*85a0*/  @!P0 IMAD.MOV R26, RZ, RZ, -R26 ;  /* 0x000000ffff1a8224 */ /* 0x000fe200078e0a1a */
[----:B------:R-:W-:Y:S01]  /*85b0*/  ISETP.GT.U32.AND P0, PT, R9, R17, PT ;  /* 0x000000110900720c */ /* 0x000fe20003f04070 */
[----:B------:R-:W-:-:S03]  /*85c0*/  IMAD.HI.U32 R25, R7, R10, RZ ;  /* 0x0000000a07197227 */ /* 0x000fc600078e00ff */
[----:B------:R0:W-:Y:S01]  /*85d0*/  STL [R1+0x1a8], R26 ;  /* 0x0001a81a01007387 */ /* 0x0001e20000100800 */
[----:B------:R-:W-:Y:S02]  /*85e0*/  IMAD.MOV R25, RZ, RZ, -R25 ;  /* 0x000000ffff197224 */ /* 0x000fe400078e0a19 */
[----:B------:R-:W-:Y:S01]  /*85f0*/  @!P4 IMAD.IADD R13, R13, 0x1, -R9 ;  /* 0x000000010d0dc824 */ /* 0x000fe200078e0a09 */
[----:B------:R-:W-:Y:S01]  /*8600*/  ISETP.GT.U32.AND P4, PT, R9, R0, PT ;  /* 0x000000000900720c */ /* 0x000fe20003f84070 */
[----:B------:R-:W-:-:S04]  /*8610*/  IMAD.HI.U32 R23, R7, R4, RZ ;  /* 0x0000000407177227 */ /* 0x000fc800078e00ff */
[----:B------:R-:W-:Y:S01]  /*8620*/  @!P5 IMAD.IADD R12, R12, 0x1, -R9 ;  /* 0x000000010c0cd824 */ /* 0x000fe200078e0a09 */
[C---:B------:R-:W-:Y:S01]  /*8630*/  ISETP.GT.U32.AND P5, PT, R9.reuse, R20, PT ;  /* 0x000000140900720c */ /* 0x040fe20003fa4070 */
[C---:B------:R-:W-:Y:S02]  /*8640*/  IMAD R10, R9.reuse, R25, R10 ;  /* 0x00000019090a7224 */ /* 0x040fe400078e020a */
[----:B------:R-:W-:Y:S02]  /*8650*/  IMAD.MOV R23, RZ, RZ, -R23 ;  /* 0x000000ffff177224 */ /* 0x000fe400078e0a17 */
[----:B------:R-:W-:Y:S01]  /*8660*/  @!P6 IMAD.MOV R21, RZ, RZ, -R21 ;  /* 0x000000ffff15e224 */ /* 0x000fe200078e0a15 */
[----:B------:R-:W-:Y:S01]  /*8670*/  ISETP.GT.U32.AND P6, PT, R9, R12, PT ;  /* 0x0000000c0900720c */ /* 0x000fe20003fc4070 */
[----:B------:R-:W-:Y:S01]  /*8680*/  @!P0 IMAD.IADD R17, R17, 0x1, -R9 ;  /* 0x0000000111118824 */ /* 0x000fe200078e0a09 */
[C---:B------:R-:W-:Y:S01]  /*8690*/  ISETP.GT.U32.AND P0, PT, R9.reuse, R10, PT ;  /* 0x0000000a0900720c */ /* 0x040fe20003f04070 */
[----:B------:R-:W-:Y:S01]  /*86a0*/  IMAD.MOV R22, RZ, RZ, -R22 ;  /* 0x000000ffff167224 */ /* 0x000fe200078e0a16 */
[----:B------:R1:W-:Y:S01]  /*86b0*/  STL [R1+0x1a4], R21 ;  /* 0x0001a41501007387 */ /* 0x0003e20000100800 */
[----:B------:R-:W-:-:S02]  /*86c0*/  IMAD R4, R9, R23, R4 ;  /* 0x0000001709047224 */ /* 0x000fc400078e0204 */
[C---:B------:R-:W-:Y:S02]  /*86d0*/  IMAD R14, R9.reuse, R22, R14 ;  /* 0x00000016090e7224 */ /* 0x040fe400078e020e */
[----:B------:R-:W-:Y:S01]  /*86e0*/  IMAD.MOV.U32 R5, RZ, RZ, R6 ;  /* 0x000000ffff057224 */ /* 0x000fe200078e0006 */
[----:B------:R-:W-:Y:S01]  /*86f0*/  IADD3 R6, R28, 0x64, RZ ;  /* 0x000000641c067810 */ /* 0x000fe20007ffe0ff */
[--C-:B------:R-:W-:Y:S01]  /*8700*/  @!P4 IMAD.IADD R0, R0, 0x1, -R9.reuse ;  /* 0x000000010000c824 */ /* 0x100fe200078e0a09 */
[C---:B------:R-:W-:Y:S01]  /*8710*/  ISETP.GT.U32.AND P4, PT, R9.reuse, R4, PT ;  /* 0x000000040900720c */ /* 0x040fe20003f84070 */
[----:B------:R-:W-:Y:S01]  /*8720*/  @!P5 IMAD.IADD R20, R20, 0x1, -R9 ;  /* 0x000000011414d824 */ /* 0x000fe200078e0a09 */
[C---:B------:R-:W-:Y:S01]  /*8730*/  ISETP.GT.U32.AND P5, PT, R9.reuse, R14, PT ;  /* 0x0000000e0900720c */ /* 0x040fe20003fa4070 */
[----:B------:R-:W-:Y:S01]  /*8740*/  @!P3 IMAD.MOV R5, RZ, RZ, -R5 ;  /* 0x000000ffff05b224 */ /* 0x000fe200078e0a05 */
[----:B------:R-:W-:Y:S01]  /*8750*/  ISETP.GT.U32.AND P3, PT, R9, R13, PT ;  /* 0x0000000d0900720c */ /* 0x000fe20003f64070 */
[--C-:B------:R-:W-:Y:S01]  /*8760*/  @!P6 IMAD.IADD R12, R12, 0x1, -R9.reuse ;  /* 0x000000010c0ce824 */ /* 0x100fe200078e0a09 */
[----:B------:R-:W-:Y:S01]  /*8770*/  ISETP.GE.AND P6, PT, R16, RZ, PT ;  /* 0x000000ff1000720c */ /* 0x000fe20003fc6270 */
[----:B------:R-:W-:Y:S01]  /*8780*/  @!P0 IMAD.IADD R10, R10, 0x1, -R9 ;  /* 0x000000010a0a8824 */ /* 0x000fe200078e0a09 */
[----:B------:R-:W-:Y:S01]  /*8790*/  ISETP.GE.AND P0, PT, R8, RZ, PT ;  /* 0x000000ff0800720c */ /* 0x000fe20003f06270 */
[----:B------:R-:W-:Y:S01]  /*87a0*/  IMAD.HI.U32 R24, R7, R3, RZ ;  /* 0x0000000307187227 */ /* 0x000fe200078e00ff */
[----:B------:R2:W-:Y:S01]  /*87b0*/  STL [R1+0x1a0], R5 ;  /* 0x0001a00501007387 */ /* 0x0005e20000100800 */
[----:B------:R-:W-:-:S02]  /*87c0*/  IABS R8, R6 ;  /* 0x0000000600087213 */ /* 0x000fc40000000000 */
[----:B------:R-:W-:Y:S02]  /*87d0*/  IMAD.MOV R24, RZ, RZ, -R24 ;  /* 0x000000ffff187224 */ /* 0x000fe400078e0a18 */
[----:B0-----:R-:W-:Y:S01]  /*87e0*/  IMAD.MOV.U32 R26, RZ, RZ, R17 ;  /* 0x000000ffff1a7224 */ /* 0x001fe200078e0011 */
[----:B------:R-:W-:Y:S01]  /*87f0*/  IADD3 R17, R28, 0x5b, RZ ;  /* 0x0000005b1c117810 */ /* 0x000fe20007ffe0ff */
[----:B------:R-:W-:Y:S01]  /*8800*/  @!P4 IMAD.IADD R4, R4, 0x1, -R9 ;  /* 0x000000010404c824 */ /* 0x000fe200078e0a09 */
[----:B------:R-:W-:Y:S01]  /*8810*/  ISETP.GE.AND P4, PT, R11, RZ, PT ;  /* 0x000000ff0b00720c */ /* 0x000fe20003f86270 */
[----:B-1----:R-:W-:Y:S01]  /*8820*/  IMAD.MOV.U32 R21, RZ, RZ, R20 ;  /* 0x000000ffff157224 */ /* 0x002fe200078e0014 */
[----:B--2---:R-:W-:Y:S01]  /*8830*/  IADD3 R5, R28, 0x65, RZ ;  /* 0x000000651c057810 */ /* 0x004fe20007ffe0ff */
[----:B------:R-:W-:Y:S02]  /*8840*/  IMAD.MOV.U32 R11, RZ, RZ, R0 ;  /* 0x000000ffff0b7224 */ /* 0x000fe400078e0000 */
[C---:B------:R-:W-:Y:S01]  /*8850*/  IMAD R3, R9.reuse, R24, R3 ;  /* 0x0000001809037224 */ /* 0x040fe200078e0203 */
[----:B------:R-:W-:Y:S01]  /*8860*/  IABS R16, R5 ;  /* 0x0000000500107213 */ /* 0x000fe20000000000 */
[----:B------:R-:W-:Y:S01]  /*8870*/  @!P5 IMAD.IADD R14, R14, 0x1, -R9 ;  /* 0x000000010e0ed824 */ /* 0x000fe200078e0a09 */
[----:B------:R-:W-:Y:S01]  /*8880*/  ISETP.GE.AND P5, PT, R18, RZ, PT ;  /* 0x000000ff1200720c */ /* 0x000fe20003fa6270 */
[----:B------:R-:W-:Y:S01]  /*8890*/  @!P2 IMAD.MOV R26, RZ, RZ, -R26 ;  /* 0x000000ffff1aa224 */ /* 0x000fe200078e0a1a */
[----:B------:R-:W-:Y:S01]  /*88a0*/  ISETP.GT.U32.AND P2, PT, R9, R10, PT ;  /* 0x0000000a0900720c */ /* 0x000fe20003f44070 */
[----:B------:R-:W-:-:S02]  /*88b0*/  IMAD.MOV.U32 R0, RZ, RZ, R12 ;  /* 0x000000ffff007224 */ /* 0x000fc400078e000c */
[----:B------:R-:W-:Y:S01]  /*88c0*/  IMAD.HI.U32 R18, R7, R16, RZ ;  /* 0x0000001007127227 */ /* 0x000fe200078e00ff */
[----:B------:R-:W-:Y:S03]  /*88d0*/  STL [R1+0x198], R26 ;  /* 0x0001981a01007387 */ /* 0x000fe60000100800 */
[----:B------:R-:W-:Y:S01]  /*88e0*/  @!P1 IMAD.MOV R21, RZ, RZ, -R21 ;  /* 0x000000ffff159224 */ /* 0x000fe200078e0a15 */
[----:B------:R-:W-:Y:S01]  /*88f0*/  ISETP.GT.U32.AND P1, PT, R9, R14, PT ;  /* 0x0000000e0900720c */ /* 0x000fe20003f24070 */
[----:B------:R-:W-:Y:S02]  /*8900*/  @!P6 IMAD.MOV R11, RZ, RZ, -R11 ;  /* 0x000000ffff0be224 */ /* 0x000fe400078e0a0b */
[--C-:B------:R-:W-:Y:S01]  /*8910*/  @!P3 IMAD.IADD R13, R13, 0x1, -R9.reuse ;  /* 0x000000010d0db824 */ /* 0x100fe200078e0a09 */
[----:B------:R-:W-:Y:S01]  /*8920*/  ISETP.GT.U32.AND P3, PT, R9, R3, PT ;  /* 0x000000030900720c */ /* 0x000fe20003f64070 */
[----:B------:R-:W-:Y:S01]  /*8930*/  @!P0 IMAD.MOV R0, RZ, RZ, -R0 ;  /* 0x000000ffff008224 */ /* 0x000fe200078e0a00 */
[----:B------:R-:W-:Y:S01]  /*8940*/  STL [R1+0x190], R21 ;  /* 0x0001901501007387 */ /* 0x000fe20000100800 */
[----:B------:R-:W-:Y:S01]  /*8950*/  IMAD.MOV R18, RZ, RZ, -R18 ;  /* 0x000000ffff127224 */ /* 0x000fe200078e0a12 */
[----:B------:R-:W-:Y:S01]  /*8960*/  ISETP.GE.AND P0, PT, R15, RZ, PT ;  /* 0x000000ff0f00720c */ /* 0x000fe20003f06270 */
[--C-:B------:R-:W-:Y:S01]  /*8970*/  @!P2 IMAD.IADD R10, R10, 0x1, -R9.reuse ;  /* 0x000000010a0aa824 */ /* 0x100fe200078e0a09 */
[----:B------:R0:W-:Y:S03]  /*8980*/  STL [R1+0x18c], R11 ;  /* 0x00018c0b01007387 */ /* 0x0001e60000100800 */
[----:B------:R-:W-:Y:S01]  /*8990*/  IMAD.MOV.U32 R12, RZ, RZ, R10 ;  /* 0x000000ffff0c7224 */ /* 0x000fe200078e000a */
[----:B------:R1:W-:Y:S01]  /*89a0*/  STL [R1+0x188], R0 ;  /* 0x0001880001007387 */ /* 0x0003e20000100800 */
[--C-:B------:R-:W-:Y:S01]  /*89b0*/  @!P1 IMAD.IADD R14, R14, 0x1, -R9.reuse ;  /* 0x000000010e0e9824 */ /* 0x100fe200078e0a09 */
[----:B------:R-:W-:Y:S01]  /*89c0*/  ISETP.GE.AND P1, PT, R19, RZ, PT ;  /* 0x000000ff1300720c */ /* 0x000fe20003f26270 */
[----:B------:R-:W-:Y:S01]  /*89d0*/  @!P3 IMAD.IADD R3, R3, 0x1, -R9 ;  /* 0x000000010303b824 */ /* 0x000fe200078e0a09 */
[----:B------:R-:W-:Y:S01]  /*89e0*/  ISETP.GT.U32.AND P3, PT, R9, R4, PT ;  /* 0x000000040900720c */ /* 0x000fe20003f64070 */
[----:B------:R-:W-:-:S02]  /*89f0*/  @!P4 IMAD.MOV R12, RZ, RZ, -R12 ;  /* 0x000000ffff0cc224 */ /* 0x000fc400078e0a0c */
[----:B0-----:R-:W-:Y:S01]  /*8a00*/  IMAD.MOV.U32 R11, RZ, RZ, R13 ;  /* 0x000000ffff0b7224 */ /* 0x001fe200078e000d */
[C---:B------:R-:W-:Y:S01]  /*8a10*/  ISETP.GT.U32.AND P6, PT, R9.reuse, R3, PT ;  /* 0x000000030900720c */ /* 0x040fe20003fc4070 */
[----:B-1----:R-:W-:Y:S01]  /*8a20*/  IMAD R0, R9, R18, R16 ;  /* 0x0000001209007224 */ /* 0x002fe200078e0210 */
[----:B------:R-:W-:Y:S01]  /*8a30*/  IADD3 R16, R28, 0x63, RZ ;  /* 0x000000631c107810 */ /* 0x000fe20007ffe0ff */
[----:B------:R-:W-:Y:S01]  /*8a40*/  @!P5 IMAD.MOV R11, RZ, RZ, -R11 ;  /* 0x000000ffff0bd224 */ /* 0x000fe200078e0a0b */
[----:B------:R-:W-:Y:S01]  /*8a50*/  ISETP.GE.AND P5, PT, R2, RZ, PT ;  /* 0x000000ff0200720c */ /* 0x000fe20003fa6270 */
[----:B------:R-:W-:Y:S01]  /*8a60*/  IMAD.HI.U32 R2, R7, R8, RZ ;  /* 0x0000000807027227 */ /* 0x000fe200078e00ff */
[----:B------:R-:W-:Y:S02]  /*8a70*/  ISETP.GT.U32.AND P2, PT, R9, R0, PT ;  /* 0x000000000900720c */ /* 0x000fe40003f44070 */
[----:B------:R0:W-:Y:S01]  /*8a80*/  STL [R1+0x180], R11 ;  /* 0x0001800b01007387 */ /* 0x0001e20000100800 */
[----:B------:R-:W-:Y:S01]  /*8a90*/  IMAD.MOV R2, RZ, RZ, -R2 ;  /* 0x000000ffff027224 */ /* 0x000fe200078e0a02 */
[----:B------:R-:W-:Y:S01]  /*8aa0*/  IADD3 R18, R28, 0x5c, RZ ;  /* 0x0000005c1c127810 */ /* 0x000fe20007ffe0ff */
[--C-:B------:R-:W-:Y:S01]  /*8ab0*/  @!P3 IMAD.IADD R4, R4, 0x1, -R9.reuse ;  /* 0x000000010404b824 */ /* 0x100fe200078e0a09 */
[----:B------:R-:W-:Y:S01]  /*8ac0*/  ISETP.GE.AND P3, PT, R5, RZ, PT ;  /* 0x000000ff0500720c */ /* 0x000fe20003f66270 */
[----:B------:R-:W-:Y:S01]  /*8ad0*/  IMAD R8, R9, R2, R8 ;  /* 0x0000000209087224 */ /* 0x000fe200078e0208 */
[----:B------:R-:W-:Y:S01]  /*8ae0*/  IADD3 R5, R28, 0x62, RZ ;  /* 0x000000621c057810 */ /* 0x000fe20007ffe0ff */
[----:B------:R1:W-:Y:S01]  /*8af0*/  STL [R1+0x178], R12 ;  /* 0x0001780c01007387 */ /* 0x0003e20000100800 */
[--C-:B------:R-:W-:Y:S01]  /*8b00*/  @!P6 IMAD.IADD R3, R3, 0x1, -R9.reuse ;  /* 0x000000010303e824 */ /* 0x100fe200078e0a09 */
[----:B------:R-:W-:Y:S01]  /*8b10*/  ISETP.GE.AND P6, PT, R6, RZ, PT ;  /* 0x000000ff0600720c */ /* 0x000fe20003fc6270 */
[----:B0-----:R-:W-:Y:S01]  /*8b20*/  IMAD.MOV.U32 R11, RZ, RZ, R14 ;  /* 0x000000ffff0b7224 */ /* 0x001fe200078e000e */
[----:B------:R-:W-:Y:S01]  /*8b30*/  IABS R10, R5 ;  /* 0x00000005000a7213 */ /* 0x000fe20000000000 */
[----:B------:R-:W-:Y:S01]  /*8b40*/  @!P2 IMAD.IADD R0, R0, 0x1, -R9 ;  /* 0x000000010000a824 */ /* 0x000fe200078e0a09 */
[----:B------:R-:W-:Y:S01]  /*8b50*/  ISETP.GE.AND P2, PT, R16, RZ, PT ;  /* 0x000000ff1000720c */ /* 0x000fe20003f46270 */
[----:B------:R-:W-:Y:S01]  /*8b60*/  @!P5 IMAD.MOV R4, RZ, RZ, -R4 ;  /* 0x000000ffff04d224 */ /* 0x000fe200078e0a04 */
[----:B------:R-:W-:Y:S01]  /*8b70*/  IABS R16, R16 ;  /* 0x0000001000107213 */ /* 0x000fe20000000000 */
[----:B------:R-:W-:Y:S01]  /*8b80*/  @!P0 IMAD.MOV R11, RZ, RZ, -R11 ;  /* 0x000000ffff0b8224 */ /* 0x000fe200078e0a0b */
[C---:B------:R-:W-:Y:S01]  /*8b90*/  ISETP.GT.U32.AND P4, PT, R9.reuse, R0, PT ;  /* 0x000000000900720c */ /* 0x040fe20003f84070 */
[----:B------:R-:W-:Y:S01]  /*8ba0*/  @!P1 IMAD.MOV R3, RZ, RZ, -R3 ;  /* 0x000000ffff039224 */ /* 0x000fe200078e0a03 */
[----:B------:R-:W-:-:S02]  /*8bb0*/  ISETP.GT.U32.AND P5, PT, R9, R8, PT ;  /* 0x000000080900720c */ /* 0x000fc40003fa4070 */
[----:B------:R-:W-:Y:S01]  /*8bc0*/  ISETP.GE.AND P0, PT, R5, RZ, PT ;  /* 0x000000ff0500720c */ /* 0x000fe20003f06270 */
[----:B------:R-:W-:Y:S01]  /*8bd0*/  IMAD.HI.U32 R5, R7, R16, RZ ;  /* 0x0000001007057227 */ /* 0x000fe200078e00ff */
[----:B------:R-:W-:Y:S01]  /*8be0*/  STL [R1+0x174], R11 ;  /* 0x0001740b01007387 */ /* 0x000fe20000100800 */
[----:B------:R-:W-:Y:S02]  /*8bf0*/  IADD3 R6, R28, 0x61, RZ ;  /* 0x000000611c067810 */ /* 0x000fe40007ffe0ff */
[----:B------:R-:W-:Y:S01]  /*8c00*/  IMAD.MOV R5, RZ, RZ, -R5 ;  /* 0x000000ffff057224 */ /* 0x000fe200078e0a05 */
[----:B------:R0:W-:Y:S01]  /*8c10*/  STL [R1+0x170], R4 ;  /* 0x0001700401007387 */ /* 0x0001e20000100800 */
[----:B------:R-:W-:Y:S02]  /*8c20*/  IABS R20, R6 ;  /* 0x0000000600147213 */ /* 0x000fe40000000000 */
[--C-:B------:R-:W-:Y:S01]  /*8c30*/  @!P4 IMAD.IADD R0, R0, 0x1, -R9.reuse ;  /* 0x000000010000c824 */ /* 0x100fe200078e0a09 */
[----:B------:R2:W-:Y:S01]  /*8c40*/  STL [R1+0x16c], R3 ;  /* 0x00016c0301007387 */ /* 0x0005e20000100800 */
[----:B------:R-:W-:Y:S01]  /*8c50*/  @!P5 IMAD.IADD R8, R8, 0x1, -R9 ;  /* 0x000000010808d824 */ /* 0x000fe200078e0a09 */
[----:B------:R-:W-:Y:S01]  /*8c60*/  IADD3 R2, R28, 0x60, RZ ;  /* 0x000000601c027810 */ /* 0x000fe20007ffe0ff */
[C---:B------:R-:W-:Y:S01]  /*8c70*/  IMAD R16, R9.reuse, R5, R16 ;  /* 0x0000000509107224 */ /* 0x040fe200078e0210 */
[----:B------:R-:W-:Y:S01]  /*8c80*/  ISETP.GE.AND P1, PT, R6, RZ, PT ;  /* 0x000000ff0600720c */ /* 0x000fe20003f26270 */
[----:B-1----:R-:W-:Y:S01]  /*8c90*/  IMAD.MOV.U32 R12, RZ, RZ, R0 ;  /* 0x000000ffff0c7224 */ /* 0x002fe200078e0000 */
[----:B------:R-:W-:Y:S01]  /*8ca0*/  ISETP.GT.U32.AND P5, PT, R9, R8, PT ;  /* 0x000000080900720c */ /* 0x000fe20003fa4070 */
[----:B0-----:R-:W-:Y:S01]  /*8cb0*/  IMAD.HI.U32 R4, R7, R10, RZ ;  /* 0x0000000a07047227 */ /* 0x001fe200078e00ff */
[----:B------:R-:W-:-:S02]  /*8cc0*/  IABS R11, R2 ;  /* 0x00000002000b7213 */ /* 0x000fc40000000000 */
[----:B------:R-:W-:Y:S01]  /*8cd0*/  ISETP.GE.AND P4, PT, R2, RZ, PT ;  /* 0x000000ff0200720c */ /* 0x000fe20003f86270 */
[----:B------:R-:W-:Y:S01]  /*8ce0*/  @!P3 IMAD.MOV R12, RZ, RZ, -R12 ;  /* 0x000000ffff0cb224 */ /* 0x000fe200078e0a0c */
[----:B------:R-:W-:Y:S01]  /*8cf0*/  ISETP.GT.U32.AND P3, PT, R9, R16, PT ;  /* 0x000000100900720c */ /* 0x000fe20003f64070 */
[----:B------:R-:W-:Y:S01]  /*8d00*/  IMAD.MOV R4, RZ, RZ, -R4 ;  /* 0x000000ffff047224 */ /* 0x000fe200078e0a04 */
[C---:B------:R-:W-:Y:S01]  /*8d10*/  IADD3 R5, R28.reuse, 0x5e, RZ ;  /* 0x0000005e1c057810 */ /* 0x040fe20007ffe0ff */
[----:B--2---:R-:W-:Y:S01]  /*8d20*/  IMAD.HI.U32 R3, R7, R20, RZ ;  /* 0x0000001407037227 */ /* 0x004fe200078e00ff */
[----:B------:R0:W-:Y:S01]  /*8d30*/  STL [R1+0x408], R12 ;  /* 0x0004080c01007387 */ /* 0x0001e20000100800 */
[----:B------:R-:W-:Y:S02]  /*8d40*/  IADD3 R6, R28, 0x5d, RZ ;  /* 0x0000005d1c067810 */ /* 0x000fe40007ffe0ff */
[----:B------:R-:W-:Y:S01]  /*8d50*/  @!P5 IMAD.IADD R8, R8, 0x1, -R9 ;  /* 0x000000010808d824 */ /* 0x000fe200078e0a09 */
[----:B------:R-:W-:Y:S01]  /*8d60*/  IABS R0, R18 ;  /* 0x0000001200007213 */ /* 0x000fe20000000000 */
[----:B------:R-:W-:Y:S01]  /*8d70*/  IMAD R10, R9, R4, R10 ;  /* 0x00000004090a7224 */ /* 0x000fe200078e020a */
[----:B------:R-:W-:Y:S01]  /*8d80*/  IABS R14, R17 ;  /* 0x00000011000e7213 */ /* 0x000fe20000000000 */
[----:B------:R-:W-:-:S02]  /*8d90*/  IMAD.MOV.U32 R13, RZ, RZ, R8 ;  /* 0x000000ffff0d7224 */ /* 0x000fc400078e0008 */
[----:B------:R-:W-:Y:S01]  /*8da0*/  @!P3 IMAD.IADD R16, R16, 0x1, -R9 ;  /* 0x000000011010b824 */ /* 0x000fe200078e0a09 */
[----:B0-----:R-:W-:Y:S01]  /*8db0*/  IADD3 R12, R28, 0x5f, RZ ;  /* 0x0000005f1c0c7810 */ /* 0x001fe20007ffe0ff */
[----:B------:R-:W-:Y:S01]  /*8dc0*/  @!P6 IMAD.MOV R13, RZ, RZ, -R13 ;  /* 0x000000ffff0de224 */ /* 0x000fe200078e0a0d */
[C---:B------:R-:W-:Y:S01]  /*8dd0*/  ISETP.GT.U32.AND P6, PT, R9.reuse, R10, PT ;  /* 0x0000000a0900720c */ /* 0x040fe20003fc4070 */
[----:B------:R-:W-:Y:S01]  /*8de0*/  IMAD.MOV R3, RZ, RZ, -R3 ;  /* 0x000000ffff037224 */ /* 0x000fe200078e0a03 */
[----:B------:R-:W-:Y:S01]  /*8df0*/  ISETP.GT.U32.AND P3, PT, R9, R16, PT ;  /* 0x000000100900720c */ /* 0x000fe20003f64070 */
[----:B------:R-:W-:Y:S01]  /*8e00*/  IMAD.HI.U32 R2, R7, R11, RZ ;  /* 0x0000000b07027227 */ /* 0x000fe200078e00ff */
[----:B------:R-:W-:Y:S01]  /*8e10*/  ISETP.GE.AND P5, PT, R12, RZ, PT ;  /* 0x000000ff0c00720c */ /* 0x000fe20003fa6270 */
[----:B------:R0:W-:Y:S01]  /*8e20*/  STL [R1+0x404], R13 ;  /* 0x0004040d01007387 */ /* 0x0001e20000100800 */
[----:B------:R-:W-:Y:S01]  /*8e30*/  IABS R12, R12 ;  /* 0x0000000c000c7213 */ /* 0x000fe20000000000 */
[----:B------:R-:W-:Y:S01]  /*8e40*/  IMAD R20, R9, R3, R20 ;  /* 0x0000000309147224 */ /* 0x000fe200078e0214 */
[----:B------:R-:W-:Y:S01]  /*8e50*/  IABS R3, R5 ;  /* 0x0000000500037213 */ /* 0x000fe20000000000 */
[----:B------:R-:W-:-:S02]  /*8e60*/  IMAD.MOV R2, RZ, RZ, -R2 ;  /* 0x000000ffff027224 */ /* 0x000fc400078e0a02 */
[----:B------:R-:W-:-:S04]  /*8e70*/  IMAD.HI.U32 R4, R7, R12, RZ ;  /* 0x0000000c07047227 */ /* 0x000fc800078e00ff */
[--C-:B------:R-:W-:Y:S01]  /*8e80*/  @!P3 IMAD.IADD R16, R16, 0x1, -R9.reuse ;  /* 0x000000011010b824 */ /* 0x100fe200078e0a09 */
[C---:B------:R-:W-:Y:S01]  /*8e90*/  ISETP.GT.U32.AND P3, PT, R9.reuse, R20, PT ;  /* 0x000000140900720c */ /* 0x040fe20003f64070 */
[----:B------:R-:W-:Y:S02]  /*8ea0*/  @!P6 IMAD.IADD R10, R10, 0x1, -R9 ;  /* 0x000000010a0ae824 */ /* 0x000fe400078e0a09 */
[C---:B------:R-:W-:Y:S01]  /*8eb0*/  IMAD R11, R9.reuse, R2, R11 ;  /* 0x00000002090b7224 */ /* 0x040fe200078e020b */
[----:B------:R-:W-:Y:S01]  /*8ec0*/  IABS R2, R6 ;  /* 0x0000000600027213 */ /* 0x000fe20000000000 */
[----:B------:R-:W-:Y:S01]  /*8ed0*/  IMAD.MOV R4, RZ, RZ, -R4 ;  /* 0x000000ffff047224 */ /* 0x000fe200078e0a04 */
[C---:B------:R-:W-:Y:S01]  /*8ee0*/  ISETP.GT.U32.AND P6, PT, R9.reuse, R10, PT ;  /* 0x0000000a0900720c */ /* 0x040fe20003fc4070 */
[----:B------:R-:W-:Y:S02]  /*8ef0*/  IMAD.MOV.U32 R22, RZ, RZ, R16 ;  /* 0x000000ffff167224 */ /* 0x000fe400078e0010 */
[----:B------:R-:W-:-:S02]  /*8f00*/  IMAD R12, R9, R4, R12 ;  /* 0x00000004090c7224 */ /* 0x000fc400078e020c */
[----:B------:R-:W-:-:S04]  /*8f10*/  IMAD.HI.U32 R4, R7, R3, RZ ;  /* 0x0000000307047227 */ /* 0x000fc800078e00ff */
[----:B------:R-:W-:Y:S02]  /*8f20*/  @!P3 IMAD.IADD R20, R20, 0x1, -R9 ;  /* 0x000000011414b824 */ /* 0x000fe400078e0a09 */
[----:B------:R-:W-:-:S03]  /*8f30*/  IMAD.HI.U32 R15, R7, R2, RZ ;  /* 0x00000002070f7227 */ /* 0x000fc600078e00ff */
[C---:B------:R-:W-:Y:S01]  /*8f40*/  ISETP.GT.U32.AND P3, PT, R9.reuse, R20, PT ;  /* 0x000000140900720c */ /* 0x040fe20003f64070 */
[----:B------:R-:W-:Y:S01]  /*8f50*/  @!P6 IMAD.IADD R10, R10, 0x1, -R9 ;  /* 0x000000010a0ae824 */ /* 0x000fe200078e0a09 */
[----:B------:R-:W-:Y:S01]  /*8f60*/  ISETP.GT.U32.AND P6, PT, R9, R11, PT ;  /* 0x0000000b0900720c */ /* 0x000fe20003fc4070 */
[----:B0-----:R-:W-:-:S04]  /*8f70*/  IMAD.HI.U32 R13, R7, R0, RZ ;  /* 0x00000000070d7227 */ /* 0x001fc800078e00ff */
[----:B------:R-:W-:Y:S02]  /*8f80*/  IMAD.MOV R4, RZ, RZ, -R4 ;  /* 0x000000ffff047224 */ /* 0x000fe400078e0a04 */
[----:B------:R-:W-:Y:S02]  /*8f90*/  IMAD.MOV R15, RZ, RZ, -R15 ;  /* 0x000000ffff0f7224 */ /* 0x000fe400078e0a0f */
[----:B------:R-:W-:Y:S01]  /*8fa0*/  @!P2 IMAD.MOV R22, RZ, RZ, -R22 ;  /* 0x000000ffff16a224 */ /* 0x000fe200078e0a16 */
[C---:B------:R-:W-:Y:S01]  /*8fb0*/  ISETP.GT.U32.AND P2, PT, R9.reuse, R12, PT ;  /* 0x0000000c0900720c */ /* 0x040fe20003f44070 */
[----:B------:R-:W-:Y:S02]  /*8fc0*/  IMAD.MOV R13, RZ, RZ, -R13 ;  /* 0x000000ffff0d7224 */ /* 0x000fe400078e0a0d */
[C---:B------:R-:W-:Y:S01]  /*8fd0*/  IMAD R3, R9.reuse, R4, R3 ;  /* 0x0000000409037224 */ /* 0x040fe200078e0203 */
[C---:B------:R-:W-:Y:S01]  /*8fe0*/  IADD3 R4, R28.reuse, 0x5a, RZ ;  /* 0x0000005a1c047810 */ /* 0x040fe20007ffe0ff */
[C---:B------:R-:W-:Y:S01]  /*8ff0*/  IMAD R2, R9.reuse, R15, R2 ;  /* 0x0000000f09027224 */ /* 0x040fe200078e0202 */
[----:B------:R-:W-:Y:S01]  /*9000*/  STL [R1+0x168], R22 ;  /* 0x0001681601007387 */ /* 0x000fe20000100800 */
[----:B------:R-:W-:Y:S01]  /*9010*/  IMAD.MOV.U32 R21, RZ, RZ, R10 ;  /* 0x000000ffff157224 */ /* 0x000fe200078e000a */
[C---:B------:R-:W-:Y:S01]  /*9020*/  IADD3 R15, R28.reuse, 0x58, RZ ;  /* 0x000000581c0f7810 */ /* 0x040fe20007ffe0ff */
[C---:B------:R-:W-:Y:S01]  /*9030*/  IMAD R0, R9.reuse, R13, R0 ;  /* 0x0000000d09007224 */ /* 0x040fe200078e0200 */
[----:B------:R-:W-:Y:S01]  /*9040*/  IADD3 R13, R28, 0x59, RZ ;  /* 0x000000591c0d7810 */ /* 0x000fe20007ffe0ff */
[----:B------:R-:W-:Y:S01]  /*9050*/  @!P0 IMAD.MOV R21, RZ, RZ, -R21 ;  /* 0x000000ffff158224 */ /* 0x000fe200078e0a15 */
[C---:B------:R-:W-:Y:S01]  /*9060*/  ISETP.GT.U32.AND P0, PT, R9.reuse, R3, PT ;  /* 0x000000030900720c */ /* 0x040fe20003f04070 */
[--C-:B------:R-:W-:Y:S01]  /*9070*/  @!P3 IMAD.IADD R20, R20, 0x1, -R9.reuse ;  /* 0x000000011414b824 */ /* 0x100fe200078e0a09 */
[----:B------:R-:W-:Y:S01]  /*9080*/  ISETP.GT.U32.AND P3, PT, R9, R2, PT ;  /* 0x000000020900720c */ /* 0x000fe20003f64070 */
[--C-:B------:R-:W-:Y:S01]  /*9090*/  @!P6 IMAD.IADD R11, R11, 0x1, -R9.reuse ;  /* 0x000000010b0be824 */ /* 0x100fe200078e0a09 */
[----:B------:R-:W-:Y:S01]  /*90a0*/  ISETP.GT.U32.AND P6, PT, R9, R0, PT ;  /* 0x000000000900720c */ /* 0x000fe20003fc4070 */
[----:B------:R-:W-:Y:S01]  /*90b0*/  IMAD.HI.U32 R8, R7, R14, RZ ;  /* 0x0000000e07087227 */ /* 0x000fe200078e00ff */
[----:B------:R-:W-:Y:S01]  /*90c0*/  IABS R19, R13 ;  /* 0x0000000d00137213 */ /* 0x000fe20000000000 */
[----:B------:R0:W-:Y:S02]  /*90d0*/  STL [R1+0x164], R21 ;  /* 0x0001641501007387 */ /* 0x0001e40000100800 */
[----:B------:R-:W-:Y:S01]  /*90e0*/  @!P2 IMAD.IADD R12, R12, 0x1, -R9 ;  /* 0x000000010c0ca824 */ /* 0x000fe200078e0a09 */
[----:B------:R-:W-:Y:S01]  /*90f0*/  ISETP.GT.U32.AND P2, PT, R9, R11, PT ;  /* 0x0000000b0900720c */ /* 0x000fe20003f44070 */
[----:B------:R-:W-:-:S02]  /*9100*/  IMAD.MOV R8, RZ, RZ, -R8 ;  /* 0x000000ffff087224 */ /* 0x000fc400078e0a08 */
[--C-:B------:R-:W-:Y:S01]  /*9110*/  @!P0 IMAD.IADD R3, R3, 0x1, -R9.reuse ;  /* 0x0000000103038824 */ /* 0x100fe200078e0a09 */
[C---:B------:R-:W-:Y:S01]  /*9120*/  ISETP.GT.U32.AND P0, PT, R9.reuse, R12, PT ;  /* 0x0000000c0900720c */ /* 0x040fe20003f04070 */
[C---:B------:R-:W-:Y:S01]  /*9130*/  IMAD R14, R9.reuse, R8, R14 ;  /* 0x00000008090e7224 */ /* 0x040fe200078e020e */
[----:B------:R-:W-:Y:S01]  /*9140*/  IABS R8, R4 ;  /* 0x0000000400087213 */ /* 0x000fe20000000000 */
[----:B------:R-:W-:Y:S01]  /*9150*/  @!P3 IMAD.IADD R2, R2, 0x1, -R9 ;  /* 0x000000010202b824 */ /* 0x000fe200078e0a09 */
[C---:B------:R-:W-:Y:S01]  /*9160*/  ISETP.GT.U32.AND P3, PT, R9.reuse, R3, PT ;  /* 0x000000030900720c */ /* 0x040fe20003f64070 */
[----:B------:R-:W-:Y:S01]  /*9170*/  IMAD.MOV.U32 R10, RZ, RZ, R19 ;  /* 0x000000ffff0a7224 */ /* 0x000fe200078e0013 */
[----:B------:R-:W-:Y:S01]  /*9180*/  IABS R19, R15 ;  /* 0x0000000f00137213 */ /* 0x000fe20000000000 */
[----:B------:R-:W-:Y:S01]  /*9190*/  @!P6 IMAD.IADD R0, R0, 0x1, -R9 ;  /* 0x000000010000e824 */ /* 0x000fe200078e0a09 */
[----:B------:R-:W-:Y:S01]  /*91a0*/  ISETP.GT.U32.AND P6, PT, R9, R2, PT ;  /* 0x000000020900720c */ /* 0x000fe20003fc4070 */
[----:B------:R-:W-:-:S04]  /*91b0*/  IMAD.HI.U32 R16, R7, R8, RZ ;  /* 0x0000000807107227 */ /* 0x000fc800078e00ff */
[----:B0-----:R-:W-:-:S04]  /*91c0*/  IMAD.HI.U32 R21, R7, R10, RZ ;  /* 0x0000000a07157227 */ /* 0x001fc800078e00ff */
[----:B------:R-:W-:Y:S01]  /*91d0*/  @!P2 IMAD.IADD R11, R11, 0x1, -R9 ;  /* 0x000000010b0ba824 */ /* 0x000fe200078e0a09 */
[C---:B------:R-:W-:Y:S01]  /*91e0*/  ISETP.GT.U32.AND P2, PT, R9.reuse, R14, PT ;  /* 0x0000000e0900720c */ /* 0x040fe20003f44070 */
[----:B------:R-:W-:Y:S02]  /*91f0*/  IMAD.MOV R16, RZ, RZ, -R16 ;  /* 0x000000ffff107224 */ /* 0x000fe400078e0a10 */
[----:B------:R-:W-:Y:S02]  /*9200*/  IMAD.MOV R21, RZ, RZ, -R21 ;  /* 0x000000ffff157224 */ /* 0x000fe400078e0a15 */
[----:B------:R-:W-:Y:S02]  /*9210*/  IMAD.MOV.U32 R22, RZ, RZ, R20 ;  /* 0x000000ffff167224 */ /* 0x000fe400078e0014 */
[C---:B------:R-:W-:Y:S01]  /*9220*/  IMAD R8, R9.reuse, R16, R8 ;  /* 0x0000001009087224 */ /* 0x040fe200078e0208 */
[----:B------:R-:W-:Y:S01]  /*9230*/  IADD3 R16, R28, 0x57, RZ ;  /* 0x000000571c107810 */ /* 0x000fe20007ffe0ff */
[----:B------:R-:W-:Y:S01]  /*9240*/  @!P1 IMAD.MOV R22, RZ, RZ, -R22 ;  /* 0x000000ffff169224 */ /* 0x000fe200078e0a16 */
[C---:B------:R-:W-:Y:S01]  /*9250*/  ISETP.GT.U32.AND P1, PT, R9.reuse, R0, PT ;  /* 0x000000000900720c */ /* 0x040fe20003f24070 */
[----:B------:R-:W-:Y:S01]  /*9260*/  IMAD R10, R9, R21, R10 ;  /* 0x00000015090a7224 */ /* 0x000fe200078e020a */
[----:B------:R-:W-:Y:S01]  /*9270*/  IABS R20, R16 ;  /* 0x0000001000147213 */ /* 0x000fe20000000000 */
[--C-:B------:R-:W-:Y:S01]  /*9280*/  @!P3 IMAD.IADD R3, R3, 0x1, -R9.reuse ;  /* 0x000000010303b824 */ /* 0x100fe200078e0a09 */
[----:B------:R-:W-:Y:S01]  /*9290*/  ISETP.GE.AND P3, PT, R5, RZ, PT ;  /* 0x000000ff0500720c */ /* 0x000fe20003f66270 */
[--C-:B------:R-:W-:Y:S01]  /*92a0*/  @!P6 IMAD.IADD R2, R2, 0x1, -R9.reuse ;  /* 0x000000010202e824 */ /* 0x100fe200078e0a09 */
[----:B------:R-:W-:Y:S01]  /*92b0*/  ISETP.GT.U32.AND P6, PT, R9, R10, PT ;  /* 0x0000000a0900720c */ /* 0x000fe20003fc4070 */
[C---:B------:R-:W-:Y:S01]  /*92c0*/  IMAD.HI.U32 R5, R7.reuse, R19, RZ ;  /* 0x0000001307057227 */ /* 0x040fe200078e00ff */
[----:B------:R0:W-:Y:S03]  /*92d0*/  STL [R1+0x160], R22 ;  /* 0x0001601601007387 */ /* 0x0001e60000100800 */
[----:B------:R-:W-:Y:S01]  /*92e0*/  @!P2 IMAD.IADD R14, R14, 0x1, -R9 ;  /* 0x000000010e0ea824 */ /* 0x000fe200078e0a09 */
[----:B------:R-:W-:Y:S01]  /*92f0*/  ISETP.GE.AND P2, PT, R18, RZ, PT ;  /* 0x000000ff1200720c */ /* 0x000fe20003f46270 */
[----:B------:R-:W-:-:S04]  /*9300*/  IMAD.HI.U32 R21, R7, R20, RZ ;  /* 0x0000001407157227 */ /* 0x000fc800078e00ff */
[----:B------:R-:W-:Y:S02]  /*9310*/  IMAD.MOV R5, RZ, RZ, -R5 ;  /* 0x000000ffff057224 */ /* 0x000fe400078e0a05 */
[----:B------:R-:W-:Y:S01]  /*9320*/  @!P1 IMAD.IADD R0, R0, 0x1, -R9 ;  /* 0x0000000100009824 */ /* 0x000fe200078e0a09 */
[----:B------:R-:W-:Y:S01]  /*9330*/  ISETP.GE.AND P1, PT, R6, RZ, PT ;  /* 0x000000ff0600720c */ /* 0x000fe20003f26270 */
[----:B------:R-:W-:Y:S02]  /*9340*/  IMAD.MOV R21, RZ, RZ, -R21 ;  /* 0x000000ffff157224 */ /* 0x000fe400078e0a15 */
[C---:B------:R-:W-:Y:S02]  /*9350*/  IMAD R5, R9.reuse, R5, R19 ;  /* 0x0000000509057224 */ /* 0x040fe400078e0213 */
[----:B------:R-:W-:Y:S01]  /*9360*/  @!P0 IMAD.IADD R12, R12, 0x1, -R9 ;  /* 0x000000010c0c8824 */ /* 0x000fe200078e0a09 */
[----:B------:R-:W-:Y:S01]  /*9370*/  ISETP.GT.U32.AND P0, PT, R9, R8, PT ;  /* 0x000000080900720c */ /* 0x000fe20003f04070 */
[----:B------:R-:W-:-:S02]  /*9380*/  IMAD.MOV.U32 R6, RZ, RZ, R3 ;  /* 0x000000ffff067224 */ /* 0x000fc400078e0003 */
[----:B------:R-:W-:Y:S02]  /*9390*/  IMAD.MOV.U32 R23, RZ, RZ, R11 ;  /* 0x000000ffff177224 */ /* 0x000fe400078e000b */
[----:B------:R-:W-:Y:S02]  /*93a0*/  IMAD.MOV.U32 R3, RZ, RZ, R2 ;  /* 0x000000ffff037224 */ /* 0x000fe400078e0002 */
[C---:B------:R-:W-:Y:S02]  /*93b0*/  IMAD R20, R9.reuse, R21, R20 ;  /* 0x0000001509147224 */ /* 0x040fe400078e0214 */
[----:B------:R-:W-:Y:S01]  /*93c0*/  @!P6 IMAD.IADD R10, R10, 0x1, -R9 ;  /* 0x000000010a0ae824 */ /* 0x000fe200078e0a09 */
[C---:B------:R-:W-:Y:S01]  /*93d0*/  ISETP.GT.U32.AND P6, PT, R9.reuse, R5, PT ;  /* 0x000000050900720c */ /* 0x040fe20003fc4070 */
[----:B------:R-:W-:Y:S01]  /*93e0*/  IMAD.MOV.U32 R2, RZ, RZ, R0 ;  /* 0x000000ffff027224 */ /* 0x000fe200078e0000 */
[----:B------:R-:W-:Y:S01]  /*93f0*/  IADD3 R0, R28, 0x56, RZ ;  /* 0x000000561c007810 */ /* 0x000fe20007ffe0ff */
[----:B------:R-:W-:Y:S01]  /*9400*/  @!P4 IMAD.MOV R23, RZ, RZ, -R23 ;  /* 0x000000ffff17c224 */ /* 0x000fe200078e0a17 */
[C---:B------:R-:W-:Y:S01]  /*9410*/  ISETP.GT.U32.AND P4, PT, R9.reuse, R14, PT ;  /* 0x0000000e0900720c */ /* 0x040fe20003f84070 */
[----:B------:R-:W-:Y:S01]  /*9420*/  @!P2 IMAD.MOV R2, RZ, RZ, -R2 ;  /* 0x000000ffff02a224 */ /* 0x000fe200078e0a02 */
[----:B------:R-:W-:Y:S01]  /*9430*/  ISETP.GT.U32.AND P2, PT, R9, R20, PT ;  /* 0x000000140900720c */ /* 0x000fe20003f44070 */
[----:B0-----:R-:W-:Y:S01]  /*9440*/  IMAD.MOV.U32 R22, RZ, RZ, R12 ;  /* 0x000000ffff167224 */ /* 0x001fe200078e000c */
[----:B------:R-:W-:Y:S01]  /*9450*/  STL [R1+0x15c], R23 ;  /* 0x00015c1701007387 */ /* 0x000fe20000100800 */
[----:B------:R-:W-:Y:S01]  /*9460*/  @!P0 IMAD.IADD R8, R8, 0x1, -R9 ;  /* 0x0000000108088824 */ /* 0x000fe200078e0a09 */
[----:B------:R-:W-:Y:S01]  /*9470*/  ISETP.GE.AND P0, PT, R17, RZ, PT ;  /* 0x000000ff1100720c */ /* 0x000fe20003f06270 */
[----:B------:R-:W-:Y:S01]  /*9480*/  @!P5 IMAD.MOV R22, RZ, RZ, -R22 ;  /* 0x000000ffff16d224 */ /* 0x000fe200078e0a16 */
[----:B------:R-:W-:Y:S01]  /*9490*/  IABS R11, R0 ;  /* 0x00000000000b7213 */ /* 0x000fe20000000000 */
[----:B------:R-:W-:Y:S01]  /*94a0*/  @!P3 IMAD.MOV R6, RZ, RZ, -R6 ;  /* 0x000000ffff06b224 */ /* 0x000fe200078e0a06 */
[----:B------:R-:W-:Y:S01]  /*94b0*/  ISETP.GT.U32.AND P3, PT, R9, R10, PT ;  /* 0x0000000a0900720c */ /* 0x000fe20003f64070 */
[----:B------:R-:W-:Y:S01]  /*94c0*/  @!P1 IMAD.MOV R3, RZ, RZ, -R3 ;  /* 0x000000ffff039224 */ /* 0x000fe200078e0a03 */
[----:B------:R0:W-:Y:S01]  /*94d0*/  STL [R1+0x158], R22 ;  /* 0x0001581601007387 */ /* 0x0001e20000100800 */
[--C-:B------:R-:W-:Y:S01]  /*94e0*/  @!P6 IMAD.IADD R5, R5, 0x1, -R9.reuse ;  /* 0x000000010505e824 */ /* 0x100fe200078e0a09 */
[----:B------:R-:W-:Y:S01]  /*94f0*/  ISETP.GE.AND P6, PT, R0, RZ, PT ;  /* 0x000000ff0000720c */ /* 0x000fe20003fc6270 */
[--C-:B------:R-:W-:Y:S01]  /*9500*/  @!P4 IMAD.IADD R14, R14, 0x1, -R9.reuse ;  /* 0x000000010e0ec824 */ /* 0x100fe200078e0a09 */
[----:B------:R-:W-:Y:S01]  /*9510*/  STL [R1+0x154], R6 ;  /* 0x0001540601007387 */ /* 0x000fe20000100800 */
[----:B------:R-:W-:Y:S01]  /*9520*/  @!P2 IMAD.IADD R20, R20, 0x1, -R9 ;  /* 0x000000011414a824 */ /* 0x000fe200078e0a09 */
[----:B------:R-:W-:-:S02]  /*9530*/  ISETP.GT.U32.AND P2, PT, R9, R5, PT ;  /* 0x000000050900720c */ /* 0x000fc40003f44070 */
[----:B------:R1:W-:Y:S01]  /*9540*/  STL [R1+0x150], R3 ;  /* 0x0001500301007387 */ /* 0x0003e20000100800 */
[----:B------:R-:W-:Y:S01]  /*9550*/  IADD3 R0, R28, 0x55, RZ ;  /* 0x000000551c007810 */ /* 0x000fe20007ffe0ff */
[----:B0-----:R-:W-:Y:S01]  /*9560*/  IMAD.MOV.U32 R22, RZ, RZ, c[0x0][0x18c] ;  /* 0x00006300ff167624 */ /* 0x001fe200078e00ff */
[----:B------:R-:W-:Y:S01]  /*9570*/  ISETP.GE.AND P1, PT, R4, RZ, PT ;  /* 0x000000ff0400720c */ /* 0x000fe20003f26270 */
[----:B------:R0:W-:Y:S01]  /*9580*/  STL [R1+0x14c], R2 ;  /* 0x00014c0201007387 */ /* 0x0001e20000100800 */
[----:B------:R-:W-:Y:S01]  /*9590*/  IABS R4, R0 ;  /* 0x0000000000047213 */ /* 0x000fe20000000000 */
[--C-:B------:R-:W-:Y:S01]  /*95a0*/  @!P3 IMAD.IADD R10, R10, 0x1, -R9.reuse ;  /* 0x000000010a0ab824 */ /* 0x100fe200078e0a09 */
[----:B------:R-:W-:Y:S02]  /*95b0*/  IADD3 R12, R28, 0x53, RZ ;  /* 0x000000531c0c7810 */ /* 0x000fe40007ffe0ff */
[----:B------:R-:W-:Y:S01]  /*95c0*/  ISETP.GT.U32.AND P5, PT, R9, R8, PT ;  /* 0x000000080900720c */ /* 0x000fe20003fa4070 */
[----:B-1----:R-:W-:Y:S01]  /*95d0*/  IMAD.MOV.U32 R3, RZ, RZ, R14 ;  /* 0x000000ffff037224 */ /* 0x002fe200078e000e */
[----:B------:R-:W-:Y:S01]  /*95e0*/  ISETP.GE.AND P4, PT, R13, RZ, PT ;  /* 0x000000ff0d00720c */ /* 0x000fe20003f86270 */
[----:B------:R-:W-:Y:S01]  /*95f0*/  @!P2 IMAD.IADD R5, R5, 0x1, -R9 ;  /* 0x000000010505a824 */ /* 0x000fe200078e0a09 */
[----:B------:R-:W-:Y:S01]  /*9600*/  IABS R13, R12 ;  /* 0x0000000c000d7213 */ /* 0x000fe20000000000 */
[----:B0-----:R-:W-:Y:S01]  /*9610*/  IMAD.HI.U32 R2, R7, R11, RZ ;  /* 0x0000000b07027227 */ /* 0x001fe200078e00ff */
[----:B------:R-:W-:-:S02]  /*9620*/  ISETP.GE.AND P3, PT, R16, RZ, PT ;  /* 0x000000ff1000720c */ /* 0x000fc40003f66270 */
[C---:B------:R-:W-:Y:S01]  /*9630*/  IADD3 R16, R28.reuse, 0x54, RZ ;  /* 0x000000541c107810 */ /* 0x040fe20007ffe0ff */
[----:B------:R-:W-:Y:S01]  /*9640*/  IMAD.MOV R2, RZ, RZ, -R2 ;  /* 0x000000ffff027224 */ /* 0x000fe200078e0a02 */
[----:B------:R-:W-:Y:S01]  /*9650*/  IADD3 R14, R28, 0x50, RZ ;  /* 0x000000501c0e7810 */ /* 0x000fe20007ffe0ff */
[----:B------:R-:W-:Y:S01]  /*9660*/  @!P0 IMAD.MOV R3, RZ, RZ, -R3 ;  /* 0x000000ffff038224 */ /* 0x000fe200078e0a03 */
[C---:B------:R-:W-:Y:S01]  /*9670*/  ISETP.GT.U32.AND P0, PT, R9.reuse, R20, PT ;  /* 0x000000140900720c */ /* 0x040fe20003f04070 */
[----:B------:R-:W-:Y:S02]  /*9680*/  IMAD R11, R9, R2, R11 ;  /* 0x00000002090b7224 */ /* 0x000fe400078e020b */
[----:B------:R-:W-:Y:S01]  /*9690*/  IMAD.HI.U32 R6, R7, R4, RZ ;  /* 0x0000000407067227 */ /* 0x000fe200078e00ff */
[----:B------:R0:W-:Y:S02]  /*96a0*/  STL [R1+0x148], R3 ;  /* 0x0001480301007387 */ /* 0x0001e40000100800 */
[----:B------:R-:W-:Y:S01]  /*96b0*/  ISETP.GT.U32.AND P2, PT, R9, R11, PT ;  /* 0x0000000b0900720c */ /* 0x000fe20003f44070 */
[----:B------:R-:W-:-:S02]  /*96c0*/  IMAD.MOV R6, RZ, RZ, -R6 ;  /* 0x000000ffff067224 */ /* 0x000fc400078e0a06 */
[--C-:B------:R-:W-:Y:S01]  /*96d0*/  @!P5 IMAD.IADD R8, R8, 0x1, -R9.reuse ;  /* 0x000000010808d824 */ /* 0x100fe200078e0a09 */
[----:B------:R-:W-:Y:S01]  /*96e0*/  ISETP.GE.AND P5, PT, R15, RZ, PT ;  /* 0x000000ff0f00720c */ /* 0x000fe20003fa6270 */
[----:B------:R-:W-:Y:S01]  /*96f0*/  IMAD R4, R9, R6, R4 ;  /* 0x0000000609047224 */ /* 0x000fe200078e0204 */
[----:B------:R-:W-:Y:S01]  /*9700*/  IADD3 R15, R28, 0x52, RZ ;  /* 0x000000521c0f7810 */ /* 0x000fe20007ffe0ff */
[----:B------:R-:W-:Y:S01]  /*9710*/  @!P0 IMAD.IADD R20, R20, 0x1, -R9 ;  /* 0x0000000114148824 */ /* 0x000fe200078e0a09 */
[----:B------:R-:W-:Y:S01]  /*9720*/  ISETP.GE.AND P0, PT, R0, RZ, PT ;  /* 0x000000ff0000720c */ /* 0x000fe20003f06270 */
[----:B------:R-:W-:Y:S01]  /*9730*/  IMAD.MOV.U32 R0, RZ, RZ, R13 ;  /* 0x000000ffff007224 */ /* 0x000fe200078e000d */
[----:B0-----:R-:W-:Y:S01]  /*9740*/  IABS R3, R16 ;  /* 0x0000001000037213 */ /* 0x001fe20000000000 */
[----:B------:R-:W-:Y:S01]  /*9750*/  IMAD.MOV.U32 R19, RZ, RZ, R8 ;  /* 0x000000ffff137224 */ /* 0x000fe200078e0008 */
[----:B------:R-:W-:Y:S01]  /*9760*/  IABS R2, R15 ;  /* 0x0000000f00027213 */ /* 0x000fe20000000000 */
[----:B------:R-:W-:Y:S01]  /*9770*/  IMAD.HI.U32 R17, R7, R0, RZ ;  /* 0x0000000007117227 */ /* 0x000fe200078e00ff */
[----:B------:R-:W-:-:S03]  /*9780*/  IADD3 R6, R28, 0x51, RZ ;  /* 0x000000511c067810 */ /* 0x000fc60007ffe0ff */
[----:B------:R-:W-:Y:S01]  /*9790*/  @!P2 IMAD.IADD R11, R11, 0x1, -R9 ;  /* 0x000000010b0ba824 */ /* 0x000fe200078e0a09 */
[----:B------:R-:W-:Y:S01]  /*97a0*/  ISETP.GT.U32.AND P2, PT, R9, R4, PT ;  /* 0x000000040900720c */ /* 0x000fe20003f44070 */
[----:B------:R-:W-:-:S04]  /*97b0*/  IMAD.HI.U32 R13, R7, R3, RZ ;  /* 0x00000003070d7227 */ /* 0x000fc800078e00ff */
[----:B------:R-:W-:Y:S02]  /*97c0*/  IMAD.MOV R17, RZ, RZ, -R17 ;  /* 0x000000ffff117224 */ /* 0x000fe400078e0a11 */
[----:B------:R-:W-:Y:S02]  /*97d0*/  IMAD.MOV R13, RZ, RZ, -R13 ;  /* 0x000000ffff0d7224 */ /* 0x000fe400078e0a0d */
[C---:B------:R-:W-:Y:S01]  /*97e0*/  IMAD R0, R9.reuse, R17, R0 ;  /* 0x0000001109007224 */ /* 0x040fe200078e0200 */
[----:B------:R-:W-:Y:S01]  /*97f0*/  IABS R17, R14 ;  /* 0x0000000e00117213 */ /* 0x000fe20000000000 */
[C---:B------:R-:W-:Y:S01]  /*9800*/  IMAD R3, R9.reuse, R13, R3 ;  /* 0x0000000d09037224 */ /* 0x040fe200078e0203 */
[----:B------:R-:W-:Y:S01]  /*9810*/  IABS R13, R6 ;  /* 0x00000006000d7213 */ /* 0x000fe20000000000 */
[----:B------:R-:W-:Y:S01]  /*9820*/  @!P1 IMAD.MOV R19, RZ, RZ, -R19 ;  /* 0x000000ffff139224 */ /* 0x000fe200078e0a13 */
[----:B------:R-:W-:Y:S01]  /*9830*/  ISETP.GT.U32.AND P1, PT, R9, R11, PT ;  /* 0x0000000b0900720c */ /* 0x000fe20003f24070 */
[----:B------:R-:W-:-:S03]  /*9840*/  IMAD.HI.U32 R18, R7, R2, RZ ;  /* 0x0000000207127227 */ /* 0x000fc600078e00ff */
[----:B------:R0:W-:Y:S01]  /*9850*/  STL [R1+0x13c], R19 ;  /* 0x00013c1301007387 */ /* 0x0001e20000100800 */
[----:B------:R-:W-:Y:S02]  /*9860*/  IMAD.MOV.U32 R8, RZ, RZ, R17 ;  /* 0x000000ffff087224 */ /* 0x000fe400078e0011 */
[----:B------:R-:W-:Y:S01]  /*9870*/  @!P2 IMAD.IADD R4, R4, 0x1, -R9 ;  /* 0x000000010404a824 */ /* 0x000fe200078e0a09 */
[C---:B------:R-:W-:Y:S01]  /*9880*/  ISETP.GT.U32.AND P2, PT, R9.reuse, R3, PT ;  /* 0x000000030900720c */ /* 0x040fe20003f44070 */
[----:B------:R-:W-:Y:S02]  /*9890*/  IMAD.MOV.U32 R17, RZ, RZ, R5 ;  /* 0x000000ffff117224 */ /* 0x000fe400078e0005 */
[----:B------:R-:W-:Y:S02]  /*98a0*/  IMAD.MOV R18, RZ, RZ, -R18 ;  /* 0x000000ffff127224 */ /* 0x000fe400078e0a12 */
[----:B------:R-:W-:Y:S01]  /*98b0*/  @!P5 IMAD.MOV R17, RZ, RZ, -R17 ;  /* 0x000000ffff11d224 */ /* 0x000fe200078e0a11 */
[C---:B------:R-:W-:Y:S01]  /*98c0*/  ISETP.GT.U32.AND P5, PT, R9.reuse, R0, PT ;  /* 0x000000000900720c */ /* 0x040fe20003fa4070 */
[C---:B------:R-:W-:Y:S01]  /*98d0*/  IMAD R2, R9.reuse, R18, R2 ;  /* 0x0000001209027224 */ /* 0x040fe200078e0202 */
[----:B0-----:R-:W-:Y:S01]  /*98e0*/  IADD3 R19, R28, 0x4f, RZ ;  /* 0x0000004f1c137810 */ /* 0x001fe20007ffe0ff */
[----:B------:R-:W-:Y:S01]  /*98f0*/  @!P4 IMAD.MOV R10, RZ, RZ, -R10 ;  /* 0x000000ffff0ac224 */ /* 0x000fe200078e0a0a */
[----:B------:R-:W-:Y:S01]  /*9900*/  ISETP.GT.U32.AND P4, PT, R9, R4, PT ;  /* 0x000000040900720c */ /* 0x000fe20003f84070 */
[--C-:B------:R-:W-:Y:S01]  /*9910*/  @!P1 IMAD.IADD R11, R11, 0x1, -R9.reuse ;  /* 0x000000010b0b9824 */ /* 0x100fe200078e0a09 */
[----:B------:R-:W-:Y:S01]  /*9920*/  ISETP.GT.U32.AND P1, PT, R9, R2, PT ;  /* 0x000000020900720c */ /* 0x000fe20003f24070 */
[----:B------:R-:W-:Y:S01]  /*9930*/  @!P2 IMAD.IADD R3, R3, 0x1, -R9 ;  /* 0x000000010303a824 */ /* 0x000fe200078e0a09 */
[----:B------:R0:W-:Y:S01]  /*9940*/  STL [R1+0x138], R10 ;  /* 0x0001380a01007387 */ /* 0x0001e20000100800 */
[----:B------:R-:W-:Y:S01]  /*9950*/  IMAD.HI.U32 R5, R7, R13, RZ ;  /* 0x0000000d07057227 */ /* 0x000fe200078e00ff */
[----:B------:R-:W-:-:S02]  /*9960*/  ISETP.GE.AND P2, PT, R15, RZ, PT ;  /* 0x000000ff0f00720c */ /* 0x000fc40003f46270 */
[----:B------:R1:W-:Y:S01]  /*9970*/  STL [R1+0x134], R17 ;  /* 0x0001341101007387 */ /* 0x0003e20000100800 */
[----:B------:R-:W-:Y:S01]  /*9980*/  @!P5 IMAD.IADD R0, R0, 0x1, -R9 ;  /* 0x000000010000d824 */ /* 0x000fe200078e0a09 */
[----:B------:R-:W-:Y:S01]  /*9990*/  ISETP.GT.U32.AND P5, PT, R9, R3, PT ;  /* 0x000000030900720c */ /* 0x000fe20003fa4070 */
[----:B------:R-:W-:Y:S02]  /*99a0*/  IMAD.MOV R5, RZ, RZ, -R5 ;  /* 0x000000ffff057224 */ /* 0x000fe400078e0a05 */
[--C-:B------:R-:W-:Y:S01]  /*99b0*/  @!P4 IMAD.IADD R4, R4, 0x1, -R9.reuse ;  /* 0x000000010404c824 */ /* 0x100fe200078e0a09 */
[----:B------:R-:W-:Y:S01]  /*99c0*/  ISETP.GE.AND P4, PT, R12, RZ, PT ;  /* 0x000000ff0c00720c */ /* 0x000fe20003f86270 */
[----:B0-----:R-:W-:Y:S01]  /*99d0*/  IMAD.MOV.U32 R10, RZ, RZ, R20 ;  /* 0x000000ffff0a7224 */ /* 0x001fe200078e0014 */
[----:B------:R-:W-:Y:S01]  /*99e0*/  IADD3 R12, R28, 0x4d, RZ ;  /* 0x0000004d1c0c7810 */ /* 0x000fe20007ffe0ff */
[----:B------:R-:W-:Y:S02]  /*99f0*/  @!P1 IMAD.IADD R2, R2, 0x1, -R9 ;  /* 0x0000000102029824 */ /* 0x000fe400078e0a09 */
[----:B------:R-:W-:Y:S01]  /*9a00*/  @!P3 IMAD.MOV R10, RZ, RZ, -R10 ;  /* 0x000000ffff0ab224 */ /* 0x000fe200078e0a0a */
[----:B------:R-:W-:Y:S01]  /*9a10*/  ISETP.GE.AND P3, PT, R16, RZ, PT ;  /* 0x000000ff1000720c */ /* 0x000fe20003f66270 */
[----:B------:R-:W-:Y:S01]  /*9a20*/  IMAD.HI.U32 R16, R7, R8, RZ ;  /* 0x0000000807107227 */ /* 0x000fe200078e00ff */
[----:B------:R-:W-:-:S02]  /*9a30*/  ISETP.GT.U32.AND P1, PT, R9, R2, PT ;  /* 0x000000020900720c */ /* 0x000fc40003f24070 */
[----:B------:R0:W-:Y:S01]  /*9a40*/  STL [R1+0x12c], R10 ;  /* 0x00012c0a01007387 */ /* 0x0001e20000100800 */
[----:B------:R-:W-:Y:S01]  /*9a50*/  IMAD.MOV R16, RZ, RZ, -R16 ;  /* 0x000000ffff107224 */ /* 0x000fe200078e0a10 */
[----:B------:R-:W-:Y:S01]  /*9a60*/  IABS R15, R12 ;  /* 0x0000000c000f7213 */ /* 0x000fe20000000000 */
[----:B-1----:R-:W-:Y:S01]  /*9a70*/  IMAD.MOV.U32 R17, RZ, RZ, R11 ;  /* 0x000000ffff117224 */ /* 0x002fe200078e000b */
[----:B------:R-:W-:Y:S01]  /*9a80*/  IADD3 R11, R28, 0x4e, RZ ;  /* 0x0000004e1c0b7810 */ /* 0x000fe20007ffe0ff */
[C---:B------:R-:W-:Y:S01]  /*9a90*/  IMAD R8, R9.reuse, R16, R8 ;  /* 0x0000001009087224 */ /* 0x040fe200078e0208 */
[----:B------:R-:W-:Y:S01]  /*9aa0*/  IABS R16, R19 ;  /* 0x0000001300107213 */ /* 0x000fe20000000000 */
[----:B------:R-:W-:Y:S01]  /*9ab0*/  @!P6 IMAD.MOV R17, RZ, RZ, -R17 ;  /* 0x000000ffff11e224 */ /* 0x000fe200078e0a11 */
[----:B------:R-:W-:Y:S01]  /*9ac0*/  ISETP.GT.U32.AND P6, PT, R9, R0, PT ;  /* 0x000000000900720c */ /* 0x000fe20003fc4070 */
[----:B------:R-:W-:Y:S02]  /*9ad0*/  @!P5 IMAD.IADD R3, R3, 0x1, -R9 ;  /* 0x000000010303d824 */ /* 0x000fe400078e0a09 */
[C---:B0-----:R-:W-:Y:S01]  /*9ae0*/  IMAD R10, R9.reuse, R5, R13 ;  /* 0x00000005090a7224 */ /* 0x041fe200078e020d */
[----:B------:R0:W-:Y:S01]  /*9af0*/  STL [R1+0x130], R17 ;  /* 0x0001301101007387 */ /* 0x0001e20000100800 */
[----:B------:R-:W-:Y:S01]  /*9b00*/  @!P1 IMAD.IADD R2, R2, 0x1, -R9 ;  /* 0x0000000102029824 */ /* 0x000fe200078e0a09 */
[----:B------:R-:W-:Y:S01]  /*9b10*/  ISETP.GE.AND P1, PT, R6, RZ, PT ;  /* 0x000000ff0600720c */ /* 0x000fe20003f26270 */
[----:B------:R-:W-:Y:S01]  /*9b20*/  IMAD.MOV.U32 R21, RZ, RZ, R4 ;  /* 0x000000ffff157224 */ /* 0x000fe200078e0004 */
[C---:B------:R-:W-:Y:S01]  /*9b30*/  ISETP.GT.U32.AND P5, PT, R9.reuse, R10, PT ;  /* 0x0000000a0900720c */ /* 0x040fe20003fa4070 */
[----:B------:R-:W-:Y:S01]  /*9b40*/  IMAD.MOV.U32 R20, RZ, RZ, R3 ;  /* 0x000000ffff147224 */ /* 0x000fe200078e0003 */
[----:B------:R-:W-:Y:S01]  /*9b50*/  IABS R5, R11 ;  /* 0x0000000b00057213 */ /* 0x000fe20000000000 */
[----:B------:R-:W-:Y:S01]  /*9b60*/  @!P0 IMAD.MOV R21, RZ, RZ, -R21 ;  /* 0x000000ffff158224 */ /* 0x000fe200078e0a15 */
[----:B------:R-:W-:Y:S01]  /*9b70*/  IADD3 R13, R28, 0x4c, RZ ;  /* 0x0000004c1c0d7810 */ /* 0x000fe20007ffe0ff */
[----:B------:R-:W-:Y:S01]  /*9b80*/  @!P6 IMAD.IADD R0, R0, 0x1, -R9 ;  /* 0x000000010000e824 */ /* 0x000fe200078e0a09 */
[----:B------:R-:W-:Y:S01]  /*9b90*/  ISETP.GT.U32.AND P6, PT, R9, R8, PT ;  /* 0x000000080900720c */ /* 0x000fe20003fc4070 */
[----:B0-----:R-:W-:Y:S01]  /*9ba0*/  IMAD.HI.U32 R17, R7, R16, RZ ;  /* 0x0000001007117227 */ /* 0x001fe200078e00ff */
[----:B------:R0:W-:Y:S03]  /*9bb0*/  STL [R1+0x128], R21 ;  /* 0x0001281501007387 */ /* 0x0001e60000100800 */
[----:B------:R-:W-:-:S02]  /*9bc0*/  IMAD.MOV R17, RZ, RZ, -R17 ;  /* 0x000000ffff117224 */ /* 0x000fc400078e0a11 */
[--C-:B------:R-:W-:Y:S02]  /*9bd0*/  @!P5 IMAD.IADD R10, R10, 0x1, -R9.reuse ;  /* 0x000000010a0ad824 */ /* 0x100fe400078e0a09 */
[----:B------:R-:W-:Y:S01]  /*9be0*/  IMAD R6, R9, R17, R16 ;  /* 0x0000001109067224 */ /* 0x000fe200078e0210 */
[----:B------:R-:W-:Y:S01]  /*9bf0*/  IABS R17, R13 ;  /* 0x0000000d00117213 */ /* 0x000fe20000000000 */
[----:B------:R-:W-:Y:S01]  /*9c00*/  IMAD.HI.U32 R18, R7, R5, RZ ;  /* 0x0000000507127227 */ /* 0x000fe200078e00ff */
[C---:B------:R-:W-:Y:S02]  /*9c10*/  ISETP.GT.U32.AND P0, PT, R9.reuse, R10, PT ;  /* 0x0000000a0900720c */ /* 0x040fe40003f04070 */
[----:B------:R-:W-:Y:S01]  /*9c20*/  ISETP.GT.U32.AND P5, PT, R9, R6, PT ;  /* 0x000000060900720c */ /* 0x000fe20003fa4070 */
[----:B------:R-:W-:Y:S02]  /*9c30*/  IMAD.MOV R4, RZ, RZ, -R18 ;  /* 0x000000ffff047224 */ /* 0x000fe400078e0a12 */
[----:B------:R-:W-:-:S02]  /*9c40*/  @!P6 IMAD.IADD R8, R8, 0x1, -R9 ;  /* 0x000000010808e824 */ /* 0x000fc400078e0a09 */
[C---:B------:R-:W-:Y:S02]  /*9c50*/  IMAD R5, R9.reuse, R4, R5 ;  /* 0x0000000409057224 */ /* 0x040fe400078e0205 */
[----:B------:R-:W-:Y:S01]  /*9c60*/  IMAD.MOV.U32 R3, RZ, RZ, R17 ;  /* 0x000000ffff037224 */ /* 0x000fe200078e0011 */
[----:B------:R-:W-:Y:S01]  /*9c70*/  ISETP.GT.U32.AND P6, PT, R9, R8, PT ;  /* 0x000000080900720c */ /* 0x000fe20003fc4070 */
[----:B------:R-:W-:-:S04]  /*9c80*/  IMAD.HI.U32 R16, R7, R15, RZ ;  /* 0x0000000f07107227 */ /* 0x000fc800078e00ff */
[--C-:B------:R-:W-:Y:S02]  /*9c90*/  @!P5 IMAD.IADD R6, R6, 0x1, -R9.reuse ;  /* 0x000000010606d824 */ /* 0x100fe400078e0a09 */
[----:B------:R-:W-:Y:S01]  /*9ca0*/  @!P0 IMAD.IADD R10, R10, 0x1, -R9 ;  /* 0x000000010a0a8824 */ /* 0x000fe200078e0a09 */
[----:B------:R-:W-:Y:S01]  /*9cb0*/  ISETP.GT.U32.AND P0, PT, R9, R5, PT ;  /* 0x000000050900720c */ /* 0x000fe20003f04070 */
[----:B------:R-:W-:Y:S01]  /*9cc0*/  IMAD.HI.U32 R17, R7, R3, RZ ;  /* 0x0000000307117227 */ /* 0x000fe200078e00ff */
[----:B------:R-:W-:-:S03]  /*9cd0*/  ISETP.GT.U32.AND P5, PT, R9, R6, PT ;  /* 0x000000060900720c */ /* 0x000fc60003fa4070 */
[----:B------:R-:W-:Y:S02]  /*9ce0*/  IMAD.MOV R16, RZ, RZ, -R16 ;  /* 0x000000ffff107224 */ /* 0x000fe400078e0a10 */
[----:B------:R-:W-:Y:S01]  /*9cf0*/  @!P3 IMAD.MOV R20, RZ, RZ, -R20 ;  /* 0x000000ffff14b224 */ /* 0x000fe200078e0a14 */
[----:B------:R-:W-:Y:S01]  /*9d00*/  ISETP.GE.AND P3, PT, R14, RZ, PT ;  /* 0x000000ff0e00720c */ /* 0x000fe20003f66270 */
[----:B------:R-:W-:Y:S01]  /*9d10*/  IMAD.MOV R17, RZ, RZ, -R17 ;  /* 0x000000ffff117224 */ /* 0x000fe200078e0a11 */
[C---:B------:R-:W-:Y:S01]  /*9d20*/  IADD3 R14, R28.reuse, 0x4b, RZ ;  /* 0x0000004b1c0e7810 */ /* 0x040fe20007ffe0ff */
[C---:B------:R-:W-:Y:S01]  /*9d30*/  IMAD R4, R9.reuse, R16, R15 ;  /* 0x0000001009047224 */ /* 0x040fe200078e020f */
[----:B------:R-:W-:Y:S01]  /*9d40*/  IADD3 R15, R28, 0x4a, RZ ;  /* 0x0000004a1c0f7810 */ /* 0x000fe20007ffe0ff */
[----:B------:R-:W-:Y:S01]  /*9d50*/  IMAD R3, R9, R17, R3 ;  /* 0x0000001109037224 */ /* 0x000fe200078e0203 */
[----:B------:R-:W-:Y:S01]  /*9d60*/  IABS R16, R14 ;  /* 0x0000000e00107213 */ /* 0x000fe20000000000 */
[--C-:B------:R-:W-:Y:S01]  /*9d70*/  @!P0 IMAD.IADD R5, R5, 0x1, -R9.reuse ;  /* 0x0000000105058824 */ /* 0x100fe200078e0a09 */
[----:B------:R-:W-:Y:S01]  /*9d80*/  IABS R18, R15 ;  /* 0x0000000f00127213 */ /* 0x000fe20000000000 */
[--C-:B------:R-:W-:Y:S01]  /*9d90*/  @!P6 IMAD.IADD R8, R8, 0x1, -R9.reuse ;  /* 0x000000010808e824 */ /* 0x100fe200078e0a09 */
[C---:B------:R-:W-:Y:S01]  /*9da0*/  ISETP.GT.U32.AND P6, PT, R9.reuse, R4, PT ;  /* 0x000000040900720c */ /* 0x040fe20003fc4070 */
[----:B------:R-:W-:Y:S01]  /*9db0*/  @!P4 IMAD.MOV R0, RZ, RZ, -R0 ;  /* 0x000000ffff00c224 */ /* 0x000fe200078e0a00 */
[----:B------:R1:W-:Y:S01]  /*9dc0*/  STL [R1+0x11c], R20 ;  /* 0x00011c1401007387 */ /* 0x0003e20000100800 */
[----:B------:R-:W-:Y:S01]  /*9dd0*/  @!P5 IMAD.IADD R6, R6, 0x1, -R9 ;  /* 0x000000010606d824 */ /* 0x000fe200078e0a09 */
[----:B------:R-:W-:Y:S01]  /*9de0*/  ISETP.GT.U32.AND P5, PT, R9, R3, PT ;  /* 0x000000030900720c */ /* 0x000fe20003fa4070 */
[----:B0-----:R-:W-:Y:S01]  /*9df0*/  IMAD.HI.U32 R21, R7, R18, RZ ;  /* 0x0000001207157227 */ /* 0x001fe200078e00ff */
[----:B------:R-:W-:Y:S01]  /*9e00*/  ISETP.GT.U32.AND P4, PT, R9, R5, PT ;  /* 0x000000050900720c */ /* 0x000fe20003f84070 */
[----:B------:R0:W-:Y:S01]  /*9e10*/  STL [R1+0x118], R0 ;  /* 0x0001180001007387 */ /* 0x0001e20000100800 */
[----:B------:R-:W-:Y:S01]  /*9e20*/  ISETP.GE.AND P0, PT, R19, RZ, PT ;  /* 0x000000ff1300720c */ /* 0x000fe20003f06270 */
[----:B------:R-:W-:Y:S01]  /*9e30*/  IMAD.MOV R21, RZ, RZ, -R21 ;  /* 0x000000ffff157224 */ /* 0x000fe200078e0a15 */
[----:B------:R-:W-:Y:S01]  /*9e40*/  IADD3 R17, R28, 0x49, RZ ;  /* 0x000000491c117810 */ /* 0x000fe20007ffe0ff */
[----:B------:R-:W-:-:S02]  /*9e50*/  @!P2 IMAD.MOV R2, RZ, RZ, -R2 ;  /* 0x000000ffff02a224 */ /* 0x000fc400078e0a02 */
[----:B-1----:R-:W-:-:S03]  /*9e60*/  IMAD.HI.U32 R20, R7, R16, RZ ;  /* 0x0000001007147227 */ /* 0x002fc600078e00ff */
[----:B------:R1:W-:Y:S01]  /*9e70*/  STL [R1+0x114], R2 ;  /* 0x0001140201007387 */ /* 0x0003e20000100800 */
[----:B0-----:R-:W-:Y:S02]  /*9e80*/  IMAD.MOV.U32 R0, RZ, RZ, R10 ;  /* 0x000000ffff007224 */ /* 0x001fe400078e000a */
[----:B------:R-:W-:Y:S01]  /*9e90*/  IMAD.MOV R19, RZ, RZ, -R20 ;  /* 0x000000ffff137224 */ /* 0x000fe200078e0a14 */
[----:B------:R-:W-:Y:S01]  /*9ea0*/  IABS R20, R17 ;  /* 0x0000001100147213 */ /* 0x000fe20000000000 */
[----:B------:R-:W-:Y:S02]  /*9eb0*/  @!P1 IMAD.MOV R0, RZ, RZ, -R0 ;  /* 0x000000ffff009224 */ /* 0x000fe400078e0a00 */
[C---:B------:R-:W-:Y:S01]  /*9ec0*/  IMAD R16, R9.reuse, R19, R16 ;  /* 0x0000001309107224 */ /* 0x040fe200078e0210 */
[----:B------:R-:W-:Y:S01]  /*9ed0*/  IADD3 R19, R28, 0x3e, RZ ;  /* 0x0000003e1c137810 */ /* 0x000fe20007ffe0ff */
[----:B------:R-:W-:Y:S01]  /*9ee0*/  IMAD R18, R9, R21, R18 ;  /* 0x0000001509127224 */ /* 0x000fe200078e0212 */
[----:B------:R0:W-:Y:S01]  /*9ef0*/  STL [R1+0x110], R0 ;  /* 0x0001100001007387 */ /* 0x0001e20000100800 */
[----:B------:R-:W-:Y:S01]  /*9f00*/  @!P6 IMAD.IADD R4, R4, 0x1, -R9 ;  /* 0x000000010404e824 */ /* 0x000fe200078e0a09 */
[----:B------:R-:W-:Y:S01]  /*9f10*/  ISETP.GE.AND P6, PT, R11, RZ, PT ;  /* 0x000000ff0b00720c */ /* 0x000fe20003fc6270 */
[----:B-1----:R-:W-:-:S02]  /*9f20*/  IMAD.MOV.U32 R2, RZ, RZ, R8 ;  /* 0x000000ffff027224 */ /* 0x002fc400078e0008 */
[--C-:B------:R-:W-:Y:S01]  /*9f30*/  @!P5 IMAD.IADD R3, R3, 0x1, -R9.reuse ;  /* 0x000000010303d824 */ /* 0x100fe200078e0a09 */
[----:B------:R-:W-:Y:S01]  /*9f40*/  ISETP.GT.U32.AND P5, PT, R9, R16, PT ;  /* 0x000000100900720c */ /* 0x000fe20003fa4070 */
[----:B------:R-:W-:Y:S01]  /*9f50*/  @!P4 IMAD.IADD R5, R5, 0x1, -R9 ;  /* 0x000000010505c824 */ /* 0x000fe200078e0a09 */
[C---:B------:R-:W-:Y:S01]  /*9f60*/  ISETP.GT.U32.AND P4, PT, R9.reuse, R18, PT ;  /* 0x000000120900720c */ /* 0x040fe20003f84070 */
[----:B------:R-:W-:Y:S01]  /*9f70*/  @!P3 IMAD.MOV R2, RZ, RZ, -R2 ;  /* 0x000000ffff02b224 */ /* 0x000fe200078e0a02 */
[C---:B------:R-:W-:Y:S01]  /*9f80*/  ISETP.GT.U32.AND P2, PT, R9.reuse, R4, PT ;  /* 0x000000040900720c */ /* 0x040fe20003f44070 */
[----:B0-----:R-:W-:Y:S01]  /*9f90*/  IMAD.MOV.U32 R0, RZ, RZ, R6 ;  /* 0x000000ffff007224 */ /* 0x001fe200078e0006 */
[----:B------:R-:W-:Y:S01]  /*9fa0*/  ISETP.GT.U32.AND P1, PT, R9, R3, PT ;  /* 0x000000030900720c */ /* 0x000fe20003f24070 */
[----:B------:R-:W-:Y:S01]  /*9fb0*/  IMAD.MOV.U32 R6, RZ, RZ, R5 ;  /* 0x000000ffff067224 */ /* 0x000fe200078e0005 */
[----:B------:R-:W-:Y:S01]  /*9fc0*/  ISETP.GE.AND P3, PT, R12, RZ, PT ;  /* 0x000000ff0c00720c */ /* 0x000fe20003f66270 */
[----:B------:R-:W-:Y:S01]  /*9fd0*/  @!P0 IMAD.MOV R0, RZ, RZ, -R0 ;  /* 0x000000ffff008224 */ /* 0x000fe200078e0a00 */
[----:B------:R-:W-:Y:S01]  /*9fe0*/  STL [R1+0x10c], R2 ;  /* 0x00010c0201007387 */ /* 0x000fe20000100800 */
[----:B------:R-:W-:Y:S01]  /*9ff0*/  ISETP.GE.AND P0, PT, R13, RZ, PT ;  /* 0x000000ff0d00720c */ /* 0x000fe20003f06270 */
[----:B------:R-:W-:Y:S01]  /*a000*/  @!P6 IMAD.MOV R6, RZ, RZ, -R6 ;  /* 0x000000ffff06e224 */ /* 0x000fe200078e0a06 */
[----:B------:R-:W-:Y:S01]  /*a010*/  IADD3 R5, R28, 0x47, RZ ;  /* 0x000000471c057810 */ /* 0x000fe20007ffe0ff */
[----:B------:R0:W-:Y:S01]  /*a020*/  STL [R1+0x108], R0 ;  /* 0x0001080001007387 */ /* 0x0001e20000100800 */
[--C-:B------:R-:W-:Y:S01]  /*a030*/  @!P5 IMAD.IADD R16, R16, 0x1, -R9.reuse ;  /* 0x000000011010d824 */ /* 0x100fe200078e0a09 */
[----:B------:R-:W-:Y:S01]  /*a040*/  IADD3 R13, R28, 0x45, RZ ;  /* 0x000000451c0d7810 */ /* 0x000fe20007ffe0ff */
[--C-:B------:R-:W-:Y:S01]  /*a050*/  @!P4 IMAD.IADD R18, R18, 0x1, -R9.reuse ;  /* 0x000000011212c824 */ /* 0x100fe200078e0a09 */
[----:B------:R1:W-:Y:S01]  /*a060*/  STL [R1+0x104], R6 ;  /* 0x0001040601007387 */ /* 0x0003e20000100800 */
[--C-:B------:R-:W-:Y:S01]  /*a070*/  @!P2 IMAD.IADD R4, R4, 0x1, -R9.reuse ;  /* 0x000000010404a824 */ /* 0x100fe200078e0a09 */
[----:B------:R-:W-:Y:S01]  /*a080*/  ISETP.GE.AND P2, PT, R14, RZ, PT ;  /* 0x000000ff0e00720c */ /* 0x000fe20003f46270 */
[----:B------:R-:W-:Y:S01]  /*a090*/  @!P1 IMAD.IADD R3, R3, 0x1, -R9 ;  /* 0x0000000103039824 */ /* 0x000fe200078e0a09 */
[C---:B------:R-:W-:Y:S01]  /*a0a0*/  ISETP.GT.U32.AND P4, PT, R9.reuse, R16, PT ;  /* 0x000000100900720c */ /* 0x040fe20003f84070 */
[----:B------:R-:W-:Y:S01]  /*a0b0*/  @!P3 IMAD.MOV R4, RZ, RZ, -R4 ;  /* 0x000000ffff04b224 */ /* 0x000fe200078e0a04 */
[----:B------:R-:W-:Y:S01]  /*a0c0*/  ISETP.GT.U32.AND P6, PT, R9, R18, PT ;  /* 0x000000120900720c */ /* 0x000fe20003fc4070 */
[----:B0-----:R-:W-:Y:S01]  /*a0d0*/  IMAD.HI.U32 R0, R7, R20, RZ ;  /* 0x0000001407007227 */ /* 0x001fe200078e00ff */
[----:B------:R-:W-:-:S02]  /*a0e0*/  ISETP.GE.AND P1, PT, R15, RZ, PT ;  /* 0x000000ff0f00720c */ /* 0x000fc40003f26270 */
[----:B------:R-:W-:Y:S01]  /*a0f0*/  STL [R1+0x100], R4 ;  /* 0x0001000401007387 */ /* 0x000fe20000100800 */
[----:B------:R-:W-:Y:S01]  /*a100*/  IMAD.MOV R0, RZ, RZ, -R0 ;  /* 0x000000ffff007224 */ /* 0x000fe200078e0a00 */
[----:B------:R-:W-:Y:S01]  /*a110*/  IABS R11, R5 ;  /* 0x00000005000b7213 */ /* 0x000fe20000000000 */
[----:B------:R-:W-:Y:S01]  /*a120*/  @!P0 IMAD.MOV R3, RZ, RZ, -R3 ;  /* 0x000000ffff038224 */ /* 0x000fe200078e0a03 */
[----:B------:R-:W-:Y:S01]  /*a130*/  IABS R8, R13 ;  /* 0x0000000d00087213 */ /* 0x000fe20000000000 */
[C---:B------:R-:W-:Y:S01]  /*a140*/  IMAD R14, R9.reuse, R0, R20 ;  /* 0x00000000090e7224 */ /* 0x040fe200078e0214 */
[----:B------:R-:W-:Y:S01]  /*a150*/  IADD3 R0, R28, 0x48, RZ ;  /* 0x000000481c007810 */ /* 0x000fe20007ffe0ff */
[--C-:B------:R-:W-:Y:S01]  /*a160*/  @!P4 IMAD.IADD R16, R16, 0x1, -R9.reuse ;  /* 0x000000011010c824 */ /* 0x100fe200078e0a09 */
[----:B------:R0:W-:Y:S01]  /*a170*/  STL [R1+0xfc], R3 ;  /* 0x0000fc0301007387 */ /* 0x0001e20000100800 */
[----:B------:R-:W-:Y:S01]  /*a180*/  @!P6 IMAD.IADD R18, R18, 0x1, -R9 ;  /* 0x000000011212e824 */ /* 0x000fe200078e0a09 */
[----:B------:R-:W-:Y:S01]  /*a190*/  IABS R12, R0 ;  /* 0x00000000000c7213 */ /* 0x000fe20000000000 */
[----:B------:R-:W-:Y:S01]  /*a1a0*/  IMAD.MOV.U32 R15, RZ, RZ, R16 ;  /* 0x000000ffff0f7224 */ /* 0x000fe200078e0010 */
[----:B------:R-:W-:-:S02]  /*a1b0*/  ISETP.GT.U32.AND P6, PT, R9, R14, PT ;  /* 0x0000000e0900720c */ /* 0x000fc40003fc4070 */
[----:B------:R-:W-:Y:S01]  /*a1c0*/  ISETP.GE.AND P3, PT, R0, RZ, PT ;  /* 0x000000ff0000720c */ /* 0x000fe20003f66270 */
[----:B------:R-:W-:Y:S01]  /*a1d0*/  @!P2 IMAD.MOV R15, RZ, RZ, -R15 ;  /* 0x000000ffff0fa224 */ /* 0x000fe200078e0a0f */
[C---:B------:R-:W-:Y:S01]  /*a1e0*/  IADD3 R2, R28.reuse, 0x46, RZ ;  /* 0x000000461c027810 */ /* 0x040fe20007ffe0ff */
[C---:B------:R-:W-:Y:S01]  /*a1f0*/  IMAD.HI.U32 R0, R7.reuse, R11, RZ ;  /* 0x0000000b07007227 */ /* 0x040fe200078e00ff */
[----:B-1----:R-:W-:Y:S02]  /*a200*/  IADD3 R6, R28, 0x44, RZ ;  /* 0x000000441c067810 */ /* 0x002fe40007ffe0ff */
[----:B------:R-:W-:Y:S01]  /*a210*/  ISETP.GE.AND P4, PT, R2, RZ, PT ;  /* 0x000000ff0200720c */ /* 0x000fe20003f86270 */
[----:B0-----:R-:W-:Y:S01]  /*a220*/  IMAD.HI.U32 R3, R7, R12, RZ ;  /* 0x0000000c07037227 */ /* 0x001fe200078e00ff */
[----:B------:R-:W-:Y:S01]  /*a230*/  IABS R10, R2 ;  /* 0x00000002000a7213 */ /* 0x000fe20000000000 */
[----:B------:R0:W-:Y:S01]  /*a240*/  STL [R1+0xf0], R15 ;  /* 0x0000f00f01007387 */ /* 0x0001e20000100800 */
[----:B------:R-:W-:Y:S01]  /*a250*/  IABS R2, R6 ;  /* 0x0000000600027213 */ /* 0x000fe20000000000 */
[----:B------:R-:W-:Y:S01]  /*a260*/  IMAD.MOV R3, RZ, RZ, -R3 ;  /* 0x000000ffff037224 */ /* 0x000fe200078e0a03 */
[----:B------:R-:W-:Y:S01]  /*a270*/  ISETP.GE.AND P5, PT, R17, RZ, PT ;  /* 0x000000ff1100720c */ /* 0x000fe20003fa6270 */
[----:B------:R-:W-:Y:S01]  /*a280*/  IMAD.MOV R0, RZ, RZ, -R0 ;  /* 0x000000ffff007224 */ /* 0x000fe200078e0a00 */
[----:B------:R-:W-:Y:S01]  /*a290*/  ISETP.GE.AND P0, PT, R5, RZ, PT ;  /* 0x000000ff0500720c */ /* 0x000fe20003f06270 */
[----:B------:R-:W-:Y:S01]  /*a2a0*/  IMAD R12, R9, R3, R12 ;  /* 0x00000003090c7224 */ /* 0x000fe200078e020c */
[C---:B------:R-:W-:Y:S01]  /*a2b0*/  IADD3 R5, R28.reuse, 0x40, RZ ;  /* 0x000000401c057810 */ /* 0x040fe20007ffe0ff */
[----:B------:R-:W-:Y:S01]  /*a2c0*/  IMAD.HI.U32 R3, R7, R8, RZ ;  /* 0x0000000807037227 */ /* 0x000fe200078e00ff */
[----:B------:R-:W-:-:S02]  /*a2d0*/  IADD3 R20, R28, 0x3b, RZ ;  /* 0x0000003b1c147810 */ /* 0x000fc40007ffe0ff */
[C---:B------:R-:W-:Y:S01]  /*a2e0*/  ISETP.GT.U32.AND P2, PT, R9.reuse, R12, PT ;  /* 0x0000000c0900720c */ /* 0x040fe20003f44070 */
[----:B------:R-:W-:Y:S01]  /*a2f0*/  IMAD.MOV R3, RZ, RZ, -R3 ;  /* 0x000000ffff037224 */ /* 0x000fe200078e0a03 */
[----:B0-----:R-:W-:Y:S01]  /*a300*/  IADD3 R15, R28, 0x43, RZ ;  /* 0x000000431c0f7810 */ /* 0x001fe20007ffe0ff */
[----:B------:R-:W-:Y:S02]  /*a310*/  @!P6 IMAD.IADD R14, R14, 0x1, -R9 ;  /* 0x000000010e0ee824 */ /* 0x000fe400078e0a09 */
[C---:B------:R-:W-:Y:S01]  /*a320*/  IMAD R11, R9.reuse, R0, R11 ;  /* 0x00000000090b7224 */ /* 0x040fe200078e020b */
[----:B------:R-:W-:Y:S01]  /*a330*/  IABS R21, R15 ;  /* 0x0000000f00157213 */ /* 0x000fe20000000000 */
[----:B------:R-:W-:Y:S01]  /*a340*/  IMAD.MOV.U32 R17, RZ, RZ, R18 ;  /* 0x000000ffff117224 */ /* 0x000fe200078e0012 */
[C---:B------:R-:W-:Y:S01]  /*a350*/  ISETP.GT.U32.AND P6, PT, R9.reuse, R14, PT ;  /* 0x0000000e0900720c */ /* 0x040fe20003fc4070 */
[----:B------:R-:W-:Y:S01]  /*a360*/  IMAD R8, R9, R3, R8 ;  /* 0x0000000309087224 */ /* 0x000fe200078e0208 */
[C---:B------:R-:W-:Y:S01]  /*a370*/  IADD3 R18, R28.reuse, 0x3f, RZ ;  /* 0x0000003f1c127810 */ /* 0x040fe20007ffe0ff */
[----:B------:R-:W-:Y:S01]  /*a380*/  IMAD.HI.U32 R0, R7, R2, RZ ;  /* 0x0000000207007227 */ /* 0x000fe200078e00ff */
[----:B------:R-:W-:-:S03]  /*a390*/  IADD3 R3, R28, 0x41, RZ ;  /* 0x000000411c037810 */ /* 0x000fc60007ffe0ff */
[----:B------:R-:W-:Y:S01]  /*a3a0*/  @!P1 IMAD.MOV R17, RZ, RZ, -R17 ;  /* 0x000000ffff119224 */ /* 0x000fe200078e0a11 */
[C---:B------:R-:W-:Y:S01]  /*a3b0*/  ISETP.GT.U32.AND P1, PT, R9.reuse, R11, PT ;  /* 0x0000000b0900720c */ /* 0x040fe20003f24070 */
[----:B------:R-:W-:Y:S01]  /*a3c0*/  @!P2 IMAD.IADD R12, R12, 0x1, -R9 ;  /* 0x000000010c0ca824 */ /* 0x000fe200078e0a09 */
[----:B------:R-:W-:Y:S01]  /*a3d0*/  ISETP.GT.U32.AND P2, PT, R9, R8, PT ;  /* 0x000000080900720c */ /* 0x000fe20003f44070 */
[----:B------:R-:W-:Y:S01]  /*a3e0*/  IMAD.HI.U32 R4, R7, R10, RZ ;  /* 0x0000000a07047227 */ /* 0x000fe200078e00ff */
[----:B------:R0:W-:Y:S03]  /*a3f0*/  STL [R1+0xf8], R17 ;  /* 0x0000f81101007387 */ /* 0x0001e60000100800 */
[----:B------:R-:W-:Y:S02]  /*a400*/  IMAD.MOV R0, RZ, RZ, -R0 ;  /* 0x000000ffff007224 */ /* 0x000fe400078e0a00 */
[----:B------:R-:W-:-:S02]  /*a410*/  IMAD.MOV R4, RZ, RZ, -R4 ;  /* 0x000000ffff047224 */ /* 0x000fc400078e0a04 */
[C---:B------:R-:W-:Y:S01]  /*a420*/  IMAD R2, R9.reuse, R0, R2 ;  /* 0x0000000009027224 */ /* 0x040fe200078e0202 */
[----:B------:R-:W-:Y:S01]  /*a430*/  IADD3 R0, R28, 0x42, RZ ;  /* 0x000000421c007810 */ /* 0x000fe20007ffe0ff */
[----:B------:R-:W-:Y:S02]  /*a440*/  IMAD R10, R9, R4, R10 ;  /* 0x00000004090a7224 */ /* 0x000fe400078e020a */
[----:B------:R-:W-:Y:S01]  /*a450*/  @!P6 IMAD.IADD R14, R14, 0x1, -R9 ;  /* 0x000000010e0ee824 */ /* 0x000fe200078e0a09 */
[----:B------:R-:W-:Y:S01]  /*a460*/  IABS R4, R0 ;  /* 0x0000000000047213 */ /* 0x000fe20000000000 */
[----:B------:R-:W-:Y:S01]  /*a470*/  IMAD.HI.U32 R16, R7, R21, RZ ;  /* 0x0000001507107227 */ /* 0x000fe200078e00ff */
[----:B------:R-:W-:-:S03]  /*a480*/  ISETP.GT.U32.AND P6, PT, R9, R10, PT ;  /* 0x0000000a0900720c */ /* 0x000fc60003fc4070 */
[--C-:B------:R-:W-:Y:S01]  /*a490*/  @!P1 IMAD.IADD R11, R11, 0x1, -R9.reuse ;  /* 0x000000010b0b9824 */ /* 0x100fe200078e0a09 */
[C---:B------:R-:W-:Y:S01]  /*a4a0*/  ISETP.GT.U32.AND P1, PT, R9.reuse, R12, PT ;  /* 0x0000000c0900720c */ /* 0x040fe20003f24070 */
[----:B------:R-:W-:Y:S02]  /*a4b0*/  @!P2 IMAD.IADD R8, R8, 0x1, -R9 ;  /* 0x000000010808a824 */ /* 0x000fe400078e0a09 */
[----:B0-----:R-:W-:Y:S02]  /*a4c0*/  IMAD.MOV.U32 R17, RZ, RZ, R14 ;  /* 0x000000ffff117224 */ /* 0x001fe400078e000e */
[----:B------:R-:W-:Y:S01]  /*a4d0*/  IMAD.MOV R16, RZ, RZ, -R16 ;  /* 0x000000ffff107224 */ /* 0x000fe200078e0a10 */
[C---:B------:R-:W-:Y:S01]  /*a4e0*/  ISETP.GT.U32.AND P2, PT, R9.reuse, R8, PT ;  /* 0x000000080900720c */ /* 0x040fe20003f44070 */
[----:B------:R-:W-:Y:S01]  /*a4f0*/  IMAD.MOV.U32 R14, RZ, RZ, R4 ;  /* 0x000000ffff0e7224 */ /* 0x000fe200078e0004 */
[----:B------:R-:W-:Y:S01]  /*a500*/  IABS R4, R3 ;  /* 0x0000000300047213 */ /* 0x000fe20000000000 */
[----:B------:R-:W-:-:S02]  /*a510*/  IMAD R21, R9, R16, R21 ;  /* 0x0000001009157224 */ /* 0x000fc400078e0215 */
[----:B------:R-:W-:-:S04]  /*a520*/  IMAD.HI.U32 R16, R7, R14, RZ ;  /* 0x0000000e07107227 */ /* 0x000fc800078e00ff */
[----:B------:R-:W-:Y:S02]  /*a530*/  IMAD.MOV R16, RZ, RZ, -R16 ;  /* 0x000000ffff107224 */ /* 0x000fe400078e0a10 */
[--C-:B------:R-:W-:Y:S01]  /*a540*/  @!P6 IMAD.IADD R10, R10, 0x1, -R9.reuse ;  /* 0x000000010a0ae824 */ /* 0x100fe200078e0a09 */
[C---:B------:R-:W-:Y:S01]  /*a550*/  ISETP.GT.U32.AND P6, PT, R9.reuse, R11, PT ;  /* 0x0000000b0900720c */ /* 0x040fe20003fc4070 */
[----:B------:R-:W-:Y:S01]  /*a560*/  @!P1 IMAD.IADD R12, R12, 0x1, -R9 ;  /* 0x000000010c0c9824 */ /* 0x000fe200078e0a09 */
[C---:B------:R-:W-:Y:S01]  /*a570*/  ISETP.GT.U32.AND P1, PT, R9.reuse, R2, PT ;  /* 0x000000020900720c */ /* 0x040fe20003f24070 */
[C---:B------:R-:W-:Y:S02]  /*a580*/  IMAD R14, R9.reuse, R16, R14 ;  /* 0x00000010090e7224 */ /* 0x040fe400078e020e */
[----:B------:R-:W-:Y:S01]  /*a590*/  @!P5 IMAD.MOV R17, RZ, RZ, -R17 ;  /* 0x000000ffff11d224 */ /* 0x000fe200078e0a11 */
[C---:B------:R-:W-:Y:S01]  /*a5a0*/  ISETP.GT.U32.AND P5, PT, R9.reuse, R10, PT ;  /* 0x0000000a0900720c */ /* 0x040fe20003fa4070 */
[----:B------:R-:W-:Y:S01]  /*a5b0*/  @!P2 IMAD.IADD R8, R8, 0x1, -R9 ;  /* 0x000000010808a824 */ /* 0x000fe200078e0a09 */
[----:B------:R-:W-:Y:S01]  /*a5c0*/  ISETP.GT.U32.AND P2, PT, R9, R14, PT ;  /* 0x0000000e0900720c */ /* 0x000fe20003f44070 */
[----:B------:R-:W-:Y:S01]  /*a5d0*/  @!P3 IMAD.MOV R12, RZ, RZ, -R12 ;  /* 0x000000ffff0cb224 */ /* 0x000fe200078e0a0c */
[----:B------:R0:W-:Y:S01]  /*a5e0*/  STL [R1+0xf4], R17 ;  /* 0x0000f41101007387 */ /* 0x0001e20000100800 */
[----:B------:R-:W-:-:S03]  /*a5f0*/  IMAD.HI.U32 R16, R7, R4, RZ ;  /* 0x0000000407107227 */ /* 0x000fc600078e00ff */
[----:B------:R-:W-:Y:S01]  /*a600*/  STL [R1+0xc0], R18 ;  /* 0x0000c01201007387 */ /* 0x000fe20000100800 */
[--C-:B------:R-:W-:Y:S01]  /*a610*/  @!P1 IMAD.IADD R2, R2, 0x1, -R9.reuse ;  /* 0x0000000102029824 */ /* 0x100fe200078e0a09 */
[----:B------:R-:W-:Y:S01]  /*a620*/  ISETP.GE.AND P1, PT, R6, RZ, PT ;  /* 0x000000ff0600720c */ /* 0x000fe20003f26270 */
[--C-:B------:R-:W-:Y:S01]  /*a630*/  @!P6 IMAD.IADD R11, R11, 0x1, -R9.reuse ;  /* 0x000000010b0be824 */ /* 0x100fe200078e0a09 */
[----:B------:R-:W-:Y:S01]  /*a640*/  IABS R6, R18 ;  /* 0x0000001200067213 */ /* 0x000fe20000000000 */
[--C-:B------:R-:W-:Y:S01]  /*a650*/  @!P5 IMAD.IADD R10, R10, 0x1, -R9.reuse ;  /* 0x000000010a0ad824 */ /* 0x100fe200078e0a09 */
[----:B0-----:R-:W-:Y:S01]  /*a660*/  IABS R17, R5 ;  /* 0x0000000500117213 */ /* 0x001fe20000000000 */
[----:B------:R-:W-:Y:S01]  /*a670*/  @!P2 IMAD.IADD R14, R14, 0x1, -R9 ;  /* 0x000000010e0ea824 */ /* 0x000fe200078e0a09 */
[----:B------:R-:W-:Y:S01]  /*a680*/  ISETP.GE.AND P5, PT, R13, RZ, PT ;  /* 0x000000ff0d00720c */ /* 0x000fe20003fa6270 */
[----:B------:R-:W-:Y:S01]  /*a690*/  @!P0 IMAD.MOV R11, RZ, RZ, -R11 ;  /* 0x000000ffff0b8224 */ /* 0x000fe200078e0a0b */
[----:B------:R-:W-:Y:S01]  /*a6a0*/  ISETP.GT.U32.AND P2, PT, R9, R2, PT ;  /* 0x000000020900720c */ /* 0x000fe20003f44070 */
[----:B------:R-:W-:Y:S01]  /*a6b0*/  IMAD.HI.U32 R13, R7, R17, RZ ;  /* 0x00000011070d7227 */ /* 0x000fe200078e00ff */
[----:B------:R0:W-:Y:S01]  /*a6c0*/  STL [R1+0xe0], R12 ;  /* 0x0000e00c01007387 */ /* 0x0001e20000100800 */
[----:B------:R-:W-:-:S02]  /*a6d0*/  ISETP.GT.U32.AND P6, PT, R9, R21, PT ;  /* 0x000000150900720c */ /* 0x000fc40003fc4070 */
[----:B------:R-:W-:Y:S01]  /*a6e0*/  IMAD.MOV R13, RZ, RZ, -R13 ;  /* 0x000000ffff0d7224 */ /* 0x000fe200078e0a0d */
[----:B------:R1:W-:Y:S01]  /*a6f0*/  STL [R1+0xe8], R11 ;  /* 0x0000e80b01007387 */ /* 0x0003e20000100800 */
[----:B------:R-:W-:Y:S01]  /*a700*/  IMAD.MOV R16, RZ, RZ, -R16 ;  /* 0x000000ffff107224 */ /* 0x000fe200078e0a10 */
[C---:B------:R-:W-:Y:S01]  /*a710*/  ISETP.GT.U32.AND P3, PT, R9.reuse, R14, PT ;  /* 0x0000000e0900720c */ /* 0x040fe20003f64070 */
[C---:B------:R-:W-:Y:S01]  /*a720*/  IMAD R17, R9.reuse, R13, R17 ;  /* 0x0000000d09117224 */ /* 0x040fe200078e0211 */
[----:B------:R-:W-:Y:S01]  /*a730*/  IABS R13, R28 ;  /* 0x0000001c000d7213 */ /* 0x000fe20000000000 */
[C---:B------:R-:W-:Y:S01]  /*a740*/  IMAD R4, R9.reuse, R16, R4 ;  /* 0x0000001009047224 */ /* 0x040fe200078e0204 */
[----:B0-----:R-:W-:Y:S01]  /*a750*/  IADD3 R12, R28, 0x3d, RZ ;  /* 0x0000003d1c0c7810 */ /* 0x001fe20007ffe0ff */
[----:B------:R-:W-:Y:S01]  /*a760*/  @!P2 IMAD.IADD R2, R2, 0x1, -R9 ;  /* 0x000000010202a824 */ /* 0x000fe200078e0a09 */
[C---:B------:R-:W-:Y:S01]  /*a770*/  ISETP.GT.U32.AND P2, PT, R9.reuse, R17, PT ;  /* 0x000000110900720c */ /* 0x040fe20003f44070 */
[----:B------:R-:W-:Y:S01]  /*a780*/  @!P4 IMAD.MOV R10, RZ, RZ, -R10 ;  /* 0x000000ffff0ac224 */ /* 0x000fe200078e0a0a */
[----:B------:R-:W-:Y:S01]  /*a790*/  ISETP.GT.U32.AND P4, PT, R9, R4, PT ;  /* 0x000000040900720c */ /* 0x000fe20003f84070 */
[----:B-1----:R-:W-:Y:S01]  /*a7a0*/  IMAD.MOV.U32 R11, RZ, RZ, R8 ;  /* 0x000000ffff0b7224 */ /* 0x002fe200078e0008 */
[----:B------:R-:W-:Y:S01]  /*a7b0*/  IADD3 R16, R28, 0x3c, RZ ;  /* 0x0000003c1c107810 */ /* 0x000fe20007ffe0ff */
[----:B------:R-:W-:Y:S01]  /*a7c0*/  IMAD.HI.U32 R8, R7, R6, RZ ;  /* 0x0000000607087227 */ /* 0x000fe200078e00ff */
[----:B------:R0:W-:Y:S03]  /*a7d0*/  STL [R1+0xec], R10 ;  /* 0x0000ec0a01007387 */ /* 0x0001e60000100800 */
[----:B------:R-:W-:-:S02]  /*a7e0*/  IMAD.MOV R8, RZ, RZ, -R8 ;  /* 0x000000ffff087224 */ /* 0x000fc400078e0a08 */
[----:B------:R-:W-:Y:S01]  /*a7f0*/  @!P5 IMAD.MOV R11, RZ, RZ, -R11 ;  /* 0x000000ffff0bd224 */ /* 0x000fe200078e0a0b */
[----:B------:R-:W-:Y:S01]  /*a800*/  ISETP.GE.AND P5, PT, R0, RZ, PT ;  /* 0x000000ff0000720c */ /* 0x000fe20003fa6270 */
[--C-:B------:R-:W-:Y:S02]  /*a810*/  @!P2 IMAD.IADD R17, R17, 0x1, -R9.reuse ;  /* 0x000000011111a824 */ /* 0x100fe400078e0a09 */
[----:B------:R-:W-:Y:S01]  /*a820*/  IMAD R0, R9, R8, R6 ;  /* 0x0000000809007224 */ /* 0x000fe200078e0206 */
[----:B------:R-:W-:Y:S01]  /*a830*/  IABS R8, R12 ;  /* 0x0000000c00087213 */ /* 0x000fe20000000000 */
[--C-:B------:R-:W-:Y:S01]  /*a840*/  @!P6 IMAD.IADD R21, R21, 0x1, -R9.reuse ;  /* 0x000000011515e824 */ /* 0x100fe200078e0a09 */
[----:B------:R-:W-:Y:S01]  /*a850*/  ISETP.GT.U32.AND P2, PT, R9, R17, PT ;  /* 0x000000110900720c */ /* 0x000fe20003f44070 */
[----:B------:R-:W-:Y:S01]  /*a860*/  @!P4 IMAD.IADD R4, R4, 0x1, -R9 ;  /* 0x000000010404c824 */ /* 0x000fe200078e0a09 */
[----:B------:R-:W-:Y:S01]  /*a870*/  ISETP.GE.AND P6, PT, R15, RZ, PT ;  /* 0x000000ff0f00720c */ /* 0x000fe20003fc6270 */
[----:B------:R-:W-:Y:S01]  /*a880*/  IMAD.HI.U32 R15, R7, R13, RZ ;  /* 0x0000000d070f7227 */ /* 0x000fe200078e00ff */
[C---:B------:R-:W-:Y:S01]  /*a890*/  ISETP.GT.U32.AND P0, PT, R9.reuse, R21, PT ;  /* 0x000000150900720c */ /* 0x040fe20003f04070 */
[----:B------:R-:W-:Y:S01]  /*a8a0*/  STL [R1+0x3bc], R11 ;  /* 0x0003bc0b01007387 */ /* 0x000fe20000100800 */
[----:B------:R-:W-:Y:S01]  /*a8b0*/  ISETP.GT.U32.AND P4, PT, R9, R4, PT ;  /* 0x000000040900720c */ /* 0x000fe20003f84070 */
[----:B------:R-:W-:Y:S01]  /*a8c0*/  IMAD.MOV R15, RZ, RZ, -R15 ;  /* 0x000000ffff0f7224 */ /* 0x000fe200078e0a0f */
[----:B0-----:R-:W-:Y:S01]  /*a8d0*/  IABS R10, R16 ;  /* 0x00000010000a7213 */ /* 0x001fe20000000000 */
[----:B------:R-:W-:Y:S01]  /*a8e0*/  @!P1 IMAD.MOV R2, RZ, RZ, -R2 ;  /* 0x000000ffff029224 */ /* 0x000fe200078e0a02 */
[----:B------:R-:W-:Y:S01]  /*a8f0*/  ISETP.GE.AND P1, PT, R19, RZ, PT ;  /* 0x000000ff1300720c */ /* 0x000fe20003f26270 */
[----:B------:R-:W-:Y:S01]  /*a900*/  IMAD R13, R9, R15, R13 ;  /* 0x0000000f090d7224 */ /* 0x000fe200078e020d */
[----:B------:R-:W-:Y:S01]  /*a910*/  IABS R19, R19 ;  /* 0x0000001300137213 */ /* 0x000fe20000000000 */
[----:B------:R-:W-:Y:S01]  /*a920*/  @!P2 IMAD.IADD R17, R17, 0x1, -R9 ;  /* 0x000000011111a824 */ /* 0x000fe200078e0a09 */
[----:B------:R-:W-:Y:S01]  /*a930*/  ISETP.GT.U32.AND P2, PT, R9, R0, PT ;  /* 0x000000000900720c */ /* 0x000fe20003f44070 */
[----:B------:R-:W-:Y:S01]  /*a940*/  IMAD R18, R29, c[0x0][0x18c], RZ ;  /* 0x000063001d127a24 */ /* 0x000fe200078e02ff */
[----:B------:R0:W-:Y:S01]  /*a950*/  STL [R1+0x3c0], R2 ;  /* 0x0003c00201007387 */ /* 0x0001e20000100800 */
[----:B------:R-:W-:-:S04]  /*a960*/  IMAD.HI.U32 R6, R7, R8, RZ ;  /* 0x0000000807067227 */ /* 0x000fc800078e00ff */
[--C-:B------:R-:W-:Y:S02]  /*a970*/  @!P4 IMAD.IADD R4, R4, 0x1, -R9.reuse ;  /* 0x000000010404c824 */ /* 0x100fe400078e0a09 */
[----:B------:R-:W-:Y:S02]  /*a980*/  IMAD.MOV R6, RZ, RZ, -R6 ;  /* 0x000000ffff067224 */ /* 0x000fe400078e0a06 */
[--C-:B------:R-:W-:Y:S01]  /*a990*/  @!P0 IMAD.IADD R21, R21, 0x1, -R9.reuse ;  /* 0x0000000115158824 */ /* 0x100fe200078e0a09 */
[----:B0-----:R-:W-:Y:S01]  /*a9a0*/  LEA R2, P4, R18, c[0x0][0x168], 0x1 ;  /* 0x00005a0012027a11 */ /* 0x001fe200078808ff */
[--C-:B------:R-:W-:Y:S01]  /*a9b0*/  @!P2 IMAD.IADD R0, R0, 0x1, -R9.reuse ;  /* 0x000000010000a824 */ /* 0x100fe200078e0a09 */
[C---:B------:R-:W-:Y:S01]  /*a9c0*/  ISETP.GT.U32.AND P2, PT, R9.reuse, R13, PT ;  /* 0x0000000d0900720c */ /* 0x040fe20003f44070 */
[----:B------:R-:W-:Y:S01]  /*a9d0*/  IMAD R8, R9, R6, R8 ;  /* 0x0000000609087224 */ /* 0x000fe200078e0208 */
[----:B------:R-:W-:Y:S01]  /*a9e0*/  ISETP.GE.AND P0, PT, R3, RZ, PT ;  /* 0x000000ff0300720c */ /* 0x000fe20003f06270 */
[----:B------:R-:W-:Y:S01]  /*a9f0*/  @!P3 IMAD.IADD R14, R14, 0x1, -R9 ;  /* 0x000000010e0eb824 */ /* 0x000fe200078e0a09 */
[----:B------:R-:W-:Y:S01]  /*aa00*/  LEA.HI.X.SX32 R3, R18, c[0x0][0x16c], 0x1, P4 ;  /* 0x00005b0012037a11 */ /* 0x000fe200020f0eff */
[----:B------:R-:W-:Y:S01]  /*aa10*/  IMAD R15, R22, 0x40, R18 ;  /* 0x00000040160f7824 */ /* 0x000fe200078e0212 */
[----:B------:R-:W-:Y:S01]  /*aa20*/  ISETP.GE.AND P3, PT, R5, RZ, PT ;  /* 0x000000ff0500720c */ /* 0x000fe20003f66270 */
[C---:B------:R-:W-:Y:S01]  /*aa30*/  IMAD.HI.U32 R11, R7.reuse, R19, RZ ;  /* 0x00000013070b7227 */ /* 0x040fe200078e00ff */
[----:B------:R-:W-:Y:S01]  /*aa40*/  IABS R22, R20 ;  /* 0x0000001400167213 */ /* 0x000fe20000000000 */
[----:B------:R0:W-:Y:S01]  /*aa50*/  STL.64 [R1+0x1b58], R2 ;  /* 0x001b580201007387 */ /* 0x0001e20000100a00 */
[----:B------:R-:W-:Y:S01]  /*aa60*/  IADD3 R6, R28, 0x3a, RZ ;  /* 0x0000003a1c067810 */ /* 0x000fe20007ffe0ff */
[----:B------:R-:W-:Y:S01]  /*aa70*/  IMAD.HI.U32 R5, R7, R10, RZ ;  /* 0x0000000a07057227 */ /* 0x000fe200078e00ff */
[----:B------:R-:W-:-:S02]  /*aa80*/  ISETP.GE.AND P4, PT, R12, RZ, PT ;  /* 0x000000ff0c00720c */ /* 0x000fc40003f86270 */
[----:B------:R-:W-:Y:S01]  /*aa90*/  IABS R23, R6 ;  /* 0x0000000600177213 */ /* 0x000fe20000000000 */
[----:B------:R-:W-:Y:S01]  /*aaa0*/  @!P2 IMAD.IADD R13, R13, 0x1, -R9 ;  /* 0x000000010d0da824 */ /* 0x000fe200078e0a09 */
[C---:B------:R-:W-:Y:S01]  /*aab0*/  ISETP.GT.U32.AND P2, PT, R9.reuse, R0, PT ;  /* 0x000000000900720c */ /* 0x040fe20003f44070 */
[----:B------:R-:W-:Y:S01]  /*aac0*/  IMAD.MOV R11, RZ, RZ, -R11 ;  /* 0x000000ffff0b7224 */ /* 0x000fe200078e0a0b */
[----:B------:R-:W-:Y:S01]  /*aad0*/  IADD3 R12, R28, 0x39, RZ ;  /* 0x000000391c0c7810 */ /* 0x000fe20007ffe0ff */
[----:B------:R-:W-:Y:S02]  /*aae0*/  IMAD.MOV R5, RZ, RZ, -R5 ;  /* 0x000000ffff057224 */ /* 0x000fe400078e0a05 */
[----:B0-----:R-:W-:Y:S02]  /*aaf0*/  IMAD.MOV.U32 R3, RZ, RZ, R21 ;  /* 0x000000ffff037224 */ /* 0x001fe400078e0015 */
[----:B------:R-:W-:Y:S02]  /*ab00*/  IMAD.MOV.U32 R2, RZ, RZ, R14 ;  /* 0x000000ffff027224 */ /* 0x000fe400078e000e */
[----:B------:R-:W-:Y:S01]  /*ab10*/  @!P6 IMAD.MOV R3, RZ, RZ, -R3 ;  /* 0x000000ffff03e224 */ /* 0x000fe200078e0a03 */
[----:B------:R-:W-:Y:S01]  /*ab20*/  ISETP.GT.U32.AND P6, PT, R9, R13, PT ;  /* 0x0000000d0900720c */ /* 0x000fe20003fc4070 */
[----:B------:R-:W-:Y:S01]  /*ab30*/  @!P5 IMAD.MOV R2, RZ, RZ, -R2 ;  /* 0x000000ffff02d224 */ /* 0x000fe200078e0a02 */
[----:B------:R-:W-:Y:S01]  /*ab40*/  LEA R14, P5, R15, c[0x0][0x168], 0x1 ;  /* 0x00005a000f0e7a11 */ /* 0x000fe200078a08ff */
[----:B------:R-:W-:Y:S01]  /*ab50*/  @!P2 IMAD.IADD R0, R0, 0x1, -R9 ;  /* 0x000000010000a824 */ /* 0x000fe200078e0a09 */
[----:B------:R-:W-:Y:S01]  /*ab60*/  ISETP.GT.U32.AND P2, PT, R9, R8, PT ;  /* 0x000000080900720c */ /* 0x000fe20003f44070 */
[----:B------:R-:W-:Y:S01]  /*ab70*/  STL [R1+0xd0], R3 ;  /* 0x0000d00301007387 */ /* 0x000fe20000100800 */
[----:B------:R-:W-:Y:S01]  /*ab80*/  LEA.HI.X.SX32 R15, R15, c[0x0][0x16c], 0x1, P5 ;  /* 0x00005b000f0f7a11 */ /* 0x000fe200028f0eff */
[C---:B------:R-:W-:Y:S01]  /*ab90*/  IMAD R19, R9.reuse, R11, R19 ;  /* 0x0000000b09137224 */ /* 0x040fe200078e0213 */
[----:B------:R-:W-:Y:S01]  /*aba0*/  IABS R11, R12 ;  /* 0x0000000c000b7213 */ /* 0x000fe20000000000 */
[----:B------:R0:W-:Y:S01]  /*abb0*/  STL [R1+0xcc], R2 ;  /* 0x0000cc0201007387 */ /* 0x0001e20000100800 */
[----:B------:R-:W-:Y:S01]  /*abc0*/  IMAD R10, R9, R5, R10 ;  /* 0x00000005090a7224 */ /* 0x000fe200078e020a */
[----:B------:R-:W-:Y:S01]  /*abd0*/  IADD3 R5, R28, 0x38, RZ ;  /* 0x000000381c057810 */ /* 0x000fe20007ffe0ff */
[----:B------:R-:W-:Y:S01]  /*abe0*/  IMAD.HI.U32 R25, R7, R22, RZ ;  /* 0x0000001607197227 */ /* 0x000fe200078e00ff */
[----:B------:R-:W-:Y:S01]  /*abf0*/  STL [R1+0x1c94], R14 ;  /* 0x001c940e01007387 */ /* 0x000fe20000100800 */
[----:B------:R-:W-:-:S02]  /*ac00*/  ISETP.GT.U32.AND P5, PT, R9, R19, PT ;  /* 0x000000130900720c */ /* 0x000fc40003fa4070 */
[--C-:B------:R-:W-:Y:S01]  /*ac10*/  @!P6 IMAD.IADD R13, R13, 0x1, -R9.reuse ;  /* 0x000000010d0de824 */ /* 0x100fe200078e0a09 */
[----:B------:R-:W-:Y:S01]  /*ac20*/  STL [R1+0x1c90], R15 ;  /* 0x001c900f01007387 */ /* 0x000fe20000100800 */
[----:B------:R-:W-:Y:S01]  /*ac30*/  @!P2 IMAD.IADD R8, R8, 0x1, -R9 ;  /* 0x000000010808a824 */ /* 0x000fe200078e0a09 */
[C---:B------:R-:W-:Y:S01]  /*ac40*/  ISETP.GE.AND P2, PT, R28.reuse, RZ, PT ;  /* 0x000000ff1c00720c */ /* 0x040fe20003f46270 */
[----:B0-----:R-:W-:Y:S01]  /*ac50*/  IMAD.MOV.U32 R2, RZ, RZ, R4 ;  /* 0x000000ffff027224 */ /* 0x001fe200078e0004 */
[----:B------:R0:W-:Y:S01]  /*ac60*/  STL [R1+0x1d64], R0 ;  /* 0x001d640001007387 */ /* 0x0001e20000100800 */
[C---:B------:R-:W-:Y:S01]  /*ac70*/  ISETP.GT.U32.AND P6, PT, R9.reuse, R10, PT ;  /* 0x0000000a0900720c */ /* 0x040fe20003fc4070 */
[----:B------:R-:W-:Y:S01]  /*ac80*/  IMAD.MOV R25, RZ, RZ, -R25 ;  /* 0x000000ffff197224 */ /* 0x000fe200078e0a19 */
[----:B------:R-:W-:Y:S01]  /*ac90*/  IABS R18, R5 ;  /* 0x0000000500127213 */ /* 0x000fe20000000000 */
[----:B------:R-:W-:Y:S01]  /*aca0*/  @!P0 IMAD.MOV R2, RZ, RZ, -R2 ;  /* 0x000000ffff028224 */ /* 0x000fe200078e0a02 */
[C---:B------:R-:W-:Y:S01]  /*acb0*/  ISETP.GT.U32.AND P0, PT, R9.reuse, R8, PT ;  /* 0x000000080900720c */ /* 0x040fe20003f04070 */
[----:B------:R-:W-:Y:S01]  /*acc0*/  IMAD R22, R9, R25, R22 ;  /* 0x0000001909167224 */ /* 0x000fe200078e0216 */
[----:B------:R-:W-:Y:S01]  /*acd0*/  IADD3 R4, R28, 0x36, RZ ;  /* 0x000000361c047810 */ /* 0x000fe20007ffe0ff */
[----:B------:R-:W-:Y:S01]  /*ace0*/  @!P5 IMAD.IADD R19, R19, 0x1, -R9 ;  /* 0x000000011313d824 */ /* 0x000fe200078e0a09 */
[----:B------:R1:W-:Y:S01]  /*acf0*/  STL [R1+0xbc], R2 ;  /* 0x0000bc0201007387 */ /* 0x0003e20000100800 */
[----:B0-----:R-:W-:Y:S01]  /*ad00*/  IMAD.MOV.U32 R0, RZ, RZ, R17 ;  /* 0x000000ffff007224 */ /* 0x001fe200078e0011 */
[----:B------:R-:W-:Y:S01]  /*ad10*/  ISETP.GT.U32.AND P5, PT, R9, R22, PT ;  /* 0x000000160900720c */ /* 0x000fe20003fa4070 */
[----:B------:R-:W-:Y:S01]  /*ad20*/  IMAD.MOV.U32 R21, RZ, RZ, R23 ;  /* 0x000000ffff157224 */ /* 0x000fe200078e0017 */
[----:B------:R-:W-:Y:S01]  /*ad30*/  IABS R17, R4 ;  /* 0x0000000400117213 */ /* 0x000fe20000000000 */
[----:B------:R-:W-:-:S02]  /*ad40*/  @!P3 IMAD.MOV R0, RZ, RZ, -R0 ;  /* 0x000000ffff00b224 */ /* 0x000fc400078e0a00 */
[----:B------:R-:W-:Y:S01]  /*ad50*/  @!P6 IMAD.IADD R10, R10, 0x1, -R9 ;  /* 0x000000010a0ae824 */ /* 0x000fe200078e0a09 */
[----:B------:R-:W-:Y:S01]  /*ad60*/  ISETP.GT.U32.AND P6, PT, R9, R19, PT ;  /* 0x000000130900720c */ /* 0x000fe20003fc4070 */
[C---:B------:R-:W-:Y:S01]  /*ad70*/  IMAD.HI.U32 R26, R7.reuse, R21, RZ ;  /* 0x00000015071a7227 */ /* 0x040fe200078e00ff */
[----:B------:R-:W-:Y:S03]  /*ad80*/  STL [R1+0xb8], R0 ;  /* 0x0000b80001007387 */ /* 0x000fe60000100800 */
[----:B-1----:R-:W-:Y:S02]  /*ad90*/  IMAD.MOV.U32 R2, RZ, RZ, R13 ;  /* 0x000000ffff027224 */ /* 0x002fe400078e000d */
[----:B------:R-:W-:-:S04]  /*ada0*/  IMAD.HI.U32 R23, R7, R11, RZ ;  /* 0x0000000b07177227 */ /* 0x000fc800078e00ff */
[----:B------:R-:W-:Y:S02]  /*adb0*/  @!P2 IMAD.MOV R2, RZ, RZ, -R2 ;  /* 0x000000ffff02a224 */ /* 0x000fe400078e0a02 */
[----:B------:R-:W-:Y:S02]  /*adc0*/  IMAD.MOV R26, RZ, RZ, -R26 ;  /* 0x000000ffff1a7224 */ /* 0x000fe400078e0a1a */
[----:B------:R-:W-:Y:S01]  /*add0*/  IMAD.MOV R23, RZ, RZ, -R23 ;  /* 0x000000ffff177224 */ /* 0x000fe200078e0a17 */
[----:B------:R0:W-:Y:S01]  /*ade0*/  STL [R1+0x1d68], R2 ;  /* 0x001d680201007387 */ /* 0x0001e20000100800 */
[C---:B------:R-:W-:Y:S02]  /*adf0*/  IMAD R21, R9.reuse, R26, R21 ;  /* 0x0000001a09157224 */ /* 0x040fe400078e0215 */
[C---:B------:R-:W-:Y:S02]  /*ae00*/  IMAD R11, R9.reuse, R23, R11 ;  /* 0x00000017090b7224 */ /* 0x040fe400078e020b */
[----:B------:R-:W-:Y:S01]  /*ae10*/  @!P5 IMAD.IADD R22, R22, 0x1, -R9 ;  /* 0x000000011616d824 */ /* 0x000fe200078e0a09 */
[----:B------:R-:W-:Y:S01]  /*ae20*/  ISETP.GT.U32.AND P5, PT, R9, R10, PT ;  /* 0x0000000a0900720c */ /* 0x000fe20003fa4070 */
[----:B------:R-:W-:Y:S01]  /*ae30*/  IMAD.HI.U32 R24, R7, R18, RZ ;  /* 0x0000001207187227 */ /* 0x000fe200078e00ff */
[----:B0-----:R-:W2:Y:S01]  /*ae40*/  LDL R2, [R1+0x348] ;  /* 0x0003480001027983 */ /* 0x001ea20000100800 */
[----:B------:R-:W-:-:S02]  /*ae50*/  ISETP.GT.U32.AND P2, PT, R9, R21, PT ;  /* 0x000000150900720c */ /* 0x000fc40003f44070 */
[----:B------:R-:W-:Y:S01]  /*ae60*/  @!P6 IMAD.IADD R19, R19, 0x1, -R9 ;  /* 0x000000011313e824 */ /* 0x000fe200078e0a09 */
[C---:B------:R-:W-:Y:S01]  /*ae70*/  ISETP.GT.U32.AND P6, PT, R9.reuse, R11, PT ;  /* 0x0000000b0900720c */ /* 0x040fe20003fc4070 */
[----:B------:R-:W-:Y:S01]  /*ae80*/  IMAD.MOV R24, RZ, RZ, -R24 ;  /* 0x000000ffff187224 */ /* 0x000fe200078e0a18 */
[----:B------:R-:W-:-:S03]  /*ae90*/  ISETP.GT.U32.AND P3, PT, R9, R22, PT ;  /* 0x000000160900720c */ /* 0x000fc60003f64070 */
[C---:B------:R-:W-:Y:S01]  /*aea0*/  IMAD R24, R9.reuse, R24, R18 ;  /* 0x0000001809187224 */ /* 0x040fe200078e0212 */
[----:B------:R-:W-:Y:S01]  /*aeb0*/  IADD3 R18, R28, 0x37, RZ ;  /* 0x000000371c127810 */ /* 0x000fe20007ffe0ff */
[--C-:B------:R-:W-:Y:S02]  /*aec0*/  @!P0 IMAD.IADD R8, R8, 0x1, -R9.reuse ;  /* 0x0000000108088824 */ /* 0x100fe400078e0a09 */
[--C-:B------:R-:W-:Y:S01]  /*aed0*/  @!P5 IMAD.IADD R10, R10, 0x1, -R9.reuse ;  /* 0x000000010a0ad824 */ /* 0x100fe200078e0a09 */
[----:B------:R-:W-:Y:S01]  /*aee0*/  ISETP.GT.U32.AND P5, PT, R9, R24, PT ;  /* 0x000000180900720c */ /* 0x000fe20003fa4070 */
[----:B------:R-:W-:Y:S01]  /*aef0*/  @!P2 IMAD.IADD R21, R21, 0x1, -R9 ;  /* 0x000000011515a824 */ /* 0x000fe200078e0a09 */
[----:B------:R-:W-:Y:S01]  /*af00*/  IABS R23, R18 ;  /* 0x0000001200177213 */ /* 0x000fe20000000000 */
[----:B------:R-:W-:Y:S02]  /*af10*/  IMAD.MOV.U32 R3, RZ, RZ, R19 ;  /* 0x000000ffff037224 */ /* 0x000fe400078e0013 */
[----:B------:R-:W-:-:S02]  /*af20*/  @!P6 IMAD.IADD R11, R11, 0x1, -R9 ;  /* 0x000000010b0be824 */ /* 0x000fc400078e0a09 */
[----:B------:R-:W-:Y:S01]  /*af30*/  IMAD.MOV.U32 R0, RZ, RZ, R8 ;  /* 0x000000ffff007224 */ /* 0x000fe200078e0008 */
[----:B------:R-:W-:Y:S01]  /*af40*/  ISETP.GE.AND P0, PT, R16, RZ, PT ;  /* 0x000000ff1000720c */ /* 0x000fe20003f06270 */
[----:B------:R-:W-:Y:S01]  /*af50*/  @!P3 IMAD.IADD R22, R22, 0x1, -R9 ;  /* 0x000000011616b824 */ /* 0x000fe200078e0a09 */
[----:B------:R-:W-:Y:S01]  /*af60*/  ISETP.GE.AND P3, PT, R20, RZ, PT ;  /* 0x000000ff1400720c */ /* 0x000fe20003f66270 */
[----:B------:R-:W-:Y:S01]  /*af70*/  @!P1 IMAD.MOV R3, RZ, RZ, -R3 ;  /* 0x000000ffff039224 */ /* 0x000fe200078e0a03 */
[C---:B------:R-:W-:Y:S01]  /*af80*/  ISETP.GT.U32.AND P1, PT, R9.reuse, R21, PT ;  /* 0x000000150900720c */ /* 0x040fe20003f24070 */
[----:B------:R-:W-:Y:S01]  /*af90*/  @!P4 IMAD.MOV R0, RZ, RZ, -R0 ;  /* 0x000000ffff00c224 */ /* 0x000fe200078e0a00 */
[----:B------:R-:W-:Y:S01]  /*afa0*/  ISETP.GT.U32.AND P4, PT, R9, R11, PT ;  /* 0x0000000b0900720c */ /* 0x000fe20003f84070 */
[C---:B------:R-:W-:Y:S01]  /*afb0*/  IMAD.HI.U32 R13, R7.reuse, R23, RZ ;  /* 0x00000017070d7227 */ /* 0x040fe200078e00ff */
[----:B------:R0:W-:Y:S03]  /*afc0*/  STL [R1+0xb0], R3 ;  /* 0x0000b00301007387 */ /* 0x0001e60000100800 */
[----:B------:R-:W-:Y:S01]  /*afd0*/  IMAD.HI.U32 R16, R7, R17, RZ ;  /* 0x0000001107107227 */ /* 0x000fe200078e00ff */
[----:B------:R1:W-:Y:S03]  /*afe0*/  STL [R1+0xac], R0 ;  /* 0x0000ac0001007387 */ /* 0x0003e60000100800 */
[----:B------:R-:W-:-:S02]  /*aff0*/  IMAD.MOV R13, RZ, RZ, -R13 ;  /* 0x000000ffff0d7224 */ /* 0x000fc400078e0a0d */
[----:B------:R-:W-:Y:S01]  /*b000*/  @!P5 IMAD.IADD R24, R24, 0x1, -R9 ;  /* 0x000000011818d824 */ /* 0x000fe200078e0a09 */
[----:B------:R-:W-:Y:S01]  /*b010*/  ISETP.GE.AND P2, PT, R6, RZ, PT ;  /* 0x000000ff0600720c */ /* 0x000fe20003f46270 */
[----:B0-----:R-:W-:Y:S01]  /*b020*/  IMAD.MOV.U32 R3, RZ, RZ, R10 ;  /* 0x000000ffff037224 */ /* 0x001fe200078e000a */
[----:B------:R-:W-:Y:S01]  /*b030*/  ISETP.GE.AND P6, PT, R12, RZ, PT ;  /* 0x000000ff0c00720c */ /* 0x000fe20003fc6270 */
[----:B------:R-:W-:Y:S02]  /*b040*/  IMAD.MOV R16, RZ, RZ, -R16 ;  /* 0x000000ffff107224 */ /* 0x000fe400078e0a10 */
[----:B-1----:R-:W-:Y:S02]  /*b050*/  IMAD.MOV.U32 R0, RZ, RZ, R22 ;  /* 0x000000ffff007224 */ /* 0x002fe400078e0016 */
[C---:B------:R-:W-:Y:S01]  /*b060*/  IMAD R13, R9.reuse, R13, R23 ;  /* 0x0000000d090d7224 */ /* 0x040fe200078e0217 */
[----:B------:R-:W-:Y:S01]  /*b070*/  ISETP.GT.U32.AND P5, PT, R9, R24, PT ;  /* 0x000000180900720c */ /* 0x000fe20003fa4070 */
[----:B------:R-:W-:-:S02]  /*b080*/  @!P0 IMAD.MOV R3, RZ, RZ, -R3 ;  /* 0x000000ffff038224 */ /* 0x000fc400078e0a03 */
[----:B------:R-:W-:Y:S01]  /*b090*/  @!P3 IMAD.MOV R0, RZ, RZ, -R0 ;  /* 0x000000ffff00b224 */ /* 0x000fe200078e0a00 */
[C---:B------:R-:W-:Y:S01]  /*b0a0*/  ISETP.GT.U32.AND P0, PT, R9.reuse, R13, PT ;  /* 0x0000000d0900720c */ /* 0x040fe20003f04070 */
[----:B------:R-:W-:Y:S02]  /*b0b0*/  IMAD R17, R9, R16, R17 ;  /* 0x0000001009117224 */ /* 0x000fe400078e0211 */
[--C-:B------:R-:W-:Y:S02]  /*b0c0*/  @!P1 IMAD.IADD R21, R21, 0x1, -R9.reuse ;  /* 0x0000000115159824 */ /* 0x100fe400078e0a09 */
[----:B------:R-:W-:Y:S01]  /*b0d0*/  @!P4 IMAD.IADD R11, R11, 0x1, -R9 ;  /* 0x000000010b0bc824 */ /* 0x000fe200078e0a09 */
[----:B------:R0:W-:Y:S01]  /*b0e0*/  STL [R1+0xa8], R3 ;  /* 0x0000a80301007387 */ /* 0x0001e20000100800 */
[----:B------:R-:W-:-:S03]  /*b0f0*/  ISETP.GT.U32.AND P1, PT, R9, R17, PT ;  /* 0x000000110900720c */ /* 0x000fc60003f24070 */
[----:B------:R1:W-:Y:S01]  /*b100*/  STL [R1+0xa4], R0 ;  /* 0x0000a40001007387 */ /* 0x0003e20000100800 */
[----:B------:R-:W-:Y:S01]  /*b110*/  ISETP.GE.AND P3, PT, R5, RZ, PT ;  /* 0x000000ff0500720c */ /* 0x000fe20003f66270 */
[----:B0-----:R-:W-:Y:S02]  /*b120*/  IMAD.MOV.U32 R3, RZ, RZ, R21 ;  /* 0x000000ffff037224 */ /* 0x001fe400078e0015 */
[----:B-1----:R-:W-:Y:S02]  /*b130*/  IMAD.MOV.U32 R0, RZ, RZ, R11 ;  /* 0x000000ffff007224 */ /* 0x002fe400078e000b */
[----:B------:R-:W-:Y:S02]  /*b140*/  @!P2 IMAD.MOV R3, RZ, RZ, -R3 ;  /* 0x000000ffff03a224 */ /* 0x000fe400078e0a03 */
[----:B------:R-:W-:Y:S02]  /*b150*/  @!P6 IMAD.MOV R0, RZ, RZ, -R0 ;  /* 0x000000ffff00e224 */ /* 0x000fe400078e0a00 */
[--C-:B------:R-:W-:Y:S01]  /*b160*/  @!P5 IMAD.IADD R24, R24, 0x1, -R9.reuse ;  /* 0x000000011818d824 */ /* 0x100fe200078e0a09 */
[----:B------:R-:W-:Y:S01]  /*b170*/  STL [R1+0xa0], R3 ;  /* 0x0000a00301007387 */ /* 0x000fe20000100800 */
[----:B------:R-:W-:-:S03]  /*b180*/  @!P0 IMAD.IADD R13, R13, 0x1, -R9 ;  /* 0x000000010d0d8824 */ /* 0x000fc600078e0a09 */
[----:B------:R0:W-:Y:S01]  /*b190*/  STL [R1+0x98], R0 ;  /* 0x0000980001007387 */ /* 0x0001e20000100800 */
[----:B------:R-:W-:Y:S01]  /*b1a0*/  @!P1 IMAD.IADD R17, R17, 0x1, -R9 ;  /* 0x0000000111119824 */ /* 0x000fe200078e0a09 */
[----:B------:R-:W-:Y:S01]  /*b1b0*/  ISETP.GT.U32.AND P1, PT, R9, R13, PT ;  /* 0x0000000d0900720c */ /* 0x000fe20003f24070 */
[----:B0-----:R-:W-:-:S04]  /*b1c0*/  IMAD.MOV.U32 R0, RZ, RZ, R24 ;  /* 0x000000ffff007224 */ /* 0x001fc800078e0018 */
[----:B------:R-:W-:Y:S01]  /*b1d0*/  @!P3 IMAD.MOV R0, RZ, RZ, -R0 ;  /* 0x000000ffff00b224 */ /* 0x000fe200078e0a00 */
[----:B------:R-:W-:Y:S02]  /*b1e0*/  ISETP.GE.AND P5, PT, R4, RZ, PT ;  /* 0x000000ff0400720c */ /* 0x000fe40003fa6270 */
[----:B------:R-:W-:Y:S02]  /*b1f0*/  ISETP.GT.U32.AND P2, PT, R9, R17, PT ;  /* 0x000000110900720c */ /* 0x000fe40003f44070 */
[----:B------:R-:W-:-:S03]  /*b200*/  ISETP.GE.AND P4, PT, R18, RZ, PT ;  /* 0x000000ff1200720c */ /* 0x000fc60003f86270 */
[--C-:B------:R-:W-:Y:S01]  /*b210*/  @!P1 IMAD.IADD R13, R13, 0x1, -R9.reuse ;  /* 0x000000010d0d9824 */ /* 0x100fe200078e0a09 */
[----:B------:R0:W-:Y:S07]  /*b220*/  STL [R1+0x8c], R0 ;  /* 0x00008c0001007387 */ /* 0x0001ee0000100800 */
[----:B------:R-:W-:Y:S02]  /*b230*/  @!P2 IMAD.IADD R17, R17, 0x1, -R9 ;  /* 0x000000011111a824 */ /* 0x000fe400078e0a09 */
[----:B0-----:R-:W-:-:S04]  /*b240*/  IMAD.MOV.U32 R0, RZ, RZ, R13 ;  /* 0x000000ffff007224 */ /* 0x001fc800078e000d */
[----:B------:R-:W-:-:S05]  /*b250*/  @!P4 IMAD.MOV R0, RZ, RZ, -R0 ;  /* 0x000000ffff00c224 */ /* 0x000fca00078e0a00 */
[----:B------:R0:W-:Y:S02]  /*b260*/  STL [R1+0x88], R0 ;  /* 0x0000880001007387 */ /* 0x0001e40000100800 */
[----:B0-----:R-:W-:-:S04]  /*b270*/  IMAD.MOV.U32 R0, RZ, RZ, R17 ;  /* 0x000000ffff007224 */ /* 0x001fc800078e0011 */
[----:B------:R-:W-:-:S05]  /*b280*/  @!P5 IMAD.MOV R0, RZ, RZ, -R0 ;  /* 0x000000ffff00d224 */ /* 0x000fca00078e0a00 */
[----:B------:R0:W-:Y:S01]  /*b290*/  STL [R1+0x84], R0 ;  /* 0x0000840001007387 */ /* 0x0001e20000100800 */
[----:B--2---:R-:W-:-:S04]  /*b2a0*/  IADD3 R6, R2, 0x35, RZ ;  /* 0x0000003502067810 */ /* 0x004fc80007ffe0ff */
[----:B------:R-:W-:-:S05]  /*b2b0*/  IABS R16, R6 ;  /* 0x0000000600107213 */ /* 0x000fca0000000000 */
[----:B------:R-:W-:-:S04]  /*b2c0*/  IMAD.HI.U32 R5, R7, R16, RZ ;  /* 0x0000001007057227 */ /* 0x000fc800078e00ff */
[----:B------:R-:W-:Y:S01]  /*b2d0*/  IMAD.MOV R5, RZ, RZ, -R5 ;  /* 0x000000ffff057224 */ /* 0x000fe200078e0a05 */
[----:B------:R-:W-:-:S03]  /*b2e0*/  IADD3 R8, R2, 0x34, RZ ;  /* 0x0000003402087810 */ /* 0x000fc60007ffe0ff */
[----:B------:R-:W-:Y:S01]  /*b2f0*/  IMAD R16, R9, R5, R16 ;  /* 0x0000000509107224 */ /* 0x000fe200078e0210 */
[----:B------:R-:W-:-:S04]  /*b300*/  IABS R20, R8 ;  /* 0x0000000800147213 */ /* 0x000fc80000000000 */
[----:B------:R-:W-:Y:S01]  /*b310*/  ISETP.GT.U32.AND P3, PT, R9, R16, PT ;  /* 0x000000100900720c */ /* 0x000fe20003f64070 */
[----:B------:R-:W-:Y:S01]  /*b320*/  IMAD.HI.U32 R4, R7, R20, RZ ;  /* 0x0000001407047227 */ /* 0x000fe200078e00ff */
[----:B------:R-:W-:Y:S02]  /*b330*/  ISETP.GE.AND P0, PT, R6, RZ, PT ;  /* 0x000000ff0600720c */ /* 0x000fe40003f06270 */
[----:B------:R-:W-:Y:S01]  /*b340*/  IADD3 R6, R2, 0x33, RZ ;  /* 0x0000003302067810 */ /* 0x000fe20007ffe0ff */
[----:B------:R-:W-:-:S03]  /*b350*/  IMAD.MOV R4, RZ, RZ, -R4 ;  /* 0x000000ffff047224 */ /* 0x000fc600078e0a04 */
[----:B------:R-:W-:Y:S01]  /*b360*/  ISETP.GE.AND P1, PT, R6, RZ, PT ;  /* 0x000000ff0600720c */ /* 0x000fe20003f26270 */
[----:B------:R-:W-:Y:S01]  /*b370*/  IMAD R20, R9, R4, R20 ;  /* 0x0000000409147224 */ /* 0x000fe200078e0214 */
[----:B------:R-:W-:-:S03]  /*b380*/  IABS R6, R6 ;  /* 0x0000000600067213 */ /* 0x000fc60000000000 */
[----:B------:R-:W-:Y:S01]  /*b390*/  @!P3 IMAD.IADD R16, R16, 0x1, -R9 ;  /* 0x000000011010b824 */ /* 0x000fe200078e0a09 */
[----:B------:R-:W-:Y:S01]  /*b3a0*/  ISETP.GT.U32.AND P2, PT, R9, R20, PT ;  /* 0x000000140900720c */ /* 0x000fe20003f44070 */
[----:B------:R-:W-:-:S03]  /*b3b0*/  IMAD.HI.U32 R12, R7, R6, RZ ;  /* 0x00000006070c7227 */ /* 0x000fc600078e00ff */
[C---:B------:R-:W-:Y:S01]  /*b3c0*/  ISETP.GT.U32.AND P3, PT, R9.reuse, R16, PT ;  /* 0x000000100900720c */ /* 0x040fe20003f64070 */
[----:B------:R-:W-:Y:S01]  /*b3d0*/  IMAD.MOV R12, RZ, RZ, -R12 ;  /* 0x000000ffff0c7224 */ /* 0x000fe200078e0a0c */
[----:B------:R-:W-:Y:S02]  /*b3e0*/  ISETP.GE.AND P6, PT, R8, RZ, PT ;  /* 0x000000ff0800720c */ /* 0x000fe40003fc6270 */
[C---:B------:R-:W-:Y:S01]  /*b3f0*/  IADD3 R8, R2.reuse, 0x32, RZ ;  /* 0x0000003202087810 */ /* 0x040fe20007ffe0ff */
[----:B------:R-:W-:Y:S01]  /*b400*/  IMAD R17, R9, R12, R6 ;  /* 0x0000000c09117224 */ /* 0x000fe200078e0206 */
[----:B------:R-:W-:Y:S02]  /*b410*/  IADD3 R5, R2, 0x31, RZ ;  /* 0x0000003102057810 */ /* 0x000fe40007ffe0ff */
[----:B------:R-:W-:Y:S01]  /*b420*/  IABS R4, R8 ;  /* 0x0000000800047213 */ /* 0x000fe20000000000 */
[----:B------:R-:W-:Y:S01]  /*b430*/  @!P2 IMAD.IADD R20, R20, 0x1, -R9 ;  /* 0x000000011414a824 */ /* 0x000fe200078e0a09 */
[----:B------:R-:W-:-:S03]  /*b440*/  IABS R11, R5 ;  /* 0x00000005000b7213 */ /* 0x000fc60000000000 */
[----:B------:R-:W-:Y:S01]  /*b450*/  @!P3 IMAD.IADD R16, R16, 0x1, -R9 ;  /* 0x000000011010b824 */ /* 0x000fe200078e0a09 */
[----:B------:R-:W-:Y:S01]  /*b460*/  ISETP.GT.U32.AND P3, PT, R9, R17, PT ;  /* 0x000000110900720c */ /* 0x000fe20003f64070 */
[----:B------:R-:W-:Y:S01]  /*b470*/  IMAD.HI.U32 R10, R7, R4, RZ ;  /* 0x00000004070a7227 */ /* 0x000fe200078e00ff */
[----:B------:R-:W-:Y:S02]  /*b480*/  ISETP.GT.U32.AND P2, PT, R9, R20, PT ;  /* 0x000000140900720c */ /* 0x000fe40003f44070 */
[----:B------:R-:W-:Y:S01]  /*b490*/  ISETP.GE.AND P4, PT, R8, RZ, PT ;  /* 0x000000ff0800720c */ /* 0x000fe20003f86270 */
[----:B------:R-:W-:Y:S01]  /*b4a0*/  IMAD.HI.U32 R8, R7, R11, RZ ;  /* 0x0000000b07087227 */ /* 0x000fe200078e00ff */
[----:B------:R-:W-:-:S03]  /*b4b0*/  ISETP.GE.AND P5, PT, R5, RZ, PT ;  /* 0x000000ff0500720c */ /* 0x000fc60003fa6270 */
[----:B------:R-:W-:Y:S01]  /*b4c0*/  IMAD.MOV R10, RZ, RZ, -R10 ;  /* 0x000000ffff0a7224 */ /* 0x000fe200078e0a0a */
[----:B------:R-:W-:Y:S01]  /*b4d0*/  IADD3 R5, R2, 0x30, RZ ;  /* 0x0000003002057810 */ /* 0x000fe20007ffe0ff */
[----:B------:R-:W-:Y:S02]  /*b4e0*/  IMAD.MOV R8, RZ, RZ, -R8 ;  /* 0x000000ffff087224 */ /* 0x000fe400078e0a08 */
[----:B0-----:R-:W-:Y:S02]  /*b4f0*/  IMAD.MOV.U32 R0, RZ, RZ, R16 ;  /* 0x000000ffff007224 */ /* 0x001fe400078e0010 */
[C---:B------:R-:W-:Y:S02]  /*b500*/  IMAD R4, R9.reuse, R10, R4 ;  /* 0x0000000a09047224 */ /* 0x040fe400078e0204 */
[----:B------:R-:W-:Y:S01]  /*b510*/  IMAD R11, R9, R8, R11 ;  /* 0x00000008090b7224 */ /* 0x000fe200078e020b */
[----:B------:R-:W-:Y:S01]  /*b520*/  IABS R8, R5 ;  /* 0x0000000500087213 */ /* 0x000fe20000000000 */
[----:B------:R-:W-:-:S02]  /*b530*/  @!P3 IMAD.IADD R17, R17, 0x1, -R9 ;  /* 0x000000011111b824 */ /* 0x000fc400078e0a09 */
[----:B------:R-:W-:Y:S02]  /*b540*/  @!P0 IMAD.MOV R0, RZ, RZ, -R0 ;  /* 0x000000ffff008224 */ /* 0x000fe400078e0a00 */
[----:B------:R-:W-:Y:S01]  /*b550*/  @!P2 IMAD.IADD R20, R20, 0x1, -R9 ;  /* 0x000000011414a824 */ /* 0x000fe200078e0a09 */
[----:B------:R-:W-:Y:S01]  /*b560*/  ISETP.GT.U32.AND P2, PT, R9, R4, PT ;  /* 0x000000040900720c */ /* 0x000fe20003f44070 */
[----:B------:R-:W-:Y:S01]  /*b570*/  IMAD.HI.U32 R16, R7, R8, RZ ;  /* 0x0000000807107227 */ /* 0x000fe200078e00ff */
[C---:B------:R-:W-:Y:S01]  /*b580*/  ISETP.GT.U32.AND P0, PT, R9.reuse, R17, PT ;  /* 0x000000110900720c */ /* 0x040fe20003f04070 */
[----:B------:R0:W-:Y:S01]  /*b590*/  STL [R1+0xc], R0 ;  /* 0x00000c0001007387 */ /* 0x0001e20000100800 */
[----:B------:R-:W-:Y:S01]  /*b5a0*/  ISETP.GT.U32.AND P3, PT, R9, R11, PT ;  /* 0x0000000b0900720c */ /* 0x000fe20003f64070 */
[----:B------:R-:W-:Y:S02]  /*b5b0*/  IMAD.MOV R16, RZ, RZ, -R16 ;  /* 0x000000ffff107224 */ /* 0x000fe400078e0a10 */
[----:B0-----:R-:W-:-:S04]  /*b5c0*/  IMAD.MOV.U32 R0, RZ, RZ, R20 ;  /* 0x000000ffff007224 */ /* 0x001fc800078e0014 */
[----:B------:R-:W-:Y:S01]  /*b5d0*/  @!P6 IMAD.MOV R0, RZ, RZ, -R0 ;  /* 0x000000ffff00e224 */ /* 0x000fe200078e0a00 */
[----:B------:R-:W-:Y:S01]  /*b5e0*/  ISETP.GE.AND P6, PT, R5, RZ, PT ;  /* 0x000000ff0500720c */ /* 0x000fe20003fc6270 */
[----:B------:R-:W-:Y:S02]  /*b5f0*/  IMAD R5, R9, R16, R8 ;  /* 0x0000001009057224 */ /* 0x000fe400078e0208 */
[--C-:B------:R-:W-:Y:S02]  /*b600*/  @!P2 IMAD.IADD R4, R4, 0x1, -R9.reuse ;  /* 0x000000010404a824 */ /* 0x100fe400078e0a09 */
[--C-:B------:R-:W-:Y:S01]  /*b610*/  @!P0 IMAD.IADD R17, R17, 0x1, -R9.reuse ;  /* 0x0000000111118824 */ /* 0x100fe200078e0a09 */
[----:B------:R-:W-:Y:S02]  /*b620*/  ISETP.GT.U32.AND P0, PT, R9, R5, PT ;  /* 0x000000050900720c */ /* 0x000fe40003f04070 */
[C---:B------:R-:W-:Y:S02]  /*b630*/  IADD3 R13, R2.reuse, 0x2f, RZ ;  /* 0x0000002f020d7810 */ /* 0x040fe40007ffe0ff */
[----:B------:R-:W-:Y:S01]  /*b640*/  IADD3 R10, R2, 0x2e, RZ ;  /* 0x0000002e020a7810 */ /* 0x000fe20007ffe0ff */
[----:B------:R-:W-:Y:S01]  /*b650*/  @!P3 IMAD.IADD R11, R11, 0x1, -R9 ;  /* 0x000000010b0bb824 */ /* 0x000fe200078e0a09 */
[----:B------:R-:W-:-:S02]  /*b660*/  ISETP.GT.U32.AND P2, PT, R9, R4, PT ;  /* 0x000000040900720c */ /* 0x000fc40003f44070 */
[----:B------:R-:W-:Y:S02]  /*b670*/  IADD3 R6, R2, 0x2d, RZ ;  /* 0x0000002d02067810 */ /* 0x000fe40007ffe0ff */
[----:B------:R-:W-:Y:S02]  /*b680*/  IABS R19, R13 ;  /* 0x0000000d00137213 */ /* 0x000fe40000000000 */
[----:B------:R-:W-:Y:S02]  /*b690*/  IABS R18, R10 ;  /* 0x0000000a00127213 */ /* 0x000fe40000000000 */
[----:B------:R-:W-:Y:S01]  /*b6a0*/  IABS R12, R6 ;  /* 0x00000006000c7213 */ /* 0x000fe20000000000 */
[----:B------:R-:W-:Y:S01]  /*b6b0*/  IMAD.HI.U32 R20, R7, R19, RZ ;  /* 0x0000001307147227 */ /* 0x000fe200078e00ff */
[----:B------:R-:W-:-:S03]  /*b6c0*/  ISETP.GT.U32.AND P3, PT, R9, R11, PT ;  /* 0x0000000b0900720c */ /* 0x000fc60003f64070 */
[----:B------:R-:W-:Y:S01]  /*b6d0*/  IMAD.HI.U32 R8, R7, R18, RZ ;  /* 0x0000001207087227 */ /* 0x000fe200078e00ff */
[----:B------:R0:W-:Y:S03]  /*b6e0*/  STL [R1+0x80], R0 ;  /* 0x0000800001007387 */ /* 0x0001e60000100800 */
[----:B------:R-:W-:Y:S02]  /*b6f0*/  @!P0 IMAD.IADD R5, R5, 0x1, -R9 ;  /* 0x0000000105058824 */ /* 0x000fe400078e0a09 */
[----:B------:R-:W-:-:S04]  /*b700*/  IMAD.HI.U32 R16, R7, R12, RZ ;  /* 0x0000000c07107227 */ /* 0x000fc800078e00ff */
[----:B------:R-:W-:Y:S02]  /*b710*/  IMAD.MOV R20, RZ, RZ, -R20 ;  /* 0x000000ffff147224 */ /* 0x000fe400078e0a14 */
[----:B------:R-:W-:Y:S02]  /*b720*/  IMAD.MOV R8, RZ, RZ, -R8 ;  /* 0x000000ffff087224 */ /* 0x000fe400078e0a08 */
[----:B------:R-:W-:Y:S01]  /*b730*/  @!P2 IMAD.IADD R4, R4, 0x1, -R9 ;  /* 0x000000010404a824 */ /* 0x000fe200078e0a09 */
[----:B------:R-:W-:Y:S01]  /*b740*/  ISETP.GE.AND P2, PT, R13, RZ, PT ;  /* 0x000000ff0d00720c */ /* 0x000fe20003f46270 */
[----:B0-----:R-:W-:Y:S01]  /*b750*/  IMAD.MOV.U32 R0, RZ, RZ, R17 ;  /* 0x000000ffff007224 */ /* 0x001fe200078e0011 */
[C---:B------:R-:W-:Y:S01]  /*b760*/  ISETP.GT.U32.AND P0, PT, R9.reuse, R5, PT ;  /* 0x000000050900720c */ /* 0x040fe20003f04070 */
[----:B------:R-:W-:Y:S02]  /*b770*/  IMAD R13, R9, R20, R19 ;  /* 0x00000014090d7224 */ /* 0x000fe400078e0213 */
[----:B------:R-:W-:-:S02]  /*b780*/  IMAD.MOV R16, RZ, RZ, -R16 ;  /* 0x000000ffff107224 */ /* 0x000fc400078e0a10 */
[C---:B------:R-:W-:Y:S01]  /*b790*/  IMAD R18, R9.reuse, R8, R18 ;  /* 0x0000000809127224 */ /* 0x040fe200078e0212 */
[C---:B------:R-:W-:Y:S01]  /*b7a0*/  IADD3 R8, R2.reuse, 0x2c, RZ ;  /* 0x0000002c02087810 */ /* 0x040fe20007ffe0ff */
[----:B------:R-:W-:Y:S01]  /*b7b0*/  @!P1 IMAD.MOV R0, RZ, RZ, -R0 ;  /* 0x000000ffff009224 */ /* 0x000fe200078e0a00 */
[C---:B------:R-:W-:Y:S01]  /*b7c0*/  ISETP.GT.U32.AND P1, PT, R9.reuse, R13, PT ;  /* 0x0000000d0900720c */ /* 0x040fe20003f24070 */
[----:B------:R-:W-:Y:S01]  /*b7d0*/  IMAD R12, R9, R16, R12 ;  /* 0x00000010090c7224 */ /* 0x000fe200078e020c */
[----:B------:R-:W-:Y:S01]  /*b7e0*/  IABS R16, R8 ;  /* 0x0000000800107213 */ /* 0x000fe20000000000 */
[----:B------:R-:W-:Y:S01]  /*b7f0*/  @!P3 IMAD.IADD R11, R11, 0x1, -R9 ;  /* 0x000000010b0bb824 */ /* 0x000fe200078e0a09 */
[----:B------:R-:W-:Y:S01]  /*b800*/  ISETP.GT.U32.AND P3, PT, R9, R18, PT ;  /* 0x000000120900720c */ /* 0x000fe20003f64070 */
[----:B------:R0:W-:Y:S01]  /*b810*/  STL [R1+0x70], R0 ;  /* 0x0000700001007387 */ /* 0x0001e20000100800 */
[----:B------:R-:W-:Y:S02]  /*b820*/  IMAD.MOV.U32 R3, RZ, RZ, R4 ;  /* 0x000000ffff037224 */ /* 0x000fe400078e0004 */
[----:B------:R-:W-:Y:S01]  /*b830*/  IMAD.MOV.U32 R4, RZ, RZ, R16 ;  /* 0x000000ffff047224 */ /* 0x000fe200078e0010 */
[----:B------:R-:W-:Y:S01]  /*b840*/  IADD3 R16, R2, 0x2b, RZ ;  /* 0x0000002b02107810 */ /* 0x000fe20007ffe0ff */
[----:B------:R-:W-:-:S02]  /*b850*/  @!P4 IMAD.MOV R3, RZ, RZ, -R3 ;  /* 0x000000ffff03c224 */ /* 0x000fc400078e0a03 */
[----:B0-----:R-:W-:Y:S01]  /*b860*/  IMAD.MOV.U32 R0, RZ, RZ, R11 ;  /* 0x000000ffff007224 */ /* 0x001fe200078e000b */
[----:B------:R-:W-:Y:S01]  /*b870*/  ISETP.GE.AND P4, PT, R10, RZ, PT ;  /* 0x000000ff0a00720c */ /* 0x000fe20003f86270 */
[--C-:B------:R-:W-:Y:S02]  /*b880*/  @!P0 IMAD.IADD R5, R5, 0x1, -R9.reuse ;  /* 0x0000000105058824 */ /* 0x100fe400078e0a09 */
[----:B------:R-:W-:Y:S01]  /*b890*/  @!P5 IMAD.MOV R0, RZ, RZ, -R0 ;  /* 0x000000ffff00d224 */ /* 0x000fe200078e0a00 */
[----:B------:R-:W-:Y:S01]  /*b8a0*/  ISETP.GE.AND P0, PT, R6, RZ, PT ;  /* 0x000000ff0600720c */ /* 0x000fe20003f06270 */
[----:B------:R-:W-:Y:S01]  /*b8b0*/  IMAD.HI.U32 R10, R7, R4, RZ ;  /* 0x00000004070a7227 */ /* 0x000fe200078e00ff */
[----:B------:R-:W-:Y:S01]  /*b8c0*/  IABS R6, R16 ;  /* 0x0000001000067213 */ /* 0x000fe20000000000 */
[----:B------:R-:W-:Y:S01]  /*b8d0*/  STL [R1+0x78], R3 ;  /* 0x0000780301007387 */ /* 0x000fe20000100800 */
[----:B------:R-:W-:Y:S01]  /*b8e0*/  ISETP.GT.U32.AND P5, PT, R9, R12, PT ;  /* 0x0000000c0900720c */ /* 0x000fe20003fa4070 */
[----:B------:R-:W-:-:S02]  /*b8f0*/  @!P1 IMAD.IADD R13, R13, 0x1, -R9 ;  /* 0x000000010d0d9824 */ /* 0x000fc400078e0a09 */
[----:B------:R0:W-:Y:S01]  /*b900*/  STL [R1+0x7c], R0 ;  /* 0x00007c0001007387 */ /* 0x0001e20000100800 */
[----:B------:R-:W-:Y:S01]  /*b910*/  @!P3 IMAD.IADD R18, R18, 0x1, -R9 ;  /* 0x000000011212b824 */ /* 0x000fe200078e0a09 */
[----:B------:R-:W-:Y:S01]  /*b920*/  ISETP.GE.AND P1, PT, R8, RZ, PT ;  /* 0x000000ff0800720c */ /* 0x000fe20003f26270 */
[----:B------:R-:W-:Y:S02]  /*b930*/  IMAD.MOV R10, RZ, RZ, -R10 ;  /* 0x000000ffff0a7224 */ /* 0x000fe400078e0a0a */
[----:B------:R-:W-:Y:S02]  /*b940*/  IMAD.MOV.U32 R8, RZ, RZ, R6 ;  /* 0x000000ffff087224 */ /* 0x000fe400078e0006 */
[----:B0-----:R-:W-:Y:S02]  /*b950*/  IMAD.MOV.U32 R0, RZ, RZ, R5 ;  /* 0x000000ffff007224 */ /* 0x001fe400078e0005 */
[C---:B------:R-:W-:Y:S02]  /*b960*/  IMAD R4, R9.reuse, R10, R4 ;  /* 0x0000000a09047224 */ /* 0x040fe400078e0204 */
[----:B------:R-:W-:Y:S01]  /*b970*/  @!P6 IMAD.MOV R0, RZ, RZ, -R0 ;  /* 0x000000ffff00e224 */ /* 0x000fe200078e0a00 */
[----:B------:R-:W-:Y:S01]  /*b980*/  ISETP.GT.U32.AND P6, PT, R9, R18, PT ;  /* 0x000000120900720c */ /* 0x000fe20003fc4070 */
[----:B------:R-:W-:Y:S01]  /*b990*/  IMAD.HI.U32 R10, R7, R8, RZ ;  /* 0x00000008070a7227 */ /* 0x000fe200078e00ff */
[----:B------:R-:W-:-:S03]  /*b9a0*/  ISETP.GT.U32.AND P3, PT, R9, R13, PT ;  /* 0x0000000d0900720c */ /* 0x000fc60003f64070 */
[----:B------:R-:W-:Y:S02]  /*b9b0*/  IMAD.MOV R10, RZ, RZ, -R10 ;  /* 0x000000ffff0a7224 */ /* 0x000fe400078e0a0a */
[----:B------:R-:W-:Y:S02]  /*b9c0*/  @!P5 IMAD.IADD R12, R12, 0x1, -R9 ;  /* 0x000000010c0cd824 */ /* 0x000fe400078e0a09 */
[----:B------:R-:W-:-:S03]  /*b9d0*/  IMAD R8, R9, R10, R8 ;  /* 0x0000000a09087224 */ /* 0x000fc600078e0208 */
[C---:B------:R-:W-:Y:S01]  /*b9e0*/  ISETP.GT.U32.AND P5, PT, R9.reuse, R12, PT ;  /* 0x0000000c0900720c */ /* 0x040fe20003fa4070 */
[--C-:B------:R-:W-:Y:S01]  /*b9f0*/  @!P6 IMAD.IADD R18, R18, 0x1, -R9.reuse ;  /* 0x000000011212e824 */ /* 0x100fe200078e0a09 */
[----:B------:R-:W-:Y:S01]  /*ba00*/  ISETP.GT.U32.AND P6, PT, R9, R8, PT ;  /* 0x000000080900720c */ /* 0x000fe20003fc4070 */
[----:B------:R-:W-:Y:S01]  /*ba10*/  @!P3 IMAD.IADD R13, R13, 0x1, -R9 ;  /* 0x000000010d0db824 */ /* 0x000fe200078e0a09 */
[----:B------:R-:W-:Y:S02]  /*ba20*/  ISETP.GT.U32.AND P3, PT, R9, R4, PT ;  /* 0x000000040900720c */ /* 0x000fe40003f64070 */
[C---:B------:R-:W-:Y:S02]  /*ba30*/  IADD3 R5, R2.reuse, 0x28, RZ ;  /* 0x0000002802057810 */ /* 0x040fe40007ffe0ff */
[C---:B------:R-:W-:Y:S02]  /*ba40*/  IADD3 R11, R2.reuse, 0x2a, RZ ;  /* 0x0000002a020b7810 */ /* 0x040fe40007ffe0ff */
[----:B------:R-:W-:-:S02]  /*ba50*/  IADD3 R6, R2, 0x29, RZ ;  /* 0x0000002902067810 */ /* 0x000fc40007ffe0ff */
[----:B------:R-:W-:Y:S02]  /*ba60*/  IABS R19, R5 ;  /* 0x0000000500137213 */ /* 0x000fe40000000000 */
[----:B------:R-:W-:Y:S02]  /*ba70*/  IABS R17, R11 ;  /* 0x0000000b00117213 */ /* 0x000fe40000000000 */
[----:B------:R-:W-:Y:S01]  /*ba80*/  IABS R10, R6 ;  /* 0x00000006000a7213 */ /* 0x000fe20000000000 */
[----:B------:R0:W-:Y:S01]  /*ba90*/  STL [R1+0x270], R0 ;  /* 0x0002700001007387 */ /* 0x0001e20000100800 */
[--C-:B------:R-:W-:Y:S01]  /*baa0*/  @!P5 IMAD.IADD R12, R12, 0x1, -R9.reuse ;  /* 0x000000010c0cd824 */ /* 0x100fe200078e0a09 */
[----:B------:R-:W-:Y:S01]  /*bab0*/  ISETP.GE.AND P5, PT, R16, RZ, PT ;  /* 0x000000ff1000720c */ /* 0x000fe20003fa6270 */
[----:B------:R-:W-:Y:S02]  /*bac0*/  @!P6 IMAD.IADD R8, R8, 0x1, -R9 ;  /* 0x000000010808e824 */ /* 0x000fe400078e0a09 */
[----:B------:R-:W-:-:S02]  /*bad0*/  IMAD.MOV.U32 R16, RZ, RZ, R19 ;  /* 0x000000ffff107224 */ /* 0x000fc400078e0013 */
[----:B------:R-:W-:-:S04]  /*bae0*/  IMAD.HI.U32 R19, R7, R17, RZ ;  /* 0x0000001107137227 */ /* 0x000fc800078e00ff */
[----:B0-----:R-:W-:Y:S02]  /*baf0*/  IMAD.MOV.U32 R0, RZ, RZ, R13 ;  /* 0x000000ffff007224 */ /* 0x001fe400078e000d */
[----:B------:R-:W-:-:S04]  /*bb00*/  IMAD.HI.U32 R20, R7, R10, RZ ;  /* 0x0000000a07147227 */ /* 0x000fc800078e00ff */
[----:B------:R-:W-:Y:S01]  /*bb10*/  @!P3 IMAD.IADD R4, R4, 0x1, -R9 ;  /* 0x000000010404b824 */ /* 0x000fe200078e0a09 */
[----:B------:R-:W-:Y:S01]  /*bb20*/  ISETP.GE.AND P3, PT, R11, RZ, PT ;  /* 0x000000ff0b00720c */ /* 0x000fe20003f66270 */
[----:B------:R-:W-:Y:S01]  /*bb30*/  @!P2 IMAD.MOV R0, RZ, RZ, -R0 ;  /* 0x000000ffff00a224 */ /* 0x000fe200078e0a00 */
[----:B------:R-:W-:Y:S01]  /*bb40*/  ISETP.GT.U32.AND P2, PT, R9, R8, PT ;  /* 0x000000080900720c */ /* 0x000fe20003f44070 */
[----:B------:R-:W-:-:S04]  /*bb50*/  IMAD.HI.U32 R11, R7, R16, RZ ;  /* 0x00000010070b7227 */ /* 0x000fc800078e00ff */
[----:B------:R-:W-:Y:S02]  /*bb60*/  IMAD.MOV R19, RZ, RZ, -R19 ;  /* 0x000000ffff137224 */ /* 0x000fe400078e0a13 */
[----:B------:R-:W-:Y:S01]  /*bb70*/  IMAD.MOV R13, RZ, RZ, -R20 ;  /* 0x000000ffff0d7224 */ /* 0x000fe200078e0a14 */
[----:B------:R0:W-:Y:S01]  /*bb80*/  STL [R1+0x74], R0 ;  /* 0x0000740001007387 */ /* 0x0001e20000100800 */
[C---:B------:R-:W-:Y:S02]  /*bb90*/  IMAD R17, R9.reuse, R19, R17 ;  /* 0x0000001309117224 */ /* 0x040fe400078e0211 */
[----:B------:R-:W-:Y:S02]  /*bba0*/  IMAD.MOV R11, RZ, RZ, -R11 ;  /* 0x000000ffff0b7224 */ /* 0x000fe400078e0a0b */
[----:B------:R-:W-:Y:S02]  /*bbb0*/  IMAD.MOV.U32 R3, RZ, RZ, R18 ;  /* 0x000000ffff037224 */ /* 0x000fe400078e0012 */
[----:B------:R-:W-:-:S02]  /*bbc0*/  IMAD R10, R9, R13, R10 ;  /* 0x0000000d090a7224 */ /* 0x000fc400078e020a */
[----:B0-----:R-:W-:Y:S02]  /*bbd0*/  IMAD.MOV.U32 R0, RZ, RZ, R12 ;  /* 0x000000ffff007224 */ /* 0x001fe400078e000c */
[----:B------:R-:W-:Y:S01]  /*bbe0*/  @!P4 IMAD.MOV R3, RZ, RZ, -R3 ;  /* 0x000000ffff03c224 */ /* 0x000fe200078e0a03 */
[C---:B------:R-:W-:Y:S01]  /*bbf0*/  ISETP.GT.U32.AND P4, PT, R9.reuse, R17, PT ;  /* 0x000000110900720c */ /* 0x040fe20003f84070 */
[C---:B------:R-:W-:Y:S02]  /*bc00*/  IMAD R16, R9.reuse, R11, R16 ;  /* 0x0000000b09107224 */ /* 0x040fe400078e0210 */
[----:B------:R-:W-:Y:S01]  /*bc10*/  @!P0 IMAD.MOV R0, RZ, RZ, -R0 ;  /* 0x000000ffff008224 */ /* 0x000fe200078e0a00 */
[C---:B------:R-:W-:Y:S02]  /*bc20*/  ISETP.GT.U32.AND P0, PT, R9.reuse, R10, PT ;  /* 0x0000000a0900720c */ /* 0x040fe40003f04070 */
[C---:B------:R-:W-:Y:S01]  /*bc30*/  ISETP.GT.U32.AND P6, PT, R9.reuse, R4, PT ;  /* 0x000000040900720c */ /* 0x040fe20003fc4070 */
[----:B------:R-:W-:Y:S01]  /*bc40*/  @!P2 IMAD.IADD R8, R8, 0x1, -R9 ;  /* 0x000000010808a824 */ /* 0x000fe200078e0a09 */
[----:B------:R-:W-:-:S02]  /*bc50*/  ISETP.GT.U32.AND P2, PT, R9, R16, PT ;  /* 0x000000100900720c */ /* 0x000fc40003f44070 */
[C---:B------:R-:W-:Y:S02]  /*bc60*/  IADD3 R18, R2.reuse, 0x27, RZ ;  /* 0x0000002702127810 */ /* 0x040fe40007ffe0ff */
[----:B------:R-:W-:Y:S01]  /*bc70*/  IADD3 R13, R2, 0x26, RZ ;  /* 0x00000026020d7810 */ /* 0x000fe20007ffe0ff */
[--C-:B------:R-:W-:Y:S01]  /*bc80*/  @!P4 IMAD.IADD R17, R17, 0x1, -R9.reuse ;  /* 0x000000011111c824 */ /* 0x100fe200078e0a09 */
[----:B------:R-:W-:Y:S02]  /*bc90*/  IABS R11, R18 ;  /* 0x00000012000b7213 */ /* 0x000fe40000000000 */
[----:B------:R-:W-:Y:S01]  /*bca0*/  IABS R12, R13 ;  /* 0x0000000d000c7213 */ /* 0x000fe20000000000 */
[--C-:B------:R-:W-:Y:S02]  /*bcb0*/  @!P0 IMAD.IADD R10, R10, 0x1, -R9.reuse ;  /* 0x000000010a0a8824 */ /* 0x100fe400078e0a09 */
[--C-:B------:R-:W-:Y:S01]  /*bcc0*/  @!P6 IMAD.IADD R4, R4, 0x1, -R9.reuse ;  /* 0x000000010404e824 */ /* 0x100fe200078e0a09 */
[----:B------:R-:W-:Y:S01]  /*bcd0*/  STL [R1+0x68], R3 ;  /* 0x0000680301007387 */ /* 0x000fe20000100800 */
[----:B------:R-:W-:Y:S01]  /*bce0*/  @!P2 IMAD.IADD R16, R16, 0x1, -R9 ;  /* 0x000000011010a824 */ /* 0x000fe200078e0a09 */
[----:B------:R-:W-:-:S02]  /*bcf0*/  ISETP.GE.AND P6, PT, R6, RZ, PT ;  /* 0x000000ff0600720c */ /* 0x000fc40003fc6270 */
[----:B------:R0:W-:Y:S01]  /*bd00*/  STL [R1+0x6c], R0 ;  /* 0x00006c0001007387 */ /* 0x0001e20000100800 */
[----:B------:R-:W-:Y:S01]  /*bd10*/  ISETP.GT.U32.AND P0, PT, R9, R17, PT ;  /* 0x000000110900720c */ /* 0x000fe20003f04070 */
[----:B------:R-:W-:Y:S01]  /*bd20*/  IMAD.HI.U32 R6, R7, R11, RZ ;  /* 0x0000000b07067227 */ /* 0x000fe200078e00ff */
[----:B------:R-:W-:-:S03]  /*bd30*/  ISETP.GT.U32.AND P2, PT, R9, R10, PT ;  /* 0x0000000a0900720c */ /* 0x000fc60003f44070 */
[----:B0-----:R-:W-:Y:S02]  /*bd40*/  IMAD.MOV.U32 R0, RZ, RZ, R4 ;  /* 0x000000ffff007224 */ /* 0x001fe400078e0004 */
[----:B------:R-:W-:-:S04]  /*bd50*/  IMAD.HI.U32 R4, R7, R12, RZ ;  /* 0x0000000c07047227 */ /* 0x000fc800078e00ff */
[----:B------:R-:W-:Y:S02]  /*bd60*/  IMAD.MOV R6, RZ, RZ, -R6 ;  /* 0x000000ffff067224 */ /* 0x000fe400078e0a06 */
[----:B------:R-:W-:Y:S02]  /*bd70*/  IMAD.MOV R4, RZ, RZ, -R4 ;  /* 0x000000ffff047224 */ /* 0x000fe400078e0a04 */
[C---:B------:R-:W-:Y:S02]  /*bd80*/  IMAD R11, R9.reuse, R6, R11 ;  /* 0x00000006090b7224 */ /* 0x040fe400078e020b */
[----:B------:R-:W-:Y:S02]  /*bd90*/  IMAD R12, R9, R4, R12 ;  /* 0x00000004090c7224 */ /* 0x000fe400078e020c */
[--C-:B------:R-:W-:Y:S01]  /*bda0*/  @!P0 IMAD.IADD R17, R17, 0x1, -R9.reuse ;  /* 0x0000000111118824 */ /* 0x100fe200078e0a09 */
[C---:B------:R-:W-:Y:S01]  /*bdb0*/  ISETP.GT.U32.AND P0, PT, R9.reuse, R11, PT ;  /* 0x0000000b0900720c */ /* 0x040fe20003f04070 */
[----:B------:R-:W-:Y:S01]  /*bdc0*/  @!P2 IMAD.IADD R10, R10, 0x1, -R9 ;  /* 0x000000010a0aa824 */ /* 0x000fe200078e0a09 */
[----:B------:R-:W-:-:S02]  /*bdd0*/  ISETP.GT.U32.AND P2, PT, R9, R12, PT ;  /* 0x0000000c0900720c */ /* 0x000fc40003f44070 */
[----:B------:R-:W-:Y:S02]  /*bde0*/  ISETP.GE.AND P4, PT, R5, RZ, PT ;  /* 0x000000ff0500720c */ /* 0x000fe40003f86270 */
[C---:B------:R-:W-:Y:S01]  /*bdf0*/  IADD3 R5, R2.reuse, 0x25, RZ ;  /* 0x0000002502057810 */ /* 0x040fe20007ffe0ff */
[----:B------:R-:W-:Y:S01]  /*be00*/  @!P1 IMAD.MOV R0, RZ, RZ, -R0 ;  /* 0x000000ffff009224 */ /* 0x000fe200078e0a00 */
[----:B------:R-:W-:Y:S02]  /*be10*/  ISETP.GT.U32.AND P1, PT, R9, R16, PT ;  /* 0x000000100900720c */ /* 0x000fe40003f24070 */
[----:B------:R-:W-:Y:S02]  /*be20*/  IABS R21, R5 ;  /* 0x0000000500157213 */ /* 0x000fe40000000000 */
[----:B------:R-:W-:Y:S01]  /*be30*/  IADD3 R6, R2, 0x24, RZ ;  /* 0x0000002402067810 */ /* 0x000fe20007ffe0ff */
[----:B------:R0:W-:Y:S02]  /*be40*/  STL [R1+0x230], R0 ;  /* 0x0002300001007387 */ /* 0x0001e40000100800 */
[----:B------:R-:W-:Y:S01]  /*be50*/  IMAD.HI.U32 R22, R7, R21, RZ ;  /* 0x0000001507167227 */ /* 0x000fe200078e00ff */
[----:B------:R-:W-:-:S03]  /*be60*/  IABS R20, R6 ;  /* 0x0000000600147213 */ /* 0x000fc60000000000 */
[--C-:B------:R-:W-:Y:S02]  /*be70*/  @!P0 IMAD.IADD R11, R11, 0x1, -R9.reuse ;  /* 0x000000010b0b8824 */ /* 0x100fe400078e0a09 */
[--C-:B------:R-:W-:Y:S02]  /*be80*/  @!P2 IMAD.IADD R12, R12, 0x1, -R9.reuse ;  /* 0x000000010c0ca824 */ /* 0x100fe400078e0a09 */
[----:B0-----:R-:W-:Y:S02]  /*be90*/  IMAD.MOV.U32 R0, RZ, RZ, R8 ;  /* 0x000000ffff007224 */ /* 0x001fe400078e0008 */
[----:B------:R-:W-:Y:S02]  /*bea0*/  IMAD.MOV R22, RZ, RZ, -R22 ;  /* 0x000000ffff167224 */ /* 0x000fe400078e0a16 */
[----:B------:R-:W-:Y:S01]  /*beb0*/  @!P5 IMAD.MOV R0, RZ, RZ, -R0 ;  /* 0x000000ffff00d224 */ /* 0x000fe200078e0a00 */
[----:B------:R-:W-:Y:S01]  /*bec0*/  ISETP.GE.AND P0, PT, R13, RZ, PT ;  /* 0x000000ff0d00720c */ /* 0x000fe20003f06270 */
[----:B------:R-:W-:Y:S01]  /*bed0*/  @!P1 IMAD.IADD R16, R16, 0x1, -R9 ;  /* 0x0000000110109824 */ /* 0x000fe200078e0a09 */
[----:B------:R-:W-:Y:S01]  /*bee0*/  ISETP.GT.U32.AND P5, PT, R9, R11, PT ;  /* 0x0000000b0900720c */ /* 0x000fe20003fa4070 */
[----:B------:R-:W-:Y:S01]  /*bef0*/  IMAD.HI.U32 R19, R7, R20, RZ ;  /* 0x0000001407137227 */ /* 0x000fe200078e00ff */
[C---:B------:R-:W-:Y:S01]  /*bf00*/  ISETP.GT.U32.AND P2, PT, R9.reuse, R12, PT ;  /* 0x0000000c0900720c */ /* 0x040fe20003f44070 */
[----:B------:R0:W-:Y:S01]  /*bf10*/  STL [R1+0x64], R0 ;  /* 0x0000640001007387 */ /* 0x0001e20000100800 */
[----:B------:R-:W-:Y:S01]  /*bf20*/  IADD3 R4, R2, 0x23, RZ ;  /* 0x0000002302047810 */ /* 0x000fe20007ffe0ff */
[----:B------:R-:W-:-:S02]  /*bf30*/  IMAD R13, R9, R22, R21 ;  /* 0x00000016090d7224 */ /* 0x000fc400078e0215 */
[----:B------:R-:W-:Y:S01]  /*bf40*/  IMAD.MOV.U32 R3, RZ, RZ, R17 ;  /* 0x000000ffff037224 */ /* 0x000fe200078e0011 */
[----:B------:R-:W-:Y:S01]  /*bf50*/  ISETP.GE.AND P1, PT, R18, RZ, PT ;  /* 0x000000ff1200720c */ /* 0x000fe20003f26270 */
[----:B------:R-:W-:Y:S01]  /*bf60*/  IMAD.MOV R19, RZ, RZ, -R19 ;  /* 0x000000ffff137224 */ /* 0x000fe200078e0a13 */
[----:B------:R-:W-:Y:S01]  /*bf70*/  IABS R18, R4 ;  /* 0x0000000400127213 */ /* 0x000fe20000000000 */
[----:B------:R-:W-:Y:S02]  /*bf80*/  @!P3 IMAD.MOV R3, RZ, RZ, -R3 ;  /* 0x000000ffff03b224 */ /* 0x000fe400078e0a03 */
[----:B0-----:R-:W-:Y:S01]  /*bf90*/  IMAD.MOV.U32 R0, RZ, RZ, R10 ;  /* 0x000000ffff007224 */ /* 0x001fe200078e000a */
[C---:B------:R-:W-:Y:S01]  /*bfa0*/  ISETP.GT.U32.AND P3, PT, R9.reuse, R13, PT ;  /* 0x0000000d0900720c */ /* 0x040fe20003f64070 */
[----:B------:R-:W-:Y:S02]  /*bfb0*/  IMAD.MOV.U32 R10, RZ, RZ, R16 ;  /* 0x000000ffff0a7224 */ /* 0x000fe400078e0010 */
[----:B------:R-:W-:-:S02]  /*bfc0*/  IMAD R20, R9, R19, R20 ;  /* 0x0000001309147224 */ /* 0x000fc400078e0214 */
[----:B------:R-:W-:Y:S01]  /*bfd0*/  @!P4 IMAD.MOV R10, RZ, RZ, -R10 ;  /* 0x000000ffff0ac224 */ /* 0x000fe200078e0a0a */
[----:B------:R-:W-:Y:S01]  /*bfe0*/  ISETP.GE.AND P4, PT, R6, RZ, PT ;  /* 0x000000ff0600720c */ /* 0x000fe20003f86270 */
[----:B------:R-:W-:-:S04]  /*bff0*/  IMAD.HI.U32 R6, R7, R18, RZ ;  /* 0x0000001207067227 */ /* 0x000fc800078e00ff */
[--C-:B------:R-:W-:Y:S01]  /*c000*/  @!P5 IMAD.IADD R11, R11, 0x1, -R9.reuse ;  /* 0x000000010b0bd824 */ /* 0x100fe200078e0a09 */
[----:B------:R-:W-:Y:S01]  /*c010*/  ISETP.GE.AND P5, PT, R4, RZ, PT ;  /* 0x000000ff0400720c */ /* 0x000fe20003fa6270 */
[--C-:B------:R-:W-:Y:S01]  /*c020*/  @!P2 IMAD.IADD R12, R12, 0x1, -R9.reuse ;  /* 0x000000010c0ca824 */ /* 0x100fe200078e0a09 */
[----:B------:R-:W-:Y:S01]  /*c030*/  ISETP.GT.U32.AND P2, PT, R9, R20, PT ;  /* 0x000000140900720c */ /* 0x000fe20003f44070 */
[----:B------:R-:W-:Y:S01]  /*c040*/  @!P6 IMAD.MOV R0, RZ, RZ, -R0 ;  /* 0x000000ffff00e224 */ /* 0x000fe200078e0a00 */
[----:B------:R-:W-:Y:S01]  /*c050*/  ISETP.GE.AND P6, PT, R5, RZ, PT ;  /* 0x000000ff0500720c */ /* 0x000fe20003fc6270 */
[----:B------:R-:W-:Y:S01]  /*c060*/  IMAD.MOV R4, RZ, RZ, -R6 ;  /* 0x000000ffff047224 */ /* 0x000fe200078e0a06 */
[----:B------:R-:W-:Y:S01]  /*c070*/  IADD3 R5, R2, 0x22, RZ ;  /* 0x0000002202057810 */ /* 0x000fe20007ffe0ff */
[----:B------:R-:W-:Y:S02]  /*c080*/  @!P3 IMAD.IADD R13, R13, 0x1, -R9 ;  /* 0x000000010d0db824 */ /* 0x000fe400078e0a09 */
[C---:B------:R-:W-:Y:S01]  /*c090*/  IMAD R4, R9.reuse, R4, R18 ;  /* 0x0000000409047224 */ /* 0x040fe200078e0212 */
[----:B------:R-:W-:Y:S01]  /*c0a0*/  IABS R6, R5 ;  /* 0x0000000500067213 */ /* 0x000fe20000000000 */
[----:B------:R-:W-:Y:S01]  /*c0b0*/  @!P0 IMAD.MOV R12, RZ, RZ, -R12 ;  /* 0x000000ffff0c8224 */ /* 0x000fe200078e0a0c */
[----:B------:R-:W-:-:S02]  /*c0c0*/  ISETP.GT.U32.AND P3, PT, R9, R13, PT ;  /* 0x0000000d0900720c */ /* 0x000fc40003f64070 */
[----:B------:R-:W-:Y:S01]  /*c0d0*/  ISETP.GT.U32.AND P0, PT, R9, R4, PT ;  /* 0x000000040900720c */ /* 0x000fe20003f04070 */
[----:B------:R-:W-:Y:S02]  /*c0e0*/  IMAD.MOV.U32 R18, RZ, RZ, R6 ;  /* 0x000000ffff127224 */ /* 0x000fe400078e0006 */
[----:B------:R-:W-:Y:S02]  /*c0f0*/  @!P2 IMAD.IADD R20, R20, 0x1, -R9 ;  /* 0x000000011414a824 */ /* 0x000fe400078e0a09 */
[----:B------:R-:W-:-:S03]  /*c100*/  IMAD.HI.U32 R8, R7, R18, RZ ;  /* 0x0000001207087227 */ /* 0x000fc600078e00ff */
[----:B------:R-:W-:Y:S01]  /*c110*/  ISETP.GT.U32.AND P2, PT, R9, R20, PT ;  /* 0x000000140900720c */ /* 0x000fe20003f44070 */
[----:B------:R-:W-:Y:S02]  /*c120*/  IMAD.MOV R8, RZ, RZ, -R8 ;  /* 0x000000ffff087224 */ /* 0x000fe400078e0a08 */
[----:B------:R-:W-:Y:S01]  /*c130*/  @!P1 IMAD.MOV R11, RZ, RZ, -R11 ;  /* 0x000000ffff0b9224 */ /* 0x000fe200078e0a0b */
[----:B------:R-:W-:Y:S01]  /*c140*/  ISETP.GE.AND P1, PT, R5, RZ, PT ;  /* 0x000000ff0500720c */ /* 0x000fe20003f26270 */
[--C-:B------:R-:W-:Y:S01]  /*c150*/  @!P3 IMAD.IADD R13, R13, 0x1, -R9.reuse ;  /* 0x000000010d0db824 */ /* 0x100fe200078e0a09 */
[----:B------:R-:W-:Y:S01]  /*c160*/  IADD3 R5, R2, 0x21, RZ ;  /* 0x0000002102057810 */ /* 0x000fe20007ffe0ff */
[----:B------:R-:W-:Y:S02]  /*c170*/  IMAD R18, R9, R8, R18 ;  /* 0x0000000809127224 */ /* 0x000fe400078e0212 */
[----:B------:R-:W-:Y:S01]  /*c180*/  @!P0 IMAD.IADD R4, R4, 0x1, -R9 ;  /* 0x0000000104048824 */ /* 0x000fe200078e0a09 */
[----:B------:R-:W-:Y:S01]  /*c190*/  IADD3 R21, R2, 0x20, RZ ;  /* 0x0000002002157810 */ /* 0x000fe20007ffe0ff */
[----:B------:R-:W-:Y:S01]  /*c1a0*/  @!P6 IMAD.MOV R13, RZ, RZ, -R13 ;  /* 0x000000ffff0de224 */ /* 0x000fe200078e0a0d */
[----:B------:R-:W-:-:S02]  /*c1b0*/  IABS R6, R5 ;  /* 0x0000000500067213 */ /* 0x000fc40000000000 */
[C---:B------:R-:W-:Y:S02]  /*c1c0*/  ISETP.GT.U32.AND P0, PT, R9.reuse, R4, PT ;  /* 0x000000040900720c */ /* 0x040fe40003f04070 */
[----:B------:R-:W-:Y:S01]  /*c1d0*/  ISETP.GT.U32.AND P6, PT, R9, R18, PT ;  /* 0x000000120900720c */ /* 0x000fe20003fc4070 */
[----:B------:R-:W-:Y:S01]  /*c1e0*/  @!P2 IMAD.IADD R20, R20, 0x1, -R9 ;  /* 0x000000011414a824 */ /* 0x000fe200078e0a09 */
[----:B------:R-:W-:Y:S01]  /*c1f0*/  STL [R1+0x60], R3 ;  /* 0x0000600301007387 */ /* 0x000fe20000100800 */
[----:B------:R-:W-:Y:S01]  /*c200*/  IABS R16, R21 ;  /* 0x0000001500107213 */ /* 0x000fe20000000000 */
[----:B------:R-:W-:Y:S02]  /*c210*/  IMAD.HI.U32 R17, R7, R6, RZ ;  /* 0x0000000607117227 */ /* 0x000fe400078e00ff */
[----:B------:R-:W-:Y:S01]  /*c220*/  STL [R1+0x1d30], R10 ;  /* 0x001d300a01007387 */ /* 0x000fe20000100800 */
[----:B------:R-:W-:-:S03]  /*c230*/  ISETP.GE.AND P3, PT, R5, RZ, PT ;  /* 0x000000ff0500720c */ /* 0x000fc60003f66270 */
[----:B------:R0:W-:Y:S01]  /*c240*/  STL [R1+0x5c], R0 ;  /* 0x00005c0001007387 */ /* 0x0001e20000100800 */
[----:B------:R-:W-:Y:S01]  /*c250*/  IMAD.HI.U32 R19, R7, R16, RZ ;  /* 0x0000001007137227 */ /* 0x000fe200078e00ff */
[----:B------:R-:W-:-:S03]  /*c260*/  IADD3 R5, R2, 0x1f, RZ ;  /* 0x0000001f02057810 */ /* 0x000fc60007ffe0ff */
[----:B------:R-:W-:Y:S02]  /*c270*/  IMAD.MOV R17, RZ, RZ, -R17 ;  /* 0x000000ffff117224 */ /* 0x000fe400078e0a11 */
[----:B0-----:R-:W-:Y:S01]  /*c280*/  IMAD.MOV.U32 R0, RZ, RZ, R20 ;  /* 0x000000ffff007224 */ /* 0x001fe200078e0014 */
[----:B------:R-:W-:Y:S01]  /*c290*/  STL [R1+0x1d34], R11 ;  /* 0x001d340b01007387 */ /* 0x000fe20000100800 */
[----:B------:R-:W-:Y:S02]  /*c2a0*/  IMAD.MOV R19, RZ, RZ, -R19 ;  /* 0x000000ffff137224 */ /* 0x000fe400078e0a13 */
[----:B------:R-:W-:Y:S01]  /*c2b0*/  @!P4 IMAD.MOV R0, RZ, RZ, -R0 ;  /* 0x000000ffff00c224 */ /* 0x000fe200078e0a00 */
[----:B------:R-:W-:Y:S01]  /*c2c0*/  STL [R1+0x1d38], R12 ;  /* 0x001d380c01007387 */ /* 0x000fe20000100800 */
[----:B------:R-:W-:Y:S01]  /*c2d0*/  IMAD R6, R9, R17, R6 ;  /* 0x0000001109067224 */ /* 0x000fe200078e0206 */
[----:B------:R-:W-:Y:S01]  /*c2e0*/  IABS R8, R5 ;  /* 0x0000000500087213 */ /* 0x000fe20000000000 */
[----:B------:R-:W-:-:S02]  /*c2f0*/  @!P0 IMAD.IADD R4, R4, 0x1, -R9 ;  /* 0x0000000104048824 */ /* 0x000fc400078e0a09 */
[----:B------:R-:W-:Y:S01]  /*c300*/  @!P6 IMAD.IADD R18, R18, 0x1, -R9 ;  /* 0x000000011212e824 */ /* 0x000fe200078e0a09 */
[----:B------:R-:W-:Y:S01]  /*c310*/  STL [R1+0x1d3c], R13 ;  /* 0x001d3c0d01007387 */ /* 0x000fe20000100800 */
[----:B------:R-:W-:Y:S01]  /*c320*/  ISETP.GE.AND P4, PT, R5, RZ, PT ;  /* 0x000000ff0500720c */ /* 0x000fe20003f86270 */
[C---:B------:R-:W-:Y:S02]  /*c330*/  IMAD R5, R9.reuse, R19, R16 ;  /* 0x0000001309057224 */ /* 0x040fe400078e0210 */
[----:B------:R0:W-:Y:S01]  /*c340*/  STL [R1+0x17c], R0 ;  /* 0x00017c0001007387 */ /* 0x0001e20000100800 */
[----:B------:R-:W-:Y:S01]  /*c350*/  ISETP.GT.U32.AND P0, PT, R9, R6, PT ;  /* 0x000000060900720c */ /* 0x000fe20003f04070 */
[----:B------:R-:W-:Y:S01]  /*c360*/  IMAD.HI.U32 R16, R7, R8, RZ ;  /* 0x0000000807107227 */ /* 0x000fe200078e00ff */
[----:B------:R-:W-:-:S03]  /*c370*/  ISETP.GT.U32.AND P6, PT, R9, R18, PT ;  /* 0x000000120900720c */ /* 0x000fc60003fc4070 */
[----:B0-----:R-:W-:Y:S02]  /*c380*/  IMAD.MOV.U32 R0, RZ, RZ, R4 ;  /* 0x000000ffff007224 */ /* 0x001fe400078e0004 */
[----:B------:R-:W-:Y:S02]  /*c390*/  IMAD.MOV R4, RZ, RZ, -R16 ;  /* 0x000000ffff047224 */ /* 0x000fe400078e0a10 */
[----:B------:R-:W-:Y:S01]  /*c3a0*/  @!P5 IMAD.MOV R0, RZ, RZ, -R0 ;  /* 0x000000ffff00d224 */ /* 0x000fe200078e0a00 */
[C---:B------:R-:W-:Y:S01]  /*c3b0*/  ISETP.GT.U32.AND P5, PT, R9.reuse, R5, PT ;  /* 0x000000050900720c */ /* 0x040fe20003fa4070 */
[----:B------:R-:W-:Y:S01]  /*c3c0*/  IMAD R8, R9, R4, R8 ;  /* 0x0000000409087224 */ /* 0x000fe200078e0208 */
[----:B------:R-:W-:Y:S01]  /*c3d0*/  ISETP.GE.AND P2, PT, R21, RZ, PT ;  /* 0x000000ff1500720c */ /* 0x000fe20003f46270 */
[--C-:B------:R-:W-:Y:S01]  /*c3e0*/  @!P0 IMAD.IADD R6, R6, 0x1, -R9.reuse ;  /* 0x0000000106068824 */ /* 0x100fe200078e0a09 */
[----:B------:R-:W-:Y:S01]  /*c3f0*/  IADD3 R21, R2, 0x1e, RZ ;  /* 0x0000001e02157810 */ /* 0x000fe20007ffe0ff */
[----:B------:R-:W-:Y:S01]  /*c400*/  @!P6 IMAD.IADD R18, R18, 0x1, -R9 ;  /* 0x000000011212e824 */ /* 0x000fe200078e0a09 */
[----:B------:R-:W-:-:S02]  /*c410*/  ISETP.GT.U32.AND P6, PT, R9, R8, PT ;  /* 0x000000080900720c */ /* 0x000fc40003fc4070 */
[C---:B------:R-:W-:Y:S02]  /*c420*/  IADD3 R16, R2.reuse, 0x1d, RZ ;  /* 0x0000001d02107810 */ /* 0x040fe40007ffe0ff */
[----:B------:R-:W-:Y:S02]  /*c430*/  IABS R17, R21 ;  /* 0x0000001500117213 */ /* 0x000fe40000000000 */
[----:B------:R-:W-:Y:S01]  /*c440*/  ISETP.GT.U32.AND P0, PT, R9, R6, PT ;  /* 0x000000060900720c */ /* 0x000fe20003f04070 */
[----:B------:R-:W-:Y:S01]  /*c450*/  @!P5 IMAD.IADD R5, R5, 0x1, -R9 ;  /* 0x000000010505d824 */ /* 0x000fe200078e0a09 */
[----:B------:R-:W-:Y:S01]  /*c460*/  IABS R22, R16 ;  /* 0x0000001000167213 */ /* 0x000fe20000000000 */
[----:B------:R-:W-:Y:S01]  /*c470*/  IMAD.HI.U32 R19, R7, R17, RZ ;  /* 0x0000001107137227 */ /* 0x000fe200078e00ff */
[----:B------:R-:W-:Y:S02]  /*c480*/  IADD3 R4, R2, 0x1c, RZ ;  /* 0x0000001c02047810 */ /* 0x000fe40007ffe0ff */
[----:B------:R-:W-:Y:S01]  /*c490*/  ISETP.GT.U32.AND P5, PT, R9, R5, PT ;  /* 0x000000050900720c */ /* 0x000fe20003fa4070 */
[----:B------:R0:W-:Y:S01]  /*c4a0*/  STL [R1+0x194], R0 ;  /* 0x0001940001007387 */ /* 0x0001e20000100800 */
[----:B------:R-:W-:Y:S01]  /*c4b0*/  IMAD.MOV R19, RZ, RZ, -R19 ;  /* 0x000000ffff137224 */ /* 0x000fe200078e0a13 */
[----:B------:R-:W-:Y:S01]  /*c4c0*/  IABS R20, R4 ;  /* 0x0000000400147213 */ /* 0x000fe20000000000 */
[----:B------:R-:W-:-:S02]  /*c4d0*/  @!P6 IMAD.IADD R8, R8, 0x1, -R9 ;  /* 0x000000010808e824 */ /* 0x000fc400078e0a09 */
[----:B------:R-:W-:Y:S02]  /*c4e0*/  IMAD R17, R9, R19, R17 ;  /* 0x0000001309117224 */ /* 0x000fe400078e0211 */
[----:B0-----:R-:W-:Y:S02]  /*c4f0*/  IMAD.MOV.U32 R0, RZ, RZ, R18 ;  /* 0x000000ffff007224 */ /* 0x001fe400078e0012 */
[----:B------:R-:W-:Y:S01]  /*c500*/  IMAD.HI.U32 R18, R7, R22, RZ ;  /* 0x0000001607127227 */ /* 0x000fe200078e00ff */
[----:B------:R-:W-:-:S03]  /*c510*/  ISETP.GT.U32.AND P6, PT, R9, R8, PT ;  /* 0x000000080900720c */ /* 0x000fc60003fc4070 */
[----:B------:R-:W-:Y:S01]  /*c520*/  @!P1 IMAD.MOV R0, RZ, RZ, -R0 ;  /* 0x000000ffff009224 */ /* 0x000fe200078e0a00 */
[----:B------:R-:W-:Y:S01]  /*c530*/  ISETP.GE.AND P1, PT, R21, RZ, PT ;  /* 0x000000ff1500720c */ /* 0x000fe20003f26270 */
[----:B------:R-:W-:Y:S02]  /*c540*/  IMAD.MOV R18, RZ, RZ, -R18 ;  /* 0x000000ffff127224 */ /* 0x000fe400078e0a12 */
[----:B------:R-:W-:Y:S02]  /*c550*/  @!P0 IMAD.IADD R6, R6, 0x1, -R9 ;  /* 0x0000000106068824 */ /* 0x000fe400078e0a09 */
[----:B------:R-:W-:Y:S01]  /*c560*/  IMAD.HI.U32 R21, R7, R20, RZ ;  /* 0x0000001407157227 */ /* 0x000fe200078e00ff */
[----:B------:R-:W-:-:S03]  /*c570*/  ISETP.GE.AND P0, PT, R16, RZ, PT ;  /* 0x000000ff1000720c */ /* 0x000fc60003f06270 */
[----:B------:R-:W-:Y:S02]  /*c580*/  IMAD R22, R9, R18, R22 ;  /* 0x0000001209167224 */ /* 0x000fe400078e0216 */
[----:B------:R-:W-:Y:S01]  /*c590*/  @!P5 IMAD.IADD R5, R5, 0x1, -R9 ;  /* 0x000000010505d824 */ /* 0x000fe200078e0a09 */
[C---:B------:R-:W-:Y:S01]  /*c5a0*/  ISETP.GT.U32.AND P5, PT, R9.reuse, R17, PT ;  /* 0x000000110900720c */ /* 0x040fe20003fa4070 */
[----:B------:R-:W-:Y:S02]  /*c5b0*/  IMAD.MOV.U32 R3, RZ, RZ, R6 ;  /* 0x000000ffff037224 */ /* 0x000fe400078e0006 */
[----:B------:R-:W-:Y:S02]  /*c5c0*/  IMAD.MOV R16, RZ, RZ, -R21 ;  /* 0x000000ffff107224 */ /* 0x000fe400078e0a15 */
[----:B------:R-:W-:Y:S01]  /*c5d0*/  @!P3 IMAD.MOV R3, RZ, RZ, -R3 ;  /* 0x000000ffff03b224 */ /* 0x000fe200078e0a03 */
[C---:B------:R-:W-:Y:S01]  /*c5e0*/  ISETP.GT.U32.AND P3, PT, R9.reuse, R22, PT ;  /* 0x000000160900720c */ /* 0x040fe20003f64070 */
[----:B------:R-:W-:Y:S01]  /*c5f0*/  IMAD R20, R9, R16, R20 ;  /* 0x0000001009147224 */ /* 0x000fe200078e0214 */
[----:B------:R0:W-:Y:S01]  /*c600*/  STL [R1+0x184], R0 ;  /* 0x0001840001007387 */ /* 0x0001e20000100800 */
[----:B------:R-:W-:-:S03]  /*c610*/  @!P6 IMAD.IADD R8, R8, 0x1, -R9 ;  /* 0x000000010808e824 */ /* 0x000fc600078e0a09 */
[----:B------:R-:W-:Y:S01]  /*c620*/  ISETP.GT.U32.AND P6, PT, R9, R20, PT ;  /* 0x000000140900720c */ /* 0x000fe20003fc4070 */
[----:B------:R-:W-:Y:S02]  /*c630*/  @!P5 IMAD.IADD R17, R17, 0x1, -R9 ;  /* 0x000000011111d824 */ /* 0x000fe400078e0a09 */
[----:B0-----:R-:W-:Y:S01]  /*c640*/  IMAD.MOV.U32 R0, RZ, RZ, R5 ;  /* 0x000000ffff007224 */ /* 0x001fe200078e0005 */
[----:B------:R-:W-:-:S03]  /*c650*/  IADD3 R5, R2, 0x1b, RZ ;  /* 0x0000001b02057810 */ /* 0x000fc60007ffe0ff */
[----:B------:R-:W-:Y:S01]  /*c660*/  @!P2 IMAD.MOV R0, RZ, RZ, -R0 ;  /* 0x000000ffff00a224 */ /* 0x000fe200078e0a00 */
[----:B------:R-:W-:Y:S02]  /*c670*/  ISETP.GE.AND P2, PT, R4, RZ, PT ;  /* 0x000000ff0400720c */ /* 0x000fe40003f46270 */
[----:B------:R-:W-:Y:S01]  /*c680*/  IABS R4, R5 ;  /* 0x0000000500047213 */ /* 0x000fe20000000000 */
[----:B------:R-:W-:Y:S01]  /*c690*/  @!P3 IMAD.IADD R22, R22, 0x1, -R9 ;  /* 0x000000011616b824 */ /* 0x000fe200078e0a09 */
[----:B------:R-:W-:Y:S02]  /*c6a0*/  IADD3 R21, R2, 0x1a, RZ ;  /* 0x0000001a02157810 */ /* 0x000fe40007ffe0ff */
[----:B------:R-:W-:Y:S01]  /*c6b0*/  ISETP.GE.AND P5, PT, R5, RZ, PT ;  /* 0x000000ff0500720c */ /* 0x000fe20003fa6270 */
[----:B------:R-:W-:Y:S01]  /*c6c0*/  IMAD.HI.U32 R5, R7, R4, RZ ;  /* 0x0000000407057227 */ /* 0x000fe200078e00ff */
[----:B------:R-:W-:Y:S02]  /*c6d0*/  ISETP.GT.U32.AND P3, PT, R9, R17, PT ;  /* 0x000000110900720c */ /* 0x000fe40003f64070 */
[----:B------:R-:W-:Y:S01]  /*c6e0*/  IABS R6, R21 ;  /* 0x0000001500067213 */ /* 0x000fe20000000000 */
[----:B------:R-:W-:Y:S01]  /*c6f0*/  STL [R1+0xc4], R3 ;  /* 0x0000c40301007387 */ /* 0x000fe20000100800 */
[----:B------:R-:W-:-:S02]  /*c700*/  IMAD.MOV R5, RZ, RZ, -R5 ;  /* 0x000000ffff057224 */ /* 0x000fc400078e0a05 */
[----:B------:R-:W-:Y:S01]  /*c710*/  @!P6 IMAD.IADD R20, R20, 0x1, -R9 ;  /* 0x000000011414e824 */ /* 0x000fe200078e0a09 */
[----:B------:R0:W-:Y:S01]  /*c720*/  STL [R1+0x124], R0 ;  /* 0x0001240001007387 */ /* 0x0001e20000100800 */
[C---:B------:R-:W-:Y:S01]  /*c730*/  ISETP.GT.U32.AND P6, PT, R9.reuse, R22, PT ;  /* 0x000000160900720c */ /* 0x040fe20003fc4070 */
[----:B------:R-:W-:Y:S02]  /*c740*/  IMAD R4, R9, R5, R4 ;  /* 0x0000000509047224 */ /* 0x000fe400078e0204 */
[----:B0-----:R-:W-:Y:S02]  /*c750*/  IMAD.MOV.U32 R0, RZ, RZ, R8 ;  /* 0x000000ffff007224 */ /* 0x001fe400078e0008 */
[----:B------:R-:W-:-:S04]  /*c760*/  IMAD.HI.U32 R8, R7, R6, RZ ;  /* 0x0000000607087227 */ /* 0x000fc800078e00ff */
[----:B------:R-:W-:Y:S02]  /*c770*/  IMAD.MOV R8, RZ, RZ, -R8 ;  /* 0x000000ffff087224 */ /* 0x000fe400078e0a08 */
[--C-:B------:R-:W-:Y:S01]  /*c780*/  @!P3 IMAD.IADD R17, R17, 0x1, -R9.reuse ;  /* 0x000000011111b824 */ /* 0x100fe200078e0a09 */
[C---:B------:R-:W-:Y:S01]  /*c790*/  ISETP.GT.U32.AND P3, PT, R9.reuse, R4, PT ;  /* 0x000000040900720c */ /* 0x040fe20003f64070 */
[C---:B------:R-:W-:Y:S02]  /*c7a0*/  IMAD R6, R9.reuse, R8, R6 ;  /* 0x0000000809067224 */ /* 0x040fe400078e0206 */
[----:B------:R-:W-:Y:S01]  /*c7b0*/  @!P4 IMAD.MOV R0, RZ, RZ, -R0 ;  /* 0x000000ffff00c224 */ /* 0x000fe200078e0a00 */
[C---:B------:R-:W-:Y:S01]  /*c7c0*/  ISETP.GT.U32.AND P4, PT, R9.reuse, R20, PT ;  /* 0x000000140900720c */ /* 0x040fe20003f84070 */
[----:B------:R-:W-:Y:S01]  /*c7d0*/  @!P6 IMAD.IADD R22, R22, 0x1, -R9 ;  /* 0x000000011616e824 */ /* 0x000fe200078e0a09 */
[----:B------:R-:W-:Y:S02]  /*c7e0*/  ISETP.GT.U32.AND P6, PT, R9, R6, PT ;  /* 0x000000060900720c */ /* 0x000fe40003fc4070 */
[----:B------:R0:W-:Y:S01]  /*c7f0*/  STL [R1+0x144], R0 ;  /* 0x0001440001007387 */ /* 0x0001e20000100800 */
[----:B------:R-:W-:-:S02]  /*c800*/  IADD3 R5, R2, 0x18, RZ ;  /* 0x0000001802057810 */ /* 0x000fc40007ffe0ff */
[----:B------:R-:W-:Y:S02]  /*c810*/  IADD3 R16, R2, 0x19, RZ ;  /* 0x0000001902107810 */ /* 0x000fe40007ffe0ff */
[----:B------:R-:W-:Y:S01]  /*c820*/  @!P3 IMAD.IADD R4, R4, 0x1, -R9 ;  /* 0x000000010404b824 */ /* 0x000fe200078e0a09 */
[----:B------:R-:W-:Y:S01]  /*c830*/  IADD3 R8, R2, 0x17, RZ ;  /* 0x0000001702087810 */ /* 0x000fe20007ffe0ff */
[----:B0-----:R-:W-:Y:S01]  /*c840*/  IMAD.MOV.U32 R0, RZ, RZ, R17 ;  /* 0x000000ffff007224 */ /* 0x001fe200078e0011 */
[----:B------:R-:W-:Y:S01]  /*c850*/  IABS R23, R5 ;  /* 0x0000000500177213 */ /* 0x000fe20000000000 */
[--C-:B------:R-:W-:Y:S01]  /*c860*/  @!P4 IMAD.IADD R20, R20, 0x1, -R9.reuse ;  /* 0x000000011414c824 */ /* 0x100fe200078e0a09 */
[----:B------:R-:W-:Y:S01]  /*c870*/  IABS R19, R16 ;  /* 0x0000001000137213 */ /* 0x000fe20000000000 */
[----:B------:R-:W-:Y:S01]  /*c880*/  @!P1 IMAD.MOV R0, RZ, RZ, -R0 ;  /* 0x000000ffff009224 */ /* 0x000fe200078e0a00 */
[----:B------:R-:W-:Y:S01]  /*c890*/  ISETP.GE.AND P4, PT, R21, RZ, PT ;  /* 0x000000ff1500720c */ /* 0x000fe20003f86270 */
[----:B------:R-:W-:Y:S01]  /*c8a0*/  @!P6 IMAD.IADD R6, R6, 0x1, -R9 ;  /* 0x000000010606e824 */ /* 0x000fe200078e0a09 */
[----:B------:R-:W-:-:S02]  /*c8b0*/  ISETP.GT.U32.AND P1, PT, R9, R4, PT ;  /* 0x000000040900720c */ /* 0x000fc40003f24070 */
[----:B------:R-:W-:Y:S01]  /*c8c0*/  IABS R21, R8 ;  /* 0x0000000800157213 */ /* 0x000fe20000000000 */
[----:B------:R-:W-:Y:S01]  /*c8d0*/  IMAD.MOV.U32 R17, RZ, RZ, R23 ;  /* 0x000000ffff117224 */ /* 0x000fe200078e0017 */
[----:B------:R-:W-:Y:S01]  /*c8e0*/  ISETP.GE.AND P3, PT, R16, RZ, PT ;  /* 0x000000ff1000720c */ /* 0x000fe20003f66270 */
[----:B------:R-:W-:Y:S01]  /*c8f0*/  IMAD.HI.U32 R18, R7, R19, RZ ;  /* 0x0000001307127227 */ /* 0x000fe200078e00ff */
[----:B------:R-:W-:-:S03]  /*c900*/  ISETP.GT.U32.AND P6, PT, R9, R6, PT ;  /* 0x000000060900720c */ /* 0x000fc60003fc4070 */
[----:B------:R-:W-:Y:S02]  /*c910*/  IMAD.MOV.U32 R16, RZ, RZ, R21 ;  /* 0x000000ffff107224 */ /* 0x000fe400078e0015 */
[----:B------:R-:W-:-:S04]  /*c920*/  IMAD.HI.U32 R21, R7, R17, RZ ;  /* 0x0000001107157227 */ /* 0x000fc800078e00ff */
[----:B------:R-:W-:Y:S02]  /*c930*/  IMAD.MOV R18, RZ, RZ, -R18 ;  /* 0x000000ffff127224 */ /* 0x000fe400078e0a12 */
[----:B------:R-:W-:Y:S02]  /*c940*/  IMAD.MOV R21, RZ, RZ, -R21 ;  /* 0x000000ffff157224 */ /* 0x000fe400078e0a15 */
[C---:B------:R-:W-:Y:S02]  /*c950*/  IMAD R19, R9.reuse, R18, R19 ;  /* 0x0000001209137224 */ /* 0x040fe400078e0213 */
[----:B------:R-:W-:Y:S02]  /*c960*/  IMAD.MOV.U32 R3, RZ, RZ, R22 ;  /* 0x000000ffff037224 */ /* 0x000fe400078e0016 */
[----:B------:R-:W-:Y:S01]  /*c970*/  @!P1 IMAD.IADD R4, R4, 0x1, -R9 ;  /* 0x0000000104049824 */ /* 0x000fe200078e0a09 */
[----:B------:R-:W-:Y:S01]  /*c980*/  ISETP.GE.AND P1, PT, R8, RZ, PT ;  /* 0x000000ff0800720c */ /* 0x000fe20003f26270 */
[----:B------:R-:W-:-:S02]  /*c990*/  IMAD R8, R9, R21, R17 ;  /* 0x0000001509087224 */ /* 0x000fc400078e0211 */
[----:B------:R-:W-:Y:S01]  /*c9a0*/  @!P0 IMAD.MOV R3, RZ, RZ, -R3 ;  /* 0x000000ffff038224 */ /* 0x000fe200078e0a03 */
[C---:B------:R-:W-:Y:S01]  /*c9b0*/  ISETP.GT.U32.AND P0, PT, R9.reuse, R19, PT ;  /* 0x000000130900720c */ /* 0x040fe20003f04070 */
[----:B------:R-:W-:Y:S01]  /*c9c0*/  @!P6 IMAD.IADD R6, R6, 0x1, -R9 ;  /* 0x000000010606e824 */ /* 0x000fe200078e0a09 */
[----:B------:R-:W-:Y:S01]  /*c9d0*/  ISETP.GT.U32.AND P6, PT, R9, R8, PT ;  /* 0x000000080900720c */ /* 0x000fe20003fc4070 */
[----:B------:R0:W-:Y:S01]  /*c9e0*/  STL [R1+0x120], R0 ;  /* 0x0001200001007387 */ /* 0x0001e20000100800 */
[----:B------:R-:W-:Y:S01]  /*c9f0*/  IADD3 R17, R2, 0x16, RZ ;  /* 0x0000001602117810 */ /* 0x000fe20007ffe0ff */
[----:B0-----:R-:W-:-:S04]  /*ca00*/  IMAD.MOV.U32 R0, RZ, RZ, R20 ;  /* 0x000000ffff007224 */ /* 0x001fc800078e0014 */
[----:B------:R-:W-:Y:S01]  /*ca10*/  @!P2 IMAD.MOV R0, RZ, RZ, -R0 ;  /* 0x000000ffff00a224 */ /* 0x000fe200078e0a00 */
[----:B------:R-:W-:-:S03]  /*ca20*/  ISETP.GE.AND P2, PT, R5, RZ, PT ;  /* 0x000000ff0500720c */ /* 0x000fc60003f46270 */
[--C-:B------:R-:W-:Y:S01]  /*ca30*/  @!P0 IMAD.IADD R19, R19, 0x1, -R9.reuse ;  /* 0x0000000113138824 */ /* 0x100fe200078e0a09 */
[----:B------:R-:W-:Y:S01]  /*ca40*/  IADD3 R5, R2, 0x15, RZ ;  /* 0x0000001502057810 */ /* 0x000fe20007ffe0ff */
[----:B------:R-:W-:Y:S01]  /*ca50*/  STL [R1+0xdc], R3 ;  /* 0x0000dc0301007387 */ /* 0x000fe20000100800 */
[----:B------:R-:W-:Y:S01]  /*ca60*/  ISETP.GE.AND P0, PT, R17, RZ, PT ;  /* 0x000000ff1100720c */ /* 0x000fe20003f06270 */
[----:B------:R-:W-:Y:S01]  /*ca70*/  IMAD.HI.U32 R18, R7, R16, RZ ;  /* 0x0000001007127227 */ /* 0x000fe200078e00ff */
[----:B------:R-:W-:Y:S01]  /*ca80*/  IABS R17, R17 ;  /* 0x0000001100117213 */ /* 0x000fe20000000000 */
[----:B------:R0:W-:Y:S01]  /*ca90*/  STL [R1+0xe4], R0 ;  /* 0x0000e40001007387 */ /* 0x0001e20000100800 */
[----:B------:R-:W-:Y:S01]  /*caa0*/  IABS R22, R5 ;  /* 0x0000000500167213 */ /* 0x000fe20000000000 */
[----:B------:R-:W-:Y:S01]  /*cab0*/  @!P6 IMAD.IADD R8, R8, 0x1, -R9 ;  /* 0x000000010808e824 */ /* 0x000fe200078e0a09 */
[----:B------:R-:W-:Y:S01]  /*cac0*/  ISETP.GT.U32.AND P6, PT, R9, R19, PT ;  /* 0x000000130900720c */ /* 0x000fe20003fc4070 */
[----:B------:R-:W-:-:S02]  /*cad0*/  IMAD.MOV R18, RZ, RZ, -R18 ;  /* 0x000000ffff127224 */ /* 0x000fc400078e0a12 */
[----:B------:R-:W-:-:S04]  /*cae0*/  IMAD.HI.U32 R23, R7, R17, RZ ;  /* 0x0000001107177227 */ /* 0x000fc800078e00ff */
[----:B0-----:R-:W-:Y:S02]  /*caf0*/  IMAD.MOV.U32 R0, RZ, RZ, R4 ;  /* 0x000000ffff007224 */ /* 0x001fe400078e0004 */
[----:B------:R-:W-:-:S04]  /*cb00*/  IMAD.HI.U32 R4, R7, R22, RZ ;  /* 0x0000001607047227 */ /* 0x000fc800078e00ff */
[----:B------:R-:W-:Y:S01]  /*cb10*/  @!P5 IMAD.MOV R0, RZ, RZ, -R0 ;  /* 0x000000ffff00d224 */ /* 0x000fe200078e0a00 */
[C---:B------:R-:W-:Y:S01]  /*cb20*/  ISETP.GT.U32.AND P5, PT, R9.reuse, R8, PT ;  /* 0x000000080900720c */ /* 0x040fe20003fa4070 */
[----:B------:R-:W-:Y:S02]  /*cb30*/  IMAD.MOV.U32 R14, RZ, RZ, R6 ;  /* 0x000000ffff0e7224 */ /* 0x000fe400078e0006 */
[C---:B------:R-:W-:Y:S02]  /*cb40*/  IMAD R16, R9.reuse, R18, R16 ;  /* 0x0000001209107224 */ /* 0x040fe400078e0210 */
[----:B------:R-:W-:Y:S02]  /*cb50*/  IMAD.MOV R6, RZ, RZ, -R23 ;  /* 0x000000ffff067224 */ /* 0x000fe400078e0a17 */
[----:B------:R-:W-:Y:S02]  /*cb60*/  IMAD.MOV R4, RZ, RZ, -R4 ;  /* 0x000000ffff047224 */ /* 0x000fe400078e0a04 */
[----:B------:R-:W-:Y:S01]  /*cb70*/  @!P4 IMAD.MOV R14, RZ, RZ, -R14 ;  /* 0x000000ffff0ec224 */ /* 0x000fe200078e0a0e */
[C---:B------:R-:W-:Y:S01]  /*cb80*/  ISETP.GT.U32.AND P4, PT, R9.reuse, R16, PT ;  /* 0x000000100900720c */ /* 0x040fe20003f84070 */
[----:B------:R-:W-:-:S02]  /*cb90*/  IMAD R17, R9, R6, R17 ;  /* 0x0000000609117224 */ /* 0x000fc400078e0211 */
[----:B------:R-:W-:Y:S02]  /*cba0*/  IMAD R22, R9, R4, R22 ;  /* 0x0000000409167224 */ /* 0x000fe400078e0216 */
[--C-:B------:R-:W-:Y:S01]  /*cbb0*/  @!P6 IMAD.IADD R19, R19, 0x1, -R9.reuse ;  /* 0x000000011313e824 */ /* 0x100fe200078e0a09 */
[C---:B------:R-:W-:Y:S01]  /*cbc0*/  ISETP.GT.U32.AND P6, PT, R9.reuse, R17, PT ;  /* 0x000000110900720c */ /* 0x040fe20003fc4070 */
[--C-:B------:R-:W-:Y:S01]  /*cbd0*/  @!P5 IMAD.IADD R8, R8, 0x1, -R9.reuse ;  /* 0x000000010808d824 */ /* 0x100fe200078e0a09 */
[C---:B------:R-:W-:Y:S02]  /*cbe0*/  IADD3 R20, R2.reuse, 0x14, RZ ;  /* 0x0000001402147810 */ /* 0x040fe40007ffe0ff */
[----:B------:R-:W-:Y:S02]  /*cbf0*/  ISETP.GT.U32.AND P5, PT, R9, R22, PT ;  /* 0x000000160900720c */ /* 0x000fe40003fa4070 */
[----:B------:R-:W-:Y:S02]  /*cc00*/  IADD3 R24, R2, 0x13, RZ ;  /* 0x0000001302187810 */ /* 0x000fe40007ffe0ff */
[----:B------:R-:W-:Y:S01]  /*cc10*/  IABS R18, R20 ;  /* 0x0000001400127213 */ /* 0x000fe20000000000 */
[----:B------:R-:W-:Y:S01]  /*cc20*/  @!P4 IMAD.IADD R16, R16, 0x1, -R9 ;  /* 0x000000011010c824 */ /* 0x000fe200078e0a09 */
[----:B------:R-:W-:-:S02]  /*cc30*/  IABS R21, R24 ;  /* 0x0000001800157213 */ /* 0x000fc40000000000 */
[----:B------:R-:W-:Y:S01]  /*cc40*/  IADD3 R4, R2, 0x12, RZ ;  /* 0x0000001202047810 */ /* 0x000fe20007ffe0ff */
[----:B------:R-:W-:Y:S01]  /*cc50*/  IMAD.HI.U32 R23, R7, R18, RZ ;  /* 0x0000001207177227 */ /* 0x000fe200078e00ff */
[----:B------:R-:W-:-:S03]  /*cc60*/  ISETP.GE.AND P4, PT, R5, RZ, PT ;  /* 0x000000ff0500720c */ /* 0x000fc60003f86270 */
[----:B------:R-:W-:Y:S01]  /*cc70*/  @!P6 IMAD.IADD R17, R17, 0x1, -R9 ;  /* 0x000000011111e824 */ /* 0x000fe200078e0a09 */
[----:B------:R-:W-:Y:S01]  /*cc80*/  ISETP.GT.U32.AND P6, PT, R9, R16, PT ;  /* 0x000000100900720c */ /* 0x000fe20003fc4070 */
[----:B------:R-:W-:Y:S01]  /*cc90*/  IMAD.HI.U32 R6, R7, R21, RZ ;  /* 0x0000001507067227 */ /* 0x000fe200078e00ff */
[----:B------:R-:W-:-:S03]  /*cca0*/  IABS R5, R4 ;  /* 0x0000000400057213 */ /* 0x000fc60000000000 */
[----:B------:R-:W-:Y:S02]  /*ccb0*/  IMAD.MOV R23, RZ, RZ, -R23 ;  /* 0x000000ffff177224 */ /* 0x000fe400078e0a17 */
[----:B------:R-:W-:Y:S02]  /*ccc0*/  IMAD.MOV.U32 R15, RZ, RZ, R19 ;  /* 0x000000ffff0f7224 */ /* 0x000fe400078e0013 */
[----:B------:R-:W-:Y:S02]  /*ccd0*/  @!P5 IMAD.IADD R22, R22, 0x1, -R9 ;  /* 0x000000011616d824 */ /* 0x000fe400078e0a09 */
[----:B------:R-:W-:Y:S02]  /*cce0*/  IMAD.MOV R6, RZ, RZ, -R6 ;  /* 0x000000ffff067224 */ /* 0x000fe400078e0a06 */
[C---:B------:R-:W-:Y:S02]  /*ccf0*/  IMAD R18, R9.reuse, R23, R18 ;  /* 0x0000001709127224 */ /* 0x040fe400078e0212 */
[----:B------:R-:W-:Y:S01]  /*cd00*/  @!P3 IMAD.MOV R15, RZ, RZ, -R15 ;  /* 0x000000ffff0fb224 */ /* 0x000fe200078e0a0f */
[----:B------:R-:W-:Y:S01]  /*cd10*/  ISETP.GT.U32.AND P3, PT, R9, R22, PT ;  /* 0x000000160900720c */ /* 0x000fe20003f64070 */
[----:B------:R-:W-:-:S02]  /*cd20*/  IMAD.MOV.U32 R3, RZ, RZ, R8 ;  /* 0x000000ffff037224 */ /* 0x000fc400078e0008 */
[----:B------:R-:W-:-:S04]  /*cd30*/  IMAD.HI.U32 R23, R7, R5, RZ ;  /* 0x0000000507177227 */ /* 0x000fc800078e00ff */
[C---:B------:R-:W-:Y:S02]  /*cd40*/  IMAD R21, R9.reuse, R6, R21 ;  /* 0x0000000609157224 */ /* 0x040fe400078e0215 */
[----:B------:R-:W-:Y:S01]  /*cd50*/  @!P2 IMAD.MOV R3, RZ, RZ, -R3 ;  /* 0x000000ffff03a224 */ /* 0x000fe200078e0a03 */
[C---:B------:R-:W-:Y:S01]  /*cd60*/  ISETP.GT.U32.AND P2, PT, R9.reuse, R18, PT ;  /* 0x000000120900720c */ /* 0x040fe20003f44070 */
[----:B------:R-:W-:Y:S02]  /*cd70*/  IMAD.MOV R23, RZ, RZ, -R23 ;  /* 0x000000ffff177224 */ /* 0x000fe400078e0a17 */
[----:B------:R-:W-:Y:S01]  /*cd80*/  @!P6 IMAD.IADD R16, R16, 0x1, -R9 ;  /* 0x000000011010e824 */ /* 0x000fe200078e0a09 */
[C---:B------:R-:W-:Y:S01]  /*cd90*/  ISETP.GT.U32.AND P6, PT, R9.reuse, R21, PT ;  /* 0x000000150900720c */ /* 0x040fe20003fc4070 */
[C---:B------:R-:W-:Y:S01]  /*cda0*/  IMAD R5, R9.reuse, R23, R5 ;  /* 0x0000001709057224 */ /* 0x040fe200078e0205 */
[----:B------:R-:W-:Y:S01]  /*cdb0*/  IADD3 R6, R2, 0x11, RZ ;  /* 0x0000001102067810 */ /* 0x000fe20007ffe0ff */
[----:B------:R-:W-:Y:S01]  /*cdc0*/  @!P3 IMAD.IADD R22, R22, 0x1, -R9 ;  /* 0x000000011616b824 */ /* 0x000fe200078e0a09 */
[----:B------:R-:W-:-:S02]  /*cdd0*/  ISETP.GT.U32.AND P5, PT, R9, R17, PT ;  /* 0x000000110900720c */ /* 0x000fc40003fa4070 */
[----:B------:R-:W-:Y:S02]  /*cde0*/  ISETP.GT.U32.AND P3, PT, R9, R5, PT ;  /* 0x000000050900720c */ /* 0x000fe40003f64070 */
[----:B------:R-:W-:Y:S01]  /*cdf0*/  IABS R8, R6 ;  /* 0x0000000600087213 */ /* 0x000fe20000000000 */
[----:B------:R-:W-:-:S04]  /*ce00*/  @!P2 IMAD.IADD R18, R18, 0x1, -R9 ;  /* 0x000000011212a824 */ /* 0x000fc800078e0a09 */
[----:B------:R-:W-:Y:S01]  /*ce10*/  @!P6 IMAD.IADD R21, R21, 0x1, -R9 ;  /* 0x000000011515e824 */ /* 0x000fe200078e0a09 */
[----:B------:R-:W-:Y:S01]  /*ce20*/  ISETP.GT.U32.AND P6, PT, R9, R18, PT ;  /* 0x000000120900720c */ /* 0x000fe20003fc4070 */
[----:B------:R-:W-:Y:S01]  /*ce30*/  IMAD.HI.U32 R23, R7, R8, RZ ;  /* 0x0000000807177227 */ /* 0x000fe200078e00ff */
[----:B------:R0:W-:Y:S03]  /*ce40*/  STL [R1+0xd8], R0 ;  /* 0x0000d80001007387 */ /* 0x0001e60000100800 */
[----:B------:R-:W-:Y:S02]  /*ce50*/  IMAD.MOV R23, RZ, RZ, -R23 ;  /* 0x000000ffff177224 */ /* 0x000fe400078e0a17 */
[--C-:B------:R-:W-:Y:S02]  /*ce60*/  @!P3 IMAD.IADD R5, R5, 0x1, -R9.reuse ;  /* 0x000000010505b824 */ /* 0x100fe400078e0a09 */
[----:B------:R-:W-:Y:S01]  /*ce70*/  @!P5 IMAD.IADD R17, R17, 0x1, -R9 ;  /* 0x000000011111d824 */ /* 0x000fe200078e0a09 */
[----:B------:R-:W-:Y:S01]  /*ce80*/  ISETP.GE.AND P5, PT, R20, RZ, PT ;  /* 0x000000ff1400720c */ /* 0x000fe20003fa6270 */
[----:B0-----:R-:W-:Y:S01]  /*ce90*/  IMAD.MOV.U32 R0, RZ, RZ, R22 ;  /* 0x000000ffff007224 */ /* 0x001fe200078e0016 */
[----:B------:R-:W-:Y:S01]  /*cea0*/  IADD3 R19, R2, 0x10, RZ ;  /* 0x0000001002137810 */ /* 0x000fe20007ffe0ff */
[----:B------:R-:W-:Y:S01]  /*ceb0*/  @!P1 IMAD.MOV R16, RZ, RZ, -R16 ;  /* 0x000000ffff109224 */ /* 0x000fe200078e0a10 */
[C---:B------:R-:W-:Y:S01]  /*cec0*/  ISETP.GT.U32.AND P3, PT, R9.reuse, R5, PT ;  /* 0x000000050900720c */ /* 0x040fe20003f64070 */
[----:B------:R-:W-:Y:S01]  /*ced0*/  IMAD R8, R9, R23, R8 ;  /* 0x0000001709087224 */ /* 0x000fe200078e0208 */
[----:B------:R-:W-:Y:S01]  /*cee0*/  STL [R1+0x1d10], R14 ;  /* 0x001d100e01007387 */ /* 0x000fe20000100800 */
[----:B------:R-:W-:-:S02]  /*cef0*/  @!P0 IMAD.MOV R17, RZ, RZ, -R17 ;  /* 0x000000ffff118224 */ /* 0x000fc400078e0a11 */
[----:B------:R-:W-:Y:S01]  /*cf00*/  @!P4 IMAD.MOV R0, RZ, RZ, -R0 ;  /* 0x000000ffff00c224 */ /* 0x000fe200078e0a00 */
[----:B------:R-:W-:Y:S01]  /*cf10*/  STL [R1+0x1d14], R15 ;  /* 0x001d140f01007387 */ /* 0x000fe20000100800 */
[----:B------:R-:W-:Y:S01]  /*cf20*/  @!P6 IMAD.IADD R18, R18, 0x1, -R9 ;  /* 0x000000011212e824 */ /* 0x000fe200078e0a09 */
[----:B------:R-:W-:Y:S02]  /*cf30*/  IABS R20, R19 ;  /* 0x0000001300147213 */ /* 0x000fe40000000000 */
[----:B------:R-:W-:Y:S01]  /*cf40*/  STL [R1+0x1d18], R3 ;  /* 0x001d180301007387 */ /* 0x000fe20000100800 */
[----:B------:R-:W-:-:S03]  /*cf50*/  ISETP.GT.U32.AND P4, PT, R9, R8, PT ;  /* 0x000000080900720c */ /* 0x000fc60003f84070 */
[----:B------:R-:W-:Y:S01]  /*cf60*/  STL [R1+0x1d1c], R16 ;  /* 0x001d1c1001007387 */ /* 0x000fe20000100800 */
[----:B------:R-:W-:-:S03]  /*cf70*/  ISETP.GE.AND P0, PT, R4, RZ, PT ;  /* 0x000000ff0400720c */ /* 0x000fc60003f06270 */
[----:B------:R-:W-:Y:S01]  /*cf80*/  STL [R1+0x1d20], R17 ;  /* 0x001d201101007387 */ /* 0x000fe20000100800 */
[----:B------:R-:W-:-:S03]  /*cf90*/  IMAD.HI.U32 R23, R7, R20, RZ ;  /* 0x0000001407177227 */ /* 0x000fc600078e00ff */
[----:B------:R0:W-:Y:S01]  /*cfa0*/  STL [R1+0x24], R0 ;  /* 0x0000240001007387 */ /* 0x0001e20000100800 */
[----:B------:R-:W-:Y:S01]  /*cfb0*/  ISETP.GT.U32.AND P1, PT, R9, R21, PT ;  /* 0x000000150900720c */ /* 0x000fe20003f24070 */
[----:B------:R-:W-:Y:S02]  /*cfc0*/  IMAD.MOV R23, RZ, RZ, -R23 ;  /* 0x000000ffff177224 */ /* 0x000fe400078e0a17 */
[----:B------:R-:W-:Y:S02]  /*cfd0*/  @!P3 IMAD.IADD R5, R5, 0x1, -R9 ;  /* 0x000000010505b824 */ /* 0x000fe400078e0a09 */
[----:B0-----:R-:W-:-:S04]  /*cfe0*/  IMAD.MOV.U32 R0, RZ, RZ, R18 ;  /* 0x000000ffff007224 */ /* 0x001fc800078e0012 */
[----:B------:R-:W-:Y:S01]  /*cff0*/  @!P5 IMAD.MOV R0, RZ, RZ, -R0 ;  /* 0x000000ffff00d224 */ /* 0x000fe200078e0a00 */
[----:B------:R-:W-:Y:S01]  /*d000*/  ISETP.GE.AND P6, PT, R6, RZ, PT ;  /* 0x000000ff0600720c */ /* 0x000fe20003fc6270 */
[C---:B------:R-:W-:Y:S02]  /*d010*/  IMAD R6, R9.reuse, R23, R20 ;  /* 0x0000001709067224 */ /* 0x040fe400078e0214 */
[----:B------:R-:W-:Y:S01]  /*d020*/  @!P4 IMAD.IADD R8, R8, 0x1, -R9 ;  /* 0x000000010808c824 */ /* 0x000fe200078e0a09 */
[----:B------:R0:W-:Y:S01]  /*d030*/  STL [R1+0x28], R0 ;  /* 0x0000280001007387 */ /* 0x0001e20000100800 */
[----:B------:R-:W-:Y:S02]  /*d040*/  ISETP.GE.AND P2, PT, R24, RZ, PT ;  /* 0x000000ff1800720c */ /* 0x000fe40003f46270 */
[----:B------:R-:W-:Y:S02]  /*d050*/  IADD3 R22, R2, 0xf, RZ ;  /* 0x0000000f02167810 */ /* 0x000fe40007ffe0ff */
[----:B------:R-:W-:Y:S01]  /*d060*/  ISETP.GT.U32.AND P5, PT, R9, R8, PT ;  /* 0x000000080900720c */ /* 0x000fe20003fa4070 */
[----:B0-----:R-:W-:-:S04]  /*d070*/  IMAD.MOV.U32 R0, RZ, RZ, R5 ;  /* 0x000000ffff007224 */ /* 0x001fc800078e0005 */
[----:B------:R-:W-:Y:S01]  /*d080*/  @!P0 IMAD.MOV R0, RZ, RZ, -R0 ;  /* 0x000000ffff008224 */ /* 0x000fe200078e0a00 */
[----:B------:R-:W-:Y:S01]  /*d090*/  ISETP.GT.U32.AND P0, PT, R9, R6, PT ;  /* 0x000000060900720c */ /* 0x000fe20003f04070 */
[----:B------:R-:W-:Y:S01]  /*d0a0*/  @!P1 IMAD.IADD R21, R21, 0x1, -R9 ;  /* 0x0000000115159824 */ /* 0x000fe200078e0a09 */
[----:B------:R-:W-:-:S03]  /*d0b0*/  IABS R18, R22 ;  /* 0x0000001600127213 */ /* 0x000fc60000000000 */
[----:B------:R-:W-:Y:S02]  /*d0c0*/  IMAD.MOV.U32 R3, RZ, RZ, R21 ;  /* 0x000000ffff037224 */ /* 0x000fe400078e0015 */
[----:B------:R-:W-:-:S04]  /*d0d0*/  IMAD.HI.U32 R23, R7, R18, RZ ;  /* 0x0000001207177227 */ /* 0x000fc800078e00ff */
[----:B------:R-:W-:Y:S02]  /*d0e0*/  @!P2 IMAD.MOV R3, RZ, RZ, -R3 ;  /* 0x000000ffff03a224 */ /* 0x000fe400078e0a03 */
[--C-:B------:R-:W-:Y:S02]  /*d0f0*/  @!P5 IMAD.IADD R8, R8, 0x1, -R9.reuse ;  /* 0x000000010808d824 */ /* 0x100fe400078e0a09 */
[----:B------:R-:W-:Y:S02]  /*d100*/  @!P0 IMAD.IADD R6, R6, 0x1, -R9 ;  /* 0x0000000106068824 */ /* 0x000fe400078e0a09 */
[----:B------:R-:W-:Y:S01]  /*d110*/  IMAD.MOV R23, RZ, RZ, -R23 ;  /* 0x000000ffff177224 */ /* 0x000fe200078e0a17 */
[----:B------:R-:W-:Y:S01]  /*d120*/  STL [R1+0x4c], R3 ;  /* 0x00004c0301007387 */ /* 0x000fe20000100800 */
[----:B------:R-:W-:Y:S02]  /*d130*/  ISETP.GE.AND P1, PT, R19, RZ, PT ;  /* 0x000000ff1300720c */ /* 0x000fe40003f26270 */
[----:B------:R-:W-:Y:S01]  /*d140*/  IADD3 R19, R2, 0xe, RZ ;  /* 0x0000000e02137810 */ /* 0x000fe20007ffe0ff */
[----:B------:R0:W-:Y:S01]  /*d150*/  STL [R1+0x50], R0 ;  /* 0x0000500001007387 */ /* 0x0001e20000100800 */
[C---:B------:R-:W-:Y:S01]  /*d160*/  IMAD R18, R9.reuse, R23, R18 ;  /* 0x0000001709127224 */ /* 0x040fe200078e0212 */
[----:B------:R-:W-:-:S02]  /*d170*/  ISETP.GT.U32.AND P0, PT, R9, R6, PT ;  /* 0x000000060900720c */ /* 0x000fc40003f04070 */
[----:B------:R-:W-:Y:S01]  /*d180*/  ISETP.GE.AND P4, PT, R19, RZ, PT ;  /* 0x000000ff1300720c */ /* 0x000fe20003f86270 */
[----:B0-----:R-:W-:Y:S01]  /*d190*/  IMAD.MOV.U32 R0, RZ, RZ, R8 ;  /* 0x000000ffff007224 */ /* 0x001fe200078e0008 */
[----:B------:R-:W-:-:S03]  /*d1a0*/  IABS R19, R19 ;  /* 0x0000001300137213 */ /* 0x000fc60000000000 */
[----:B------:R-:W-:Y:S01]  /*d1b0*/  @!P6 IMAD.MOV R0, RZ, RZ, -R0 ;  /* 0x000000ffff00e224 */ /* 0x000fe200078e0a00 */
[----:B------:R-:W-:Y:S02]  /*d1c0*/  ISETP.GT.U32.AND P6, PT, R9, R18, PT ;  /* 0x000000120900720c */ /* 0x000fe40003fc4070 */
[----:B------:R-:W-:Y:S01]  /*d1d0*/  ISETP.GE.AND P3, PT, R22, RZ, PT ;  /* 0x000000ff1600720c */ /* 0x000fe20003f66270 */
[----:B------:R-:W-:Y:S01]  /*d1e0*/  IMAD.HI.U32 R22, R7, R19, RZ ;  /* 0x0000001307167227 */ /* 0x000fe200078e00ff */
[C---:B------:R-:W-:Y:S02]  /*d1f0*/  IADD3 R20, R2.reuse, 0xd, RZ ;  /* 0x0000000d02147810 */ /* 0x040fe40007ffe0ff */
[----:B------:R-:W-:Y:S01]  /*d200*/  IADD3 R4, R2, 0xc, RZ ;  /* 0x0000000c02047810 */ /* 0x000fe20007ffe0ff */
[----:B------:R-:W-:Y:S02]  /*d210*/  IMAD.MOV R22, RZ, RZ, -R22 ;  /* 0x000000ffff167224 */ /* 0x000fe400078e0a16 */
[----:B------:R-:W-:Y:S01]  /*d220*/  @!P0 IMAD.IADD R6, R6, 0x1, -R9 ;  /* 0x0000000106068824 */ /* 0x000fe200078e0a09 */
[----:B------:R-:W-:Y:S01]  /*d230*/  ISETP.GE.AND P2, PT, R20, RZ, PT ;  /* 0x000000ff1400720c */ /* 0x000fe20003f46270 */
[----:B------:R-:W-:Y:S01]  /*d240*/  IMAD R19, R9, R22, R19 ;  /* 0x0000001609137224 */ /* 0x000fe200078e0213 */
[----:B------:R-:W-:Y:S01]  /*d250*/  IABS R20, R20 ;  /* 0x0000001400147213 */ /* 0x000fe20000000000 */
[----:B------:R-:W-:Y:S01]  /*d260*/  @!P6 IMAD.IADD R18, R18, 0x1, -R9 ;  /* 0x000000011212e824 */ /* 0x000fe200078e0a09 */
[----:B------:R-:W-:Y:S01]  /*d270*/  IABS R21, R4 ;  /* 0x0000000400157213 */ /* 0x000fe20000000000 */
[----:B------:R-:W-:Y:S01]  /*d280*/  IMAD.MOV.U32 R3, RZ, RZ, R6 ;  /* 0x000000ffff037224 */ /* 0x000fe200078e0006 */
[----:B------:R-:W-:Y:S01]  /*d290*/  ISETP.GE.AND P5, PT, R4, RZ, PT ;  /* 0x000000ff0400720c */ /* 0x000fe20003fa6270 */
[----:B------:R-:W-:Y:S01]  /*d2a0*/  IMAD.HI.U32 R5, R7, R20, RZ ;  /* 0x0000001407057227 */ /* 0x000fe200078e00ff */
[----:B------:R-:W-:-:S03]  /*d2b0*/  ISETP.GT.U32.AND P6, PT, R9, R18, PT ;  /* 0x000000120900720c */ /* 0x000fc60003fc4070 */
[----:B------:R-:W-:Y:S01]  /*d2c0*/  @!P1 IMAD.MOV R3, RZ, RZ, -R3 ;  /* 0x000000ffff039224 */ /* 0x000fe200078e0a03 */
[----:B------:R-:W-:Y:S01]  /*d2d0*/  ISETP.GT.U32.AND P1, PT, R9, R19, PT ;  /* 0x000000130900720c */ /* 0x000fe20003f24070 */
[----:B------:R-:W-:-:S04]  /*d2e0*/  IMAD.HI.U32 R4, R7, R21, RZ ;  /* 0x0000001507047227 */ /* 0x000fc800078e00ff */
[----:B------:R-:W-:Y:S02]  /*d2f0*/  IMAD.MOV R5, RZ, RZ, -R5 ;  /* 0x000000ffff057224 */ /* 0x000fe400078e0a05 */
[----:B------:R-:W-:Y:S02]  /*d300*/  IMAD.MOV R4, RZ, RZ, -R4 ;  /* 0x000000ffff047224 */ /* 0x000fe400078e0a04 */
[C---:B------:R-:W-:Y:S02]  /*d310*/  IMAD R20, R9.reuse, R5, R20 ;  /* 0x0000000509147224 */ /* 0x040fe400078e0214 */
[C---:B------:R-:W-:Y:S02]  /*d320*/  IMAD R21, R9.reuse, R4, R21 ;  /* 0x0000000409157224 */ /* 0x040fe400078e0215 */
[--C-:B------:R-:W-:Y:S01]  /*d330*/  @!P6 IMAD.IADD R18, R18, 0x1, -R9.reuse ;  /* 0x000000011212e824 */ /* 0x100fe200078e0a09 */
[----:B------:R-:W-:Y:S01]  /*d340*/  ISETP.GT.U32.AND P6, PT, R9, R20, PT ;  /* 0x000000140900720c */ /* 0x000fe20003fc4070 */
[----:B------:R-:W-:Y:S01]  /*d350*/  @!P1 IMAD.IADD R19, R19, 0x1, -R9 ;  /* 0x0000000113139824 */ /* 0x000fe200078e0a09 */
[----:B------:R-:W-:-:S02]  /*d360*/  ISETP.GT.U32.AND P1, PT, R9, R21, PT ;  /* 0x000000150900720c */ /* 0x000fc40003f24070 */
[C---:B------:R-:W-:Y:S02]  /*d370*/  IADD3 R22, R2.reuse, 0xb, RZ ;  /* 0x0000000b02167810 */ /* 0x040fe40007ffe0ff */
[----:B------:R-:W-:Y:S02]  /*d380*/  IADD3 R14, R2, 0x9, RZ ;  /* 0x00000009020e7810 */ /* 0x000fe40007ffe0ff */
[----:B------:R-:W-:Y:S02]  /*d390*/  ISETP.GE.AND P0, PT, R22, RZ, PT ;  /* 0x000000ff1600720c */ /* 0x000fe40003f06270 */
[----:B------:R-:W-:Y:S02]  /*d3a0*/  IABS R22, R22 ;  /* 0x0000001600167213 */ /* 0x000fe40000000000 */
[----:B------:R-:W-:Y:S01]  /*d3b0*/  IABS R24, R14 ;  /* 0x0000000e00187213 */ /* 0x000fe20000000000 */
[--C-:B------:R-:W-:Y:S01]  /*d3c0*/  @!P6 IMAD.IADD R20, R20, 0x1, -R9.reuse ;  /* 0x000000011414e824 */ /* 0x100fe200078e0a09 */
[----:B------:R-:W-:Y:S01]  /*d3d0*/  ISETP.GT.U32.AND P6, PT, R9, R19, PT ;  /* 0x000000130900720c */ /* 0x000fe20003fc4070 */
[----:B------:R-:W-:-:S02]  /*d3e0*/  @!P1 IMAD.IADD R21, R21, 0x1, -R9 ;  /* 0x0000000115159824 */ /* 0x000fc400078e0a09 */
[----:B------:R-:W-:-:S03]  /*d3f0*/  IMAD.HI.U32 R5, R7, R22, RZ ;  /* 0x0000001607057227 */ /* 0x000fc600078e00ff */
[----:B------:R-:W-:Y:S01]  /*d400*/  ISETP.GT.U32.AND P1, PT, R9, R21, PT ;  /* 0x000000150900720c */ /* 0x000fe20003f24070 */
[----:B------:R-:W-:Y:S02]  /*d410*/  IMAD.MOV R5, RZ, RZ, -R5 ;  /* 0x000000ffff057224 */ /* 0x000fe400078e0a05 */
[----:B------:R-:W-:-:S04]  /*d420*/  IMAD.HI.U32 R6, R7, R24, RZ ;  /* 0x0000001807067227 */ /* 0x000fc800078e00ff */
[----:B------:R-:W-:Y:S02]  /*d430*/  IMAD R22, R9, R5, R22 ;  /* 0x0000000509167224 */ /* 0x000fe400078e0216 */
[----:B------:R-:W-:Y:S02]  /*d440*/  IMAD.MOV R6, RZ, RZ, -R6 ;  /* 0x000000ffff067224 */ /* 0x000fe400078e0a06 */
[--C-:B------:R-:W-:Y:S01]  /*d450*/  @!P6 IMAD.IADD R19, R19, 0x1, -R9.reuse ;  /* 0x000000011313e824 */ /* 0x100fe200078e0a09 */
[C---:B------:R-:W-:Y:S01]  /*d460*/  ISETP.GT.U32.AND P6, PT, R9.reuse, R22, PT ;  /* 0x000000160900720c */ /* 0x040fe20003fc4070 */
[----:B------:R-:W-:Y:S01]  /*d470*/  IMAD R24, R9, R6, R24 ;  /* 0x0000000609187224 */ /* 0x000fe200078e0218 */
[----:B------:R-:W-:Y:S01]  /*d480*/  IADD3 R16, R2, 0xa, RZ ;  /* 0x0000000a02107810 */ /* 0x000fe20007ffe0ff */
[----:B------:R-:W-:-:S03]  /*d490*/  @!P1 IMAD.IADD R21, R21, 0x1, -R9 ;  /* 0x0000000115159824 */ /* 0x000fc600078e0a09 */
[----:B------:R-:W-:Y:S02]  /*d4a0*/  ISETP.GT.U32.AND P1, PT, R9, R24, PT ;  /* 0x000000180900720c */ /* 0x000fe40003f24070 */
[----:B------:R-:W-:Y:S01]  /*d4b0*/  IABS R23, R16 ;  /* 0x0000001000177213 */ /* 0x000fe20000000000 */
[----:B------:R0:W-:Y:S01]  /*d4c0*/  STL [R1+0x3c], R0 ;  /* 0x00003c0001007387 */ /* 0x0001e20000100800 */
[C---:B------:R-:W-:Y:S02]  /*d4d0*/  IADD3 R17, R2.reuse, 0x7, RZ ;  /* 0x0000000702117810 */ /* 0x040fe40007ffe0ff */
[----:B------:R-:W-:Y:S01]  /*d4e0*/  IADD3 R13, R2, 0x6, RZ ;  /* 0x00000006020d7810 */ /* 0x000fe20007ffe0ff */
[----:B------:R-:W-:Y:S01]  /*d4f0*/  IMAD.HI.U32 R4, R7, R23, RZ ;  /* 0x0000001707047227 */ /* 0x000fe200078e00ff */
[----:B------:R-:W-:Y:S02]  /*d500*/  IABS R26, R17 ;  /* 0x00000011001a7213 */ /* 0x000fe40000000000 */
[----:B------:R-:W-:Y:S01]  /*d510*/  IABS R27, R13 ;  /* 0x0000000d001b7213 */ /* 0x000fe20000000000 */
[----:B------:R-:W-:Y:S01]  /*d520*/  @!P6 IMAD.IADD R22, R22, 0x1, -R9 ;  /* 0x000000011616e824 */ /* 0x000fe200078e0a09 */
[----:B0-----:R-:W-:Y:S01]  /*d530*/  IADD3 R0, R2, 0x8, RZ ;  /* 0x0000000802007810 */ /* 0x001fe20007ffe0ff */
[----:B------:R-:W-:-:S03]  /*d540*/  IMAD.MOV R4, RZ, RZ, -R4 ;  /* 0x000000ffff047224 */ /* 0x000fc600078e0a04 */
[----:B------:R-:W-:Y:S01]  /*d550*/  IABS R25, R0 ;  /* 0x0000000000197213 */ /* 0x000fe20000000000 */
[----:B------:R-:W-:Y:S01]  /*d560*/  @!P1 IMAD.IADD R24, R24, 0x1, -R9 ;  /* 0x0000000118189824 */ /* 0x000fe200078e0a09 */
[C---:B------:R-:W-:Y:S01]  /*d570*/  ISETP.GT.U32.AND P1, PT, R9.reuse, R22, PT ;  /* 0x000000160900720c */ /* 0x040fe20003f24070 */
[----:B------:R-:W-:Y:S02]  /*d580*/  IMAD R23, R9, R4, R23 ;  /* 0x0000000409177224 */ /* 0x000fe400078e0217 */
[----:B------:R-:W-:-:S04]  /*d590*/  IMAD.HI.U32 R4, R7, R26, RZ ;  /* 0x0000001a07047227 */ /* 0x000fc800078e00ff */
[----:B------:R-:W-:-:S04]  /*d5a0*/  IMAD.HI.U32 R28, R7, R27, RZ ;  /* 0x0000001b071c7227 */ /* 0x000fc800078e00ff */
[----:B------:R-:W-:Y:S01]  /*d5b0*/  IMAD.HI.U32 R5, R7, R25, RZ ;  /* 0x0000001907057227 */ /* 0x000fe200078e00ff */
[----:B------:R-:W-:-:S03]  /*d5c0*/  IADD3 R12, R2, 0x5, RZ ;  /* 0x00000005020c7810 */ /* 0x000fc60007ffe0ff */
[----:B------:R-:W-:Y:S02]  /*d5d0*/  IMAD.MOV R4, RZ, RZ, -R4 ;  /* 0x000000ffff047224 */ /* 0x000fe400078e0a04 */
[----:B------:R-:W-:Y:S01]  /*d5e0*/  @!P3 IMAD.MOV R18, RZ, RZ, -R18 ;  /* 0x000000ffff12b224 */ /* 0x000fe200078e0a12 */
[C---:B------:R-:W-:Y:S01]  /*d5f0*/  ISETP.GT.U32.AND P3, PT, R9.reuse, R20, PT ;  /* 0x000000140900720c */ /* 0x040fe20003f64070 */
[----:B------:R-:W-:Y:S01]  /*d600*/  IMAD.MOV R28, RZ, RZ, -R28 ;  /* 0x000000ffff1c7224 */ /* 0x000fe200078e0a1c */
[----:B------:R-:W-:Y:S01]  /*d610*/  IADD3 R11, R2, 0x4, RZ ;  /* 0x00000004020b7810 */ /* 0x000fe20007ffe0ff */
[----:B------:R-:W-:Y:S02]  /*d620*/  IMAD.MOV R5, RZ, RZ, -R5 ;  /* 0x000000ffff057224 */ /* 0x000fe400078e0a05 */
[C---:B------:R-:W-:Y:S01]  /*d630*/  IMAD R26, R9.reuse, R4, R26 ;  /* 0x00000004091a7224 */ /* 0x040fe200078e021a */
[----:B------:R-:W-:Y:S01]  /*d640*/  IABS R4, R12 ;  /* 0x0000000c00047213 */ /* 0x000fe20000000000 */
[----:B------:R-:W-:-:S02]  /*d650*/  IMAD R27, R9, R28, R27 ;  /* 0x0000001c091b7224 */ /* 0x000fc400078e021b */
[C---:B------:R-:W-:Y:S01]  /*d660*/  IMAD R25, R9.reuse, R5, R25 ;  /* 0x0000000509197224 */ /* 0x040fe200078e0219 */
[----:B------:R-:W-:Y:S01]  /*d670*/  IABS R5, R11 ;  /* 0x0000000b00057213 */ /* 0x000fe20000000000 */
[----:B------:R-:W-:Y:S01]  /*d680*/  @!P1 IMAD.IADD R22, R22, 0x1, -R9 ;  /* 0x0000000116169824 */ /* 0x000fe200078e0a09 */
[----:B------:R-:W-:Y:S01]  /*d690*/  ISETP.GT.U32.AND P1, PT, R9, R27, PT ;  /* 0x0000001b0900720c */ /* 0x000fe20003f24070 */
[----:B------:R-:W-:-:S04]  /*d6a0*/  IMAD.HI.U32 R29, R7, R4, RZ ;  /* 0x00000004071d7227 */ /* 0x000fc800078e00ff */
[----:B------:R-:W-:-:S04]  /*d6b0*/  IMAD.HI.U32 R8, R7, R5, RZ ;  /* 0x0000000507087227 */ /* 0x000fc800078e00ff */
[----:B------:R-:W-:Y:S02]  /*d6c0*/  @!P3 IMAD.IADD R20, R20, 0x1, -R9 ;  /* 0x000000011414b824 */ /* 0x000fe400078e0a09 */
[----:B------:R-:W-:Y:S02]  /*d6d0*/  IMAD.MOV R10, RZ, RZ, -R29 ;  /* 0x000000ffff0a7224 */ /* 0x000fe400078e0a1d */
[----:B------:R-:W-:Y:S02]  /*d6e0*/  IMAD.MOV R29, RZ, RZ, -R8 ;  /* 0x000000ffff1d7224 */ /* 0x000fe400078e0a08 */
[----:B------:R-:W-:Y:S01]  /*d6f0*/  @!P4 IMAD.MOV R19, RZ, RZ, -R19 ;  /* 0x000000ffff13c224 */ /* 0x000fe200078e0a13 */
[----:B------:R0:W-:Y:S01]  /*d700*/  STL [R1+0x38], R3 ;  /* 0x0000380301007387 */ /* 0x0001e20000100800 */
[----:B------:R-:W-:Y:S02]  /*d710*/  @!P2 IMAD.MOV R20, RZ, RZ, -R20 ;  /* 0x000000ffff14a224 */ /* 0x000fe400078e0a14 */
[C---:B------:R-:W-:Y:S01]  /*d720*/  IMAD R4, R9.reuse, R10, R4 ;  /* 0x0000000a09047224 */ /* 0x040fe200078e0204 */
[----:B------:R-:W-:Y:S01]  /*d730*/  STL [R1+0x1d24], R18 ;  /* 0x001d241201007387 */ /* 0x000fe20000100800 */
[----:B------:R-:W-:Y:S01]  /*d740*/  IMAD R5, R9, R29, R5 ;  /* 0x0000001d09057224 */ /* 0x000fe200078e0205 */
[----:B------:R-:W-:-:S02]  /*d750*/  IADD3 R10, R2, 0x2, RZ ;  /* 0x00000002020a7810 */ /* 0x000fc40007ffe0ff */
[C---:B------:R-:W-:Y:S02]  /*d760*/  IADD3 R29, R2.reuse, 0x1, RZ ;  /* 0x00000001021d7810 */ /* 0x040fe40007ffe0ff */
[----:B0-----:R-:W-:Y:S01]  /*d770*/  IADD3 R3, R2, 0x3, RZ ;  /* 0x0000000302037810 */ /* 0x001fe20007ffe0ff */
[----:B------:R-:W-:Y:S01]  /*d780*/  @!P1 IMAD.IADD R27, R27, 0x1, -R9 ;  /* 0x000000011b1b9824 */ /* 0x000fe200078e0a09 */
[----:B------:R-:W2:Y:S01]  /*d790*/  LDL.LU R2, [R1+0x1d68] ;  /* 0x001d680001027983 */ /* 0x000ea20000300800 */
[----:B------:R-:W-:-:S03]  /*d7a0*/  ISETP.GE.AND P1, PT, R14, RZ, PT ;  /* 0x000000ff0e00720c */ /* 0x000fc60003f26270 */
[----:B------:R-:W-:Y:S04]  /*d7b0*/  STL [R1+0x1d28], R19 ;  /* 0x001d281301007387 */ /* 0x000fe80000100800 */
[----:B------:R-:W-:Y:S04]  /*d7c0*/  STL [R1+0x1d2c], R20 ;  /* 0x001d2c1401007387 */ /* 0x000fe80000100800 */
[----:B------:R-:W3:Y:S01]  /*d7d0*/  LDL.LU R14, [R1+0xc0] ;  /* 0x0000c000010e7983 */ /* 0x000ee20000300800 */
[C---:B------:R-:W-:Y:S02]  /*d7e0*/  ISETP.GT.U32.AND P3, PT, R9.reuse, R23, PT ;  /* 0x000000170900720c */ /* 0x040fe40003f64070 */
[----:B------:R-:W-:-:S11]  /*d7f0*/  ISETP.GT.U32.AND P6, PT, R9, R25, PT ;  /* 0x000000190900720c */ /* 0x000fd60003fc4070 */
[--C-:B------:R-:W-:Y:S01]  /*d800*/  @!P3 IMAD.IADD R23, R23, 0x1, -R9.reuse ;  /* 0x000000011717b824 */ /* 0x100fe200078e0a09 */
[----:B------:R-:W-:Y:S01]  /*d810*/  ISETP.GT.U32.AND P3, PT, R9, R26, PT ;  /* 0x0000001a0900720c */ /* 0x000fe20003f64070 */
[----:B------:R-:W-:Y:S01]  /*d820*/  @!P6 IMAD.IADD R25, R25, 0x1, -R9 ;  /* 0x000000011919e824 */ /* 0x000fe200078e0a09 */
[----:B------:R-:W-:-:S11]  /*d830*/  ISETP.GT.U32.AND P6, PT, R9, R24, PT ;  /* 0x000000180900720c */ /* 0x000fd60003fc4070 */
[----:B------:R-:W-:-:S05]  /*d840*/  @!P3 IMAD.IADD R26, R26, 0x1, -R9 ;  /* 0x000000011a1ab824 */ /* 0x000fca00078e0a09 */
[C---:B------:R-:W-:Y:S01]  /*d850*/  ISETP.GT.U32.AND P2, PT, R9.reuse, R26, PT ;  /* 0x0000001a0900720c */ /* 0x040fe20003f44070 */
[----:B------:R-:W-:Y:S01]  /*d860*/  @!P6 IMAD.IADD R24, R24, 0x1, -R9 ;  /* 0x000000011818e824 */ /* 0x000fe200078e0a09 */
[C---:B------:R-:W-:Y:S02]  /*d870*/  ISETP.GT.U32.AND P4, PT, R9.reuse, R23, PT ;  /* 0x000000170900720c */ /* 0x040fe40003f84070 */
[C---:B------:R-:W-:Y:S02]  /*d880*/  ISETP.GT.U32.AND P6, PT, R9.reuse, R5, PT ;  /* 0x000000050900720c */ /* 0x040fe40003fc4070 */
[----:B------:R-:W-:Y:S02]  /*d890*/  IABS R6, R3 ;  /* 0x0000000300067213 */ /* 0x000fe40000000000 */
[----:B------:R-:W-:-:S05]  /*d8a0*/  ISETP.GT.U32.AND P3, PT, R9, R25, PT ;  /* 0x000000190900720c */ /* 0x000fca0003f64070 */
[----:B------:R-:W-:Y:S01]  /*d8b0*/  @!P2 IMAD.IADD R26, R26, 0x1, -R9 ;  /* 0x000000011a1aa824 */ /* 0x000fe200078e0a09 */
[----:B------:R-:W-:Y:S01]  /*d8c0*/  ISETP.GE.AND P2, PT, R16, RZ, PT ;  /* 0x000000ff1000720c */ /* 0x000fe20003f46270 */
[----:B------:R-:W-:-:S04]  /*d8d0*/  IMAD.HI.U32 R15, R7, R6, RZ ;  /* 0x00000006070f7227 */ /* 0x000fc800078e00ff */
[----:B------:R-:W-:Y:S02]  /*d8e0*/  IMAD.MOV R8, RZ, RZ, -R15 ;  /* 0x000000ffff087224 */ /* 0x000fe400078e0a0f */
[--C-:B------:R-:W-:Y:S02]  /*d8f0*/  @!P4 IMAD.IADD R23, R23, 0x1, -R9.reuse ;  /* 0x000000011717c824 */ /* 0x100fe400078e0a09 */
[----:B------:R-:W-:Y:S02]  /*d900*/  @!P6 IMAD.IADD R5, R5, 0x1, -R9 ;  /* 0x000000010505e824 */ /* 0x000fe400078e0a09 */
[C---:B------:R-:W-:Y:S02]  /*d910*/  IMAD R6, R9.reuse, R8, R6 ;  /* 0x0000000809067224 */ /* 0x040fe400078e0206 */
[----:B------:R-:W-:Y:S01]  /*d920*/  @!P2 IMAD.MOV R23, RZ, RZ, -R23 ;  /* 0x000000ffff17a224 */ /* 0x000fe200078e0a17 */
[----:B------:R-:W-:Y:S01]  /*d930*/  ISETP.GT.U32.AND P2, PT, R9, R5, PT ;  /* 0x000000050900720c */ /* 0x000fe20003f44070 */
[----:B------:R-:W-:Y:S01]  /*d940*/  @!P3 IMAD.IADD R25, R25, 0x1, -R9 ;  /* 0x000000011919b824 */ /* 0x000fe200078e0a09 */
[----:B------:R-:W-:-:S02]  /*d950*/  ISETP.GT.U32.AND P3, PT, R9, R6, PT ;  /* 0x000000060900720c */ /* 0x000fc40003f64070 */
[----:B------:R-:W-:-:S09]  /*d960*/  ISETP.GT.U32.AND P4, PT, R9, R4, PT ;  /* 0x000000040900720c */ /* 0x000fd20003f84070 */
[--C-:B------:R-:W-:Y:S01]  /*d970*/  @!P2 IMAD.IADD R5, R5, 0x1, -R9.reuse ;  /* 0x000000010505a824 */ /* 0x100fe200078e0a09 */
[----:B------:R-:W-:Y:S01]  /*d980*/  ISETP.GE.AND P2, PT, R11, RZ, PT ;  /* 0x000000ff0b00720c */ /* 0x000fe20003f46270 */
[----:B------:R-:W-:Y:S01]  /*d990*/  @!P3 IMAD.IADD R6, R6, 0x1, -R9 ;  /* 0x000000010606b824 */ /* 0x000fe200078e0a09 */
[C---:B------:R-:W-:Y:S01]  /*d9a0*/  ISETP.GT.U32.AND P3, PT, R9.reuse, R27, PT ;  /* 0x0000001b0900720c */ /* 0x040fe20003f64070 */
[----:B------:R-:W0:Y:S01]  /*d9b0*/  S2R R11, SR_TID.X ;  /* 0x00000000000b7919 */ /* 0x000e220000002100 */
[----:B------:R-:W-:Y:S02]  /*d9c0*/  @!P5 IMAD.MOV R21, RZ, RZ, -R21 ;  /* 0x000000ffff15d224 */ /* 0x000fe400078e0a15 */
[----:B------:R-:W-:Y:S01]  /*d9d0*/  ISETP.GT.U32.AND P5, PT, R9, R6, PT ;  /* 0x000000060900720c */ /* 0x000fe20003fa4070 */
[----:B------:R-:W-:Y:S01]  /*d9e0*/  @!P4 IMAD.IADD R4, R4, 0x1, -R9 ;  /* 0x000000010404c824 */ /* 0x000fe200078e0a09 */
[----:B------:R-:W-:Y:S02]  /*d9f0*/  IABS R28, R10 ;  /* 0x0000000a001c7213 */ /* 0x000fe40000000000 */
[----:B------:R-:W-:-:S02]  /*da00*/  ISETP.GE.AND P4, PT, R0, RZ, PT ;  /* 0x000000ff0000720c */ /* 0x000fc40003f86270 */
[----:B------:R-:W-:-:S03]  /*da10*/  ISETP.GE.AND P6, PT, R17, RZ, PT ;  /* 0x000000ff1100720c */ /* 0x000fc60003fc6270 */
[----:B------:R-:W-:Y:S01]  /*da20*/  @!P3 IMAD.IADD R27, R27, 0x1, -R9 ;  /* 0x000000011b1bb824 */ /* 0x000fe200078e0a09 */
[----:B------:R-:W-:Y:S02]  /*da30*/  ISETP.GE.AND P3, PT, R13, RZ, PT ;  /* 0x000000ff0d00720c */ /* 0x000fe40003f66270 */
[----:B------:R-:W-:Y:S01]  /*da40*/  IABS R8, R29 ;  /* 0x0000001d00087213 */ /* 0x000fe20000000000 */
[C---:B------:R-:W-:Y:S01]  /*da50*/  IMAD.HI.U32 R15, R7.reuse, R28, RZ ;  /* 0x0000001c070f7227 */ /* 0x040fe200078e00ff */
[----:B------:R-:W4:Y:S03]  /*da60*/  LDL.LU R0, [R1+0x1d64] ;  /* 0x001d640001007983 */ /* 0x000f260000300800 */
[----:B------:R-:W-:-:S04]  /*da70*/  IMAD.HI.U32 R7, R7, R8, RZ ;  /* 0x0000000807077227 */ /* 0x000fc800078e00ff */
[----:B------:R-:W-:Y:S01]  /*da80*/  @!P0 IMAD.MOV R22, RZ, RZ, -R22 ;  /* 0x000000ffff168224 */ /* 0x000fe200078e0a16 */
[----:B------:R-:W-:Y:S01]  /*da90*/  ISETP.GT.U32.AND P0, PT, R9, R4, PT ;  /* 0x000000040900720c */ /* 0x000fe20003f04070 */
[----:B------:R-:W-:Y:S02]  /*daa0*/  IMAD.MOV R16, RZ, RZ, -R15 ;  /* 0x000000ffff107224 */ /* 0x000fe400078e0a0f */
[----:B------:R-:W-:Y:S01]  /*dab0*/  @!P5 IMAD.IADD R6, R6, 0x1, -R9 ;  /* 0x000000010606d824 */ /* 0x000fe200078e0a09 */
[----:B------:R-:W-:Y:S01]  /*dac0*/  ISETP.GE.AND P5, PT, R3, RZ, PT ;  /* 0x000000ff0300720c */ /* 0x000fe20003fa6270 */
[----:B------:R-:W-:Y:S02]  /*dad0*/  IMAD.MOV R15, RZ, RZ, -R7 ;  /* 0x000000ffff0f7224 */ /* 0x000fe400078e0a07 */
[----:B0-----:R-:W-:Y:S02]  /*dae0*/  IMAD.SHL.U32 R3, R11, 0x8, RZ ;  /* 0x000000080b037824 */ /* 0x001fe400078e00ff */
[----:B------:R-:W-:Y:S01]  /*daf0*/  IMAD R7, R9, R16, R28 ;  /* 0x0000001009077224 */ /* 0x000fe200078e021c */
[----:B------:R-:W-:Y:S01]  /*db00*/  LOP3.LUT R28, R11, 0x7, RZ, 0xc0, !PT ;  /* 0x000000070b1c7812 */ /* 0x000fe200078ec0ff */
[----:B------:R-:W-:Y:S01]  /*db10*/  @!P1 IMAD.MOV R24, RZ, RZ, -R24 ;  /* 0x000000ffff189224 */ /* 0x000fe200078e0a18 */
[----:B------:R-:W-:Y:S01]  /*db20*/  STL [R1+0x1d40], R21 ;  /* 0x001d401501007387 */ /* 0x000fe20000100800 */
[----:B------:R-:W-:-:S02]  /*db30*/  @!P4 IMAD.MOV R25, RZ, RZ, -R25 ;  /* 0x000000ffff19c224 */ /* 0x000fc400078e0a19 */
[----:B------:R-:W-:Y:S01]  /*db40*/  @!P6 IMAD.MOV R26, RZ, RZ, -R26 ;  /* 0x000000ffff1ae224 */ /* 0x000fe200078e0a1a */
[----:B------:R-:W-:Y:S01]  /*db50*/  STL [R1+0x1d44], R22 ;  /* 0x001d441601007387 */ /* 0x000fe20000100800 */
[----:B------:R-:W-:Y:S01]  /*db60*/  @!P3 IMAD.MOV R27, RZ, RZ, -R27 ;  /* 0x000000ffff1bb224 */ /* 0x000fe200078e0a1b */
[----:B------:R-:W-:Y:S01]  /*db70*/  ISETP.GE.AND P3, PT, R10, RZ, PT ;  /* 0x000000ff0a00720c */ /* 0x000fe20003f66270 */
[----:B------:R-:W-:Y:S01]  /*db80*/  IMAD.MOV.U32 R13, RZ, RZ, 0x7f ;  /* 0x0000007fff0d7424 */ /* 0x000fe200078e00ff */
[----:B------:R0:W-:Y:S01]  /*db90*/  STL [R1+0x1d48], R23 ;  /* 0x001d481701007387 */ /* 0x0001e20000100800 */
[----:B------:R-:W-:Y:S02]  /*dba0*/  LOP3.LUT R10, R3, 0x30, RZ, 0xc0, !PT ;  /* 0x00000030030a7812 */ /* 0x000fe400078ec0ff */
[C---:B------:R-:W-:Y:S01]  /*dbb0*/  LOP3.LUT R3, R11.reuse, 0x20, RZ, 0xc0, !PT ;  /* 0x000000200b037812 */ /* 0x040fe200078ec0ff */
[----:B------:R-:W-:Y:S01]  /*dbc0*/  STL [R1+0x1d4c], R24 ;  /* 0x001d4c1801007387 */ /* 0x000fe20000100800 */
[----:B------:R-:W-:Y:S01]  /*dbd0*/  IMAD.SHL.U32 R11, R11, 0x2, RZ ;  /* 0x000000020b0b7824 */ /* 0x000fe200078e00ff */
[----:B------:R-:W-:-:S02]  /*dbe0*/  IADD3 R13, R13, c[0x0][0x180], RZ ;  /* 0x000060000d0d7a10 */ /* 0x000fc40007ffe0ff */
[----:B------:R-:W-:Y:S01]  /*dbf0*/  STL [R1+0x1d50], R25 ;  /* 0x001d501901007387 */ /* 0x000fe20000100800 */
[----:B------:R-:W-:-:S03]  /*dc00*/  @!P0 IMAD.IADD R4, R4, 0x1, -R9 ;  /* 0x0000000104048824 */ /* 0x000fc600078e0a09 */
[----:B------:R-:W-:Y:S01]  /*dc10*/  STL [R1+0x1d54], R26 ;  /* 0x001d541a01007387 */ /* 0x000fe20000100800 */
[----:B------:R-:W-:Y:S01]  /*dc20*/  ISETP.GE.AND P0, PT, R12, RZ, PT ;  /* 0x000000ff0c00720c */ /* 0x000fe20003f06270 */
[----:B------:R-:W-:Y:S02]  /*dc30*/  IMAD R10, R28, 0x40, R10 ;  /* 0x000000401c0a7824 */ /* 0x000fe400078e020a */
[----:B------:R-:W-:Y:S01]  /*dc40*/  STL [R1+0x1d58], R27 ;  /* 0x001d581b01007387 */ /* 0x000fe20000100800 */
[----:B------:R-:W-:-:S03]  /*dc50*/  SHF.R.S32.HI R12, RZ, 0x1f, R13 ;  /* 0x0000001fff0c7819 */ /* 0x000fc6000001140d */
[----:B0-----:R-:W5:Y:S04]  /*dc60*/  LDL.LU R23, [R1+0xc8] ;  /* 0x0000c80001177983 */ /* 0x001f680000300800 */
[----:B------:R-:W2:Y:S04]  /*dc70*/  LDL.LU R22, [R1+0x90] ;  /* 0x0000900001167983 */ /* 0x000ea80000300800 */
[----:B------:R-:W4:Y:S01]  /*dc80*/  LDL.LU R21, [R1+0x58] ;  /* 0x0000580001157983 */ /* 0x000f220000300800 */
[----:B------:R-:W-:Y:S02]  /*dc90*/  LEA.HI R12, R12, R13, RZ, 0x7 ;  /* 0x0000000d0c0c7211 */ /* 0x000fe400078f38ff */
[----:B------:R-:W-:-:S02]  /*dca0*/  LOP3.LUT R10, R10, 0x10, R11, 0x78, !PT ;  /* 0x000000100a0a7812 */ /* 0x000fc400078e780b */
[----:B---3--:R-:W-:Y:S01]  /*dcb0*/  ISETP.GE.AND P4, PT, R14, RZ, PT ;  /* 0x000000ff0e00720c */ /* 0x008fe20003f86270 */
[----:B------:R-:W-:-:S05]  /*dcc0*/  IMAD R14, R28, 0x110, RZ ;  /* 0x000001101c0e7824 */ /* 0x000fca00078e02ff */
[----:B------:R-:W-:Y:S02]  /*dcd0*/  LOP3.LUT R28, R14, 0x30, R11, 0x78, !PT ;  /* 0x000000300e1c7812 */ /* 0x000fe400078e780b */
[----:B------:R-:W3:Y:S04]  /*dce0*/  LDL.LU R14, [R1+0x54] ;  /* 0x00005400010e7983 */ /* 0x000ee80000300800 */
[----:B------:R-:W3:Y:S04]  /*dcf0*/  LDL.LU R13, [R1+0x48] ;  /* 0x00004800010d7983 */ /* 0x000ee80000300800 */
[----:B------:R-:W3:Y:S04]  /*dd00*/  LDL.LU R11, [R1+0x44] ;  /* 0x00004400010b7983 */ /* 0x000ee80000300800 */
[----:B------:R-:W3:Y:S01]  /*dd10*/  LDL.LU R10, [R1+0x40] ;  /* 0x00004000010a7983 */ /* 0x000ee20000300800 */
[C---:B------:R-:W-:Y:S01]  /*dd20*/  IMAD R8, R9.reuse, R15, R8 ;  /* 0x0000000f09087224 */ /* 0x040fe200078e0208 */
[----:B------:R-:W-:Y:S01]  /*dd30*/  ISETP.GT.U32.AND P1, PT, R9, R7, PT ;  /* 0x000000070900720c */ /* 0x000fe20003f24070 */
[----:B------:R-:W-:Y:S01]  /*dd40*/  IMAD.SHL.U32 R3, R3, 0x40, RZ ;  /* 0x0000004003037824 */ /* 0x000fe200078e00ff */
[----:B------:R-:W3:Y:S02]  /*dd50*/  LDL.LU R20, [R1+0x10] ;  /* 0x0000100001147983 */ /* 0x000ee40000300800 */
[----:B------:R-:W-:-:S02]  /*dd60*/  ISETP.GT.U32.AND P6, PT, R9, R8, PT ;  /* 0x000000080900720c */ /* 0x000fc40003fc4070 */
[----:B------:R-:W-:Y:S01]  /*dd70*/  LOP3.LUT R3, R28, R3, RZ, 0xfc, !PT ;  /* 0x000000031c037212 */ /* 0x000fe200078efcff */
[----:B------:R-:W3:Y:S04]  /*dd80*/  LDL.LU R19, [R1+0x140] ;  /* 0x0001400001137983 */ /* 0x000ee80000300800 */
[----:B------:R-:W3:Y:S02]  /*dd90*/  LDL.LU R18, [R1+0x2e8] ;  /* 0x0002e80001127983 */ /* 0x000ee40000300800 */
[--C-:B------:R-:W-:Y:S02]  /*dda0*/  @!P1 IMAD.IADD R7, R7, 0x1, -R9.reuse ;  /* 0x0000000107079824 */ /* 0x100fe400078e0a09 */
[----:B------:R-:W3:Y:S02]  /*ddb0*/  LDL.LU R17, [R1+0x39c] ;  /* 0x00039c0001117983 */ /* 0x000ee40000300800 */
[----:B------:R-:W-:Y:S01]  /*ddc0*/  @!P6 IMAD.IADD R8, R8, 0x1, -R9 ;  /* 0x000000010808e824 */ /* 0x000fe200078e0a09 */
[C---:B------:R-:W-:Y:S01]  /*ddd0*/  ISETP.GT.U32.AND P1, PT, R9.reuse, R7, PT ;  /* 0x000000070900720c */ /* 0x040fe20003f24070 */
[----:B------:R-:W3:Y:S03]  /*dde0*/  LDL.LU R16, [R1+0x3a4] ;  /* 0x0003a40001107983 */ /* 0x000ee60000300800 */
[----:B------:R-:W-:Y:S01]  /*ddf0*/  ISETP.GT.U32.AND P6, PT, R9, R8, PT ;  /* 0x000000080900720c */ /* 0x000fe20003fc4070 */
[----:B------:R-:W3:Y:S04]  /*de00*/  LDL.LU R3, [R1+0x3a8] ;  /* 0x0003a80001037983 */ /* 0x000ee80000300800 */
[----:B------:R-:W3:Y:S04]  /*de10*/  LDL.LU R15, [R1+0x3b4] ;  /* 0x0003b400010f7983 */ /* 0x000ee80000300800 */
[----:B------:R-:W3:Y:S01]  /*de20*/  LDL.LU R12, [R1+0x3ac] ;  /* 0x0003ac00010c7983 */ /* 0x000ee20000300800 */
[----:B------:R-:W-:-:S02]  /*de30*/  @!P0 IMAD.MOV R4, RZ, RZ, -R4 ;  /* 0x000000ffff048224 */ /* 0x000fc400078e0a04 */
[--C-:B------:R-:W-:Y:S02]  /*de40*/  @!P1 IMAD.IADD R7, R7, 0x1, -R9.reuse ;  /* 0x0000000107079824 */ /* 0x100fe400078e0a09 */
[----:B------:R-:W-:Y:S01]  /*de50*/  @!P6 IMAD.IADD R8, R8, 0x1, -R9 ;  /* 0x000000010808e824 */ /* 0x000fe200078e0a09 */
[----:B------:R-:W-:Y:S01]  /*de60*/  ISETP.NE.AND P6, PT, RZ, c[0x0][0x17c], PT ;  /* 0x00005f00ff007a0c */ /* 0x000fe20003fc5270 */
[----:B------:R-:W-:Y:S01]  /*de70*/  @!P2 IMAD.MOV R5, RZ, RZ, -R5 ;  /* 0x000000ffff05a224 */ /* 0x000fe200078e0a05 */
[----:B------:R-:W-:Y:S01]  /*de80*/  LOP3.LUT R9, RZ, c[0x0][0x17c], RZ, 0x33, !PT ;  /* 0x00005f00ff097a12 */ /* 0x000fe200078e33ff */
[----:B------:R-:W-:Y:S04]  /*de90*/  STL [R1+0x1d5c], R4 ;  /* 0x001d5c0401007387 */ /* 0x000fe80000100800 */
[----:B------:R2:W-:Y:S01]  /*dea0*/  STL [R1+0x1d60], R5 ;  /* 0x001d600501007387 */ /* 0x0005e20000100800 */
[----:B------:R-:W-:-:S02]  /*deb0*/  ISETP.GE.AND P1, PT, R29, RZ, PT ;  /* 0x000000ff1d00720c */ /* 0x000fc40003f26270 */
[C---:B-----5:R-:W-:Y:S02]  /*dec0*/  SEL R23, R9.reuse, R23, !P6 ;  /* 0x0000001709177207 */ /* 0x060fe40007000000 */
[----:B--2---:R-:W-:-:S03]  /*ded0*/  SEL R5, R9, R22, !P6 ;  /* 0x0000001609057207 */ /* 0x004fc60007000000 */
[----:B------:R-:W-:Y:S01]  /*dee0*/  STL [R1+0x400], R23 ;  /* 0x0004001701007387 */ /* 0x000fe20000100800 */
[----:B----4-:R-:W-:-:S03]  /*def0*/  SEL R4, R9, R21, !P6 ;  /* 0x0000001509047207 */ /* 0x010fc60007000000 */
[----:B------:R0:W-:Y:S04]  /*df00*/  STL [R1+0x3fc], R5 ;  /* 0x0003fc0501007387 */ /* 0x0001e80000100800 */
[----:B------:R1:W-:Y:S01]  /*df10*/  STL [R1+0x3f8], R4 ;  /* 0x0003f80401007387 */ /* 0x0003e20000100800 */
[C---:B---3--:R-:W-:Y:S02]  /*df20*/  SEL R14, R9.reuse, R14, !P6 ;  /* 0x0000000e090e7207 */ /* 0x048fe40007000000 */
[----:B0-----:R-:W-:-:S03]  /*df30*/  SEL R5, R9, R13, !P6 ;  /* 0x0000000d09057207 */ /* 0x001fc60007000000 */
[----:B------:R-:W-:Y:S01]  /*df40*/  STL [R1+0x3f4], R14 ;  /* 0x0003f40e01007387 */ /* 0x000fe20000100800 */
[----:B-1----:R-:W-:-:S03]  /*df50*/  SEL R4, R9, R11, !P6 ;  /* 0x0000000b09047207 */ /* 0x002fc60007000000 */
[----:B------:R-:W2:Y:S04]  /*df60*/  LDL.LU R11, [R1+0x3b0] ;  /* 0x0003b000010b7983 */ /* 0x000ea80000300800 */
[----:B------:R0:W-:Y:S04]  /*df70*/  STL [R1+0x3f0], R5 ;  /* 0x0003f00501007387 */ /* 0x0001e80000100800 */
[----:B------:R1:W-:Y:S01]  /*df80*/  STL [R1+0x3ec], R4 ;  /* 0x0003ec0401007387 */ /* 0x0003e20000100800 */
[----:B0-----:R-:W-:-:S03]  /*df90*/  SEL R5, R9, R10, !P6 ;  /* 0x0000000a09057207 */ /* 0x001fc60007000000 */
[----:B-1----:R-:W3:Y:S04]  /*dfa0*/  LDL.LU R4, [R1+0x3a0] ;  /* 0x0003a00001047983 */ /* 0x002ee80000300800 */
[----:B------:R-:W4:Y:S04]  /*dfb0*/  LDL.LU R28, [R1+0x370] ;  /* 0x00037000011c7983 */ /* 0x000f280000300800 */
[----:B------:R0:W-:Y:S04]  /*dfc0*/  STL [R1+0x3e8], R5 ;  /* 0x0003e80501007387 */ /* 0x0001e80000100800 */
[----:B------:R-:W5:Y:S04]  /*dfd0*/  LDL.LU R29, [R1+0x37c] ;  /* 0x00037c00011d7983 */ /* 0x000f680000300800 */
        /* <DEDUP_REMOVED lines=9> */
[----:B------:R-:W5:Y:S01]  /*e070*/  LDL.LU R10, [R1+0x374] ;  /* 0x00037400010a7983 */ /* 0x000f620000300800 */
[----:B0-----:R-:W-:-:S02]  /*e080*/  SEL R5, R9, R20, !P6 ;  /* 0x0000001409057207 */ /* 0x001fc40007000000 */
[C---:B------:R-:W-:Y:S02]  /*e090*/  SEL R19, R9.reuse, R19, !P6 ;  /* 0x0000001309137207 */ /* 0x040fe40007000000 */
[C---:B------:R-:W-:Y:S01]  /*e0a0*/  SEL R18, R9.reuse, R18, !P6 ;  /* 0x0000001209127207 */ /* 0x040fe20007000000 */
[----:B------:R0:W-:Y:S04]  /*e0b0*/  STL [R1+0x3e4], R5 ;  /* 0x0003e40501007387 */ /* 0x0001e80000100800 */
[----:B------:R-:W-:Y:S01]  /*e0c0*/  STL [R1+0x3e0], R19 ;  /* 0x0003e01301007387 */ /* 0x000fe20000100800 */
[----:B0-----:R-:W-:-:S03]  /*e0d0*/  SEL R5, R9, R17, !P6 ;  /* 0x0000001109057207 */ /* 0x001fc60007000000 */
[----:B------:R-:W-:Y:S01]  /*e0e0*/  STL [R1+0x3dc], R18 ;  /* 0x0003dc1201007387 */ /* 0x000fe20000100800 */
[C---:B------:R-:W-:Y:S02]  /*e0f0*/  SEL R17, R9.reuse, R16, !P6 ;  /* 0x0000001009117207 */ /* 0x040fe40007000000 */
[C---:B------:R-:W-:Y:S01]  /*e100*/  SEL R16, R9.reuse, R3, !P6 ;  /* 0x0000000309107207 */ /* 0x040fe20007000000 */
[----:B------:R0:W-:Y:S01]  /*e110*/  STL [R1+0x3d8], R5 ;  /* 0x0003d80501007387 */ /* 0x0001e20000100800 */
[----:B------:R-:W-:-:S03]  /*e120*/  SEL R3, R9, R12, !P6 ;  /* 0x0000000c09037207 */ /* 0x000fc60007000000 */
[----:B------:R1:W-:Y:S01]  /*e130*/  STL [R1+0x3d4], R17 ;  /* 0x0003d41101007387 */ /* 0x0003e20000100800 */
[----:B0-----:R-:W-:-:S03]  /*e140*/  SEL R5, R9, R15, !P6 ;  /* 0x0000000f09057207 */ /* 0x001fc60007000000 */
[----:B------:R0:W-:Y:S04]  /*e150*/  STL [R1+0x3d0], R16 ;  /* 0x0003d01001007387 */ /* 0x0001e80000100800 */
[----:B------:R-:W5:Y:S04]  /*e160*/  LDL.LU R20, [R1+0x338] ;  /* 0x0003380001147983 */ /* 0x000f680000300800 */
[----:B------:R-:W-:Y:S04]  /*e170*/  STL [R1+0x3cc], R5 ;  /* 0x0003cc0501007387 */ /* 0x000fe80000100800 */
[----:B------:R-:W5:Y:S04]  /*e180*/  LDL.LU R19, [R1+0x368] ;  /* 0x0003680001137983 */ /* 0x000f680000300800 */
[----:B------:R0:W-:Y:S04]  /*e190*/  STL [R1+0x3c8], R3 ;  /* 0x0003c80301007387 */ /* 0x0001e80000100800 */
[----:B------:R-:W5:Y:S04]  /*e1a0*/  LDL.LU R18, [R1+0x36c] ;  /* 0x00036c0001127983 */ /* 0x000f680000300800 */
[----:B-1----:R-:W5:Y:S04]  /*e1b0*/  LDL.LU R17, [R1+0x340] ;  /* 0x0003400001117983 */ /* 0x002f680000300800 */
[----:B0-----:R-:W5:Y:S04]  /*e1c0*/  LDL.LU R16, [R1+0x364] ;  /* 0x0003640001107983 */ /* 0x001f680000300800 */
[----:B------:R-:W5:Y:S04]  /*e1d0*/  LDL.LU R3, [R1+0x350] ;  /* 0x0003500001037983 */ /* 0x000f680000300800 */
[----:B------:R-:W5:Y:S04]  /*e1e0*/  LDL.LU R15, [R1+0x360] ;  /* 0x00036000010f7983 */ /* 0x000f680000300800 */
[----:B------:R-:W5:Y:S01]  /*e1f0*/  LDL.LU R12, [R1+0x354] ;  /* 0x00035400010c7983 */ /* 0x000f620000300800 */
[----:B--2---:R-:W-:-:S03]  /*e200*/  SEL R5, R9, R11, !P6 ;  /* 0x0000000b09057207 */ /* 0x004fc60007000000 */
[----:B------:R-:W2:Y:S04]  /*e210*/  LDL.LU R11, [R1+0x35c] ;  /* 0x00035c00010b7983 */ /* 0x000ea80000300800 */
[----:B------:R5:W-:Y:S01]  /*e220*/  STL [R1+0x3c4], R5 ;  /* 0x0003c40501007387 */ /* 0x000be20000100800 */
[C---:B---3--:R-:W-:Y:S02]  /*e230*/  SEL R4, R9.reuse, R4, !P6 ;  /* 0x0000000409047207 */ /* 0x048fe40007000000 */
[----:B----4-:R-:W-:-:S03]  /*e240*/  SEL R28, R9, R28, !P6 ;  /* 0x0000001c091c7207 */ /* 0x010fc60007000000 */
[----:B------:R0:W-:Y:S01]  /*e250*/  STL [R1+0x3b8], R4 ;  /* 0x0003b80401007387 */ /* 0x0001e20000100800 */
[----:B-----5:R-:W-:-:S03]  /*e260*/  SEL R5, R9, R29, !P6 ;  /* 0x0000001d09057207 */ /* 0x020fc60007000000 */
[----:B------:R-:W-:Y:S01]  /*e270*/  STL [R1+0x3b4], R28 ;  /* 0x0003b41c01007387 */ /* 0x000fe20000100800 */
[----:B0-----:R-:W-:-:S03]  /*e280*/  SEL R4, R9, R27, !P6 ;  /* 0x0000001b09047207 */ /* 0x001fc60007000000 */
[----:B------:R0:W-:Y:S01]  /*e290*/  STL [R1+0x3b0], R5 ;  /* 0x0003b00501007387 */ /* 0x0001e20000100800 */
[----:B------:R-:W-:-:S03]  /*e2a0*/  SEL R26, R9, R26, !P6 ;  /* 0x0000001a091a7207 */ /* 0x000fc60007000000 */
[----:B------:R1:W-:Y:S01]  /*e2b0*/  STL [R1+0x3ac], R4 ;  /* 0x0003ac0401007387 */ /* 0x0003e20000100800 */
[----:B0-----:R-:W-:-:S03]  /*e2c0*/  SEL R5, R9, R25, !P6 ;  /* 0x0000001909057207 */ /* 0x001fc60007000000 */
[----:B------:R-:W-:Y:S01]  /*e2d0*/  STL [R1+0x3a8], R26 ;  /* 0x0003a81a01007387 */ /* 0x000fe20000100800 */
[----:B-1----:R-:W-:-:S03]  /*e2e0*/  SEL R4, R9, R24, !P6 ;  /* 0x0000001809047207 */ /* 0x002fc60007000000 */
[----:B------:R0:W-:Y:S01]  /*e2f0*/  STL [R1+0x3a4], R5 ;  /* 0x0003a40501007387 */ /* 0x0001e20000100800 */
[----:B------:R-:W-:-:S03]  /*e300*/  SEL R23, R9, R23, !P6 ;  /* 0x0000001709177207 */ /* 0x000fc60007000000 */
[----:B------:R1:W-:Y:S01]  /*e310*/  STL [R1+0x3a0], R4 ;  /* 0x0003a00401007387 */ /* 0x0003e20000100800 */
[----:B0-----:R-:W-:-:S03]  /*e320*/  SEL R5, R9, R22, !P6 ;  /* 0x0000001609057207 */ /* 0x001fc60007000000 */
[----:B------:R-:W-:Y:S01]  /*e330*/  STL [R1+0x39c], R23 ;  /* 0x00039c1701007387 */ /* 0x000fe20000100800 */
[C---:B------:R-:W-:Y:S02]  /*e340*/  SEL R14, R9.reuse, R14, !P6 ;  /* 0x0000000e090e7207 */ /* 0x040fe40007000000 */
[C---:B-1----:R-:W-:Y:S01]  /*e350*/  SEL R4, R9.reuse, R21, !P6 ;  /* 0x0000001509047207 */ /* 0x042fe20007000000 */
[----:B------:R0:W-:Y:S04]  /*e360*/  STL [R1+0x398], R5 ;  /* 0x0003980501007387 */ /* 0x0001e80000100800 */
[----:B------:R1:W-:Y:S01]  /*e370*/  STL [R1+0x394], R4 ;  /* 0x0003940401007387 */ /* 0x0003e20000100800 */
[----:B0-----:R-:W-:-:S03]  /*e380*/  SEL R5, R9, R13, !P6 ;  /* 0x0000000d09057207 */ /* 0x001fc60007000000 */
[----:B------:R0:W-:Y:S01]  /*e390*/  STL [R1+0x390], R14 ;  /* 0x0003900e01007387 */ /* 0x0001e20000100800 */
[----:B-1----:R-:W-:-:S03]  /*e3a0*/  SEL R4, R9, R10, !P6 ;  /* 0x0000000a09047207 */ /* 0x002fc60007000000 */
[----:B------:R-:W3:Y:S04]  /*e3b0*/  LDL.LU R25, [R1+0x358] ;  /* 0x0003580001197983 */ /* 0x000ee80000300800 */
[----:B------:R-:W-:Y:S04]  /*e3c0*/  STL [R1+0x38c], R5 ;  /* 0x00038c0501007387 */ /* 0x000fe80000100800 */
[----:B------:R-:W4:Y:S04]  /*e3d0*/  LDL.LU R24, [R1+0x34c] ;  /* 0x00034c0001187983 */ /* 0x000f280000300800 */
[----:B------:R1:W-:Y:S04]  /*e3e0*/  STL [R1+0x388], R4 ;  /* 0x0003880401007387 */ /* 0x0003e80000100800 */
[----:B------:R-:W5:Y:S04]  /*e3f0*/  LDL.LU R23, [R1+0x33c] ;  /* 0x00033c0001177983 */ /* 0x000f680000300800 */
[----:B------:R-:W5:Y:S04]  /*e400*/  LDL.LU R22, [R1+0x334] ;  /* 0x0003340001167983 */ /* 0x000f680000300800 */
[----:B------:R-:W5:Y:S04]  /*e410*/  LDL.LU R21, [R1+0x330] ;  /* 0x0003300001157983 */ /* 0x000f680000300800 */
[----:B0-----:R-:W5:Y:S04]  /*e420*/  LDL.LU R14, [R1+0x32c] ;  /* 0x00032c00010e7983 */ /* 0x001f680000300800 */
[----:B------:R-:W5:Y:S04]  /*e430*/  LDL.LU R13, [R1+0x328] ;  /* 0x00032800010d7983 */ /* 0x000f680000300800 */
[----:B------:R-:W5:Y:S01]  /*e440*/  LDL.LU R10, [R1+0x324] ;  /* 0x00032400010a7983 */ /* 0x000f620000300800 */
[----:B------:R-:W-:-:S02]  /*e450*/  SEL R20, R9, R20, !P6 ;  /* 0x0000001409147207 */ /* 0x000fc40007000000 */
[C---:B-1----:R-:W-:Y:S02]  /*e460*/  SEL R4, R9.reuse, R19, !P6 ;  /* 0x0000001309047207 */ /* 0x042fe40007000000 */
[C---:B------:R-:W-:Y:S01]  /*e470*/  SEL R5, R9.reuse, R18, !P6 ;  /* 0x0000001209057207 */ /* 0x040fe20007000000 */
[----:B------:R-:W-:Y:S01]  /*e480*/  STL [R1+0x384], R20 ;  /* 0x0003841401007387 */ /* 0x000fe20000100800 */
[----:B------:R-:W-:-:S03]  /*e490*/  SEL R17, R9, R17, !P6 ;  /* 0x0000001109117207 */ /* 0x000fc60007000000 */
[----:B------:R0:W-:Y:S04]  /*e4a0*/  STL [R1+0x380], R4 ;  /* 0x0003800401007387 */ /* 0x0001e80000100800 */
[----:B------:R1:W-:Y:S01]  /*e4b0*/  STL [R1+0x37c], R5 ;  /* 0x00037c0501007387 */ /* 0x0003e20000100800 */
[----:B0-----:R-:W-:-:S03]  /*e4c0*/  SEL R4, R9, R16, !P6 ;  /* 0x0000001009047207 */ /* 0x001fc60007000000 */
[----:B------:R-:W-:Y:S01]  /*e4d0*/  STL [R1+0x378], R17 ;  /* 0x0003781101007387 */ /* 0x000fe20000100800 */
[----:B-1----:R-:W-:-:S03]  /*e4e0*/  SEL R5, R9, R3, !P6 ;  /* 0x0000000309057207 */ /* 0x002fc60007000000 */
[----:B------:R0:W-:Y:S01]  /*e4f0*/  STL [R1+0x374], R4 ;  /* 0x0003740401007387 */ /* 0x0001e20000100800 */
[----:B------:R-:W-:-:S03]  /*e500*/  SEL R3, R9, R15, !P6 ;  /* 0x0000000f09037207 */ /* 0x000fc60007000000 */
[----:B------:R-:W-:Y:S01]  /*e510*/  STL [R1+0x370], R5 ;  /* 0x0003700501007387 */ /* 0x000fe20000100800 */
[----:B0-----:R-:W-:-:S03]  /*e520*/  SEL R4, R9, R12, !P6 ;  /* 0x0000000c09047207 */ /* 0x001fc60007000000 */
[----:B------:R-:W5:Y:S04]  /*e530*/  LDL.LU R12, [R1+0x320] ;  /* 0x00032000010c7983 */ /* 0x000f680000300800 */
[----:B------:R-:W-:Y:S04]  /*e540*/  STL [R1+0x36c], R3 ;  /* 0x00036c0301007387 */ /* 0x000fe80000100800 */
[----:B------:R0:W-:Y:S04]  /*e550*/  STL [R1+0x368], R4 ;  /* 0x0003680401007387 */ /* 0x0001e80000100800 */
[----:B0-----:R-:W5:Y:S04]  /*e560*/  LDL.LU R4, [R1+0x31c] ;  /* 0x00031c0001047983 */ /* 0x001f680000300800 */
[----:B------:R-:W5:Y:S01]  /*e570*/  LDL.LU R28, [R1+0x318] ;  /* 0x00031800011c7983 */ /* 0x000f620000300800 */
[----:B--2---:R-:W-:-:S05]  /*e580*/  SEL R3, R9, R11, !P6 ;  /* 0x0000000b09037207 */ /* 0x004fca0007000000 */
[----:B------:R0:W-:Y:S04]  /*e590*/  STL [R1+0x364], R3 ;  /* 0x0003640301007387 */ /* 0x0001e80000100800 */
[----:B------:R-:W2:Y:S04]  /*e5a0*/  LDL.LU R29, [R1+0x314] ;  /* 0x00031400011d7983 */ /* 0x000ea80000300800 */
[----:B------:R-:W2:Y:S04]  /*e5b0*/  LDL.LU R27, [R1+0x310] ;  /* 0x00031000011b7983 */ /* 0x000ea80000300800 */
[----:B------:R-:W2:Y:S04]  /*e5c0*/  LDL.LU R26, [R1+0x2f4] ;  /* 0x0002f400011a7983 */ /* 0x000ea80000300800 */
[----:B------:R-:W2:Y:S04]  /*e5d0*/  LDL.LU R20, [R1+0x2f8] ;  /* 0x0002f80001147983 */ /* 0x000ea80000300800 */
[----:B------:R-:W2:Y:S04]  /*e5e0*/  LDL.LU R19, [R1+0x2fc] ;  /* 0x0002fc0001137983 */ /* 0x000ea80000300800 */
[----:B------:R-:W2:Y:S04]  /*e5f0*/  LDL.LU R18, [R1+0x304] ;  /* 0x0003040001127983 */ /* 0x000ea80000300800 */
[----:B------:R-:W2:Y:S04]  /*e600*/  LDL.LU R17, [R1+0x308] ;  /* 0x0003080001117983 */ /* 0x000ea80000300800 */
[----:B------:R-:W2:Y:S04]  /*e610*/  LDL.LU R16, [R1+0x30c] ;  /* 0x00030c0001107983 */ /* 0x000ea80000300800 */
[----:B0-----:R-:W2:Y:S04]  /*e620*/  LDL.LU R3, [R1+0x300] ;  /* 0x0003000001037983 */ /* 0x001ea80000300800 */
[----:B------:R-:W2:Y:S04]  /*e630*/  LDL.LU R15, [R1+0x2f0] ;  /* 0x0002f000010f7983 */ /* 0x000ea80000300800 */
[----:B------:R-:W2:Y:S01]  /*e640*/  LDL.LU R11, [R1+0x2ec] ;  /* 0x0002ec00010b7983 */ /* 0x000ea20000300800 */
[----:B---3--:R-:W-:-:S02]  /*e650*/  SEL R25, R9, R25, !P6 ;  /* 0x0000001909197207 */ /* 0x008fc40007000000 */
[----:B----4-:R-:W-:-:S03]  /*e660*/  SEL R5, R9, R24, !P6 ;  /* 0x0000001809057207 */ /* 0x010fc60007000000 */
[----:B------:R-:W-:Y:S04]  /*e670*/  STL [R1+0x360], R25 ;  /* 0x0003601901007387 */ /* 0x000fe80000100800 */
[----:B------:R0:W-:Y:S01]  /*e680*/  STL [R1+0x35c], R5 ;  /* 0x00035c0501007387 */ /* 0x0001e20000100800 */
[C---:B-----5:R-:W-:Y:S02]  /*e690*/  SEL R23, R9.reuse, R23, !P6 ;  /* 0x0000001709177207 */ /* 0x060fe40007000000 */
[----:B------:R-:W-:-:S03]  /*e6a0*/  SEL R22, R9, R22, !P6 ;  /* 0x0000001609167207 */ /* 0x000fc60007000000 */
[----:B------:R-:W-:Y:S01]  /*e6b0*/  STL [R1+0x358], R23 ;  /* 0x0003581701007387 */ /* 0x000fe20000100800 */
[----:B0-----:R-:W-:-:S03]  /*e6c0*/  SEL R5, R9, R21, !P6 ;  /* 0x0000001509057207 */ /* 0x001fc60007000000 */
[----:B------:R-:W-:Y:S01]  /*e6d0*/  STL [R1+0x354], R22 ;  /* 0x0003541601007387 */ /* 0x000fe20000100800 */
[----:B------:R-:W-:-:S03]  /*e6e0*/  SEL R14, R9, R14, !P6 ;  /* 0x0000000e090e7207 */ /* 0x000fc60007000000 */
[----:B------:R0:W-:Y:S01]  /*e6f0*/  STL [R1+0x350], R5 ;  /* 0x0003500501007387 */ /* 0x0001e20000100800 */
[----:B------:R-:W-:-:S03]  /*e700*/  SEL R13, R9, R13, !P6 ;  /* 0x0000000d090d7207 */ /* 0x000fc60007000000 */
[----:B------:R1:W-:Y:S04]  /*e710*/  STL [R1+0x34c], R14 ;  /* 0x00034c0e01007387 */ /* 0x0003e80000100800 */
[----:B------:R-:W3:Y:S01]  /*e720*/  LDL.LU R25, [R1+0x2e4] ;  /* 0x0002e40001197983 */ /* 0x000ee20000300800 */
[----:B0-----:R-:W-:-:S03]  /*e730*/  SEL R5, R9, R10, !P6 ;  /* 0x0000000a09057207 */ /* 0x001fc60007000000 */
[----:B------:R0:W-:Y:S04]  /*e740*/  STL [R1+0x340], R13 ;  /* 0x0003400d01007387 */ /* 0x0001e80000100800 */
[----:B------:R-:W4:Y:S04]  /*e750*/  LDL.LU R24, [R1+0x2e0] ;  /* 0x0002e00001187983 */ /* 0x000f280000300800 */
[----:B------:R5:W-:Y:S04]  /*e760*/  STL [R1+0x33c], R5 ;  /* 0x00033c0501007387 */ /* 0x000be80000100800 */
[----:B------:R-:W4:Y:S04]  /*e770*/  LDL.LU R23, [R1+0x2dc] ;  /* 0x0002dc0001177983 */ /* 0x000f280000300800 */
[----:B------:R-:W4:Y:S04]  /*e780*/  LDL.LU R22, [R1+0x2d8] ;  /* 0x0002d80001167983 */ /* 0x000f280000300800 */
[----:B------:R-:W4:Y:S04]  /*e790*/  LDL.LU R21, [R1+0x2d4] ;  /* 0x0002d40001157983 */ /* 0x000f280000300800 */
[----:B-1----:R-:W4:Y:S04]  /*e7a0*/  LDL.LU R14, [R1+0x2b8] ;  /* 0x0002b800010e7983 */ /* 0x002f280000300800 */
[----:B0-----:R-:W4:Y:S04]  /*e7b0*/  LDL.LU R13, [R1+0x19c] ;  /* 0x00019c00010d7983 */ /* 0x001f280000300800 */
[----:B------:R-:W4:Y:S01]  /*e7c0*/  LDL.LU R10, [R1+0x2bc] ;  /* 0x0002bc00010a7983 */ /* 0x000f220000300800 */
[----:B-----5:R-:W-:-:S03]  /*e7d0*/  SEL R5, R9, R12, !P6 ;  /* 0x0000000c09057207 */ /* 0x020fc60007000000 */
[----:B------:R-:W5:Y:S04]  /*e7e0*/  LDL.LU R12, [R1+0x2c0] ;  /* 0x0002c000010c7983 */ /* 0x000f680000300800 */
[----:B------:R0:W-:Y:S01]  /*e7f0*/  STL [R1+0x338], R5 ;  /* 0x0003380501007387 */ /* 0x0001e20000100800 */
[C---:B------:R-:W-:Y:S02]  /*e800*/  SEL R4, R9.reuse, R4, !P6 ;  /* 0x0000000409047207 */ /* 0x040fe40007000000 */
[----:B0-----:R-:W-:-:S03]  /*e810*/  SEL R5, R9, R28, !P6 ;  /* 0x0000001c09057207 */ /* 0x001fc60007000000 */
[----:B------:R2:W-:Y:S04]  /*e820*/  STL [R1+0x334], R4 ;  /* 0x0003340401007387 */ /* 0x0005e80000100800 */
[----:B------:R0:W-:Y:S01]  /*e830*/  STL [R1+0x330], R5 ;  /* 0x0003300501007387 */ /* 0x0001e20000100800 */
[C---:B--2---:R-:W-:Y:S02]  /*e840*/  SEL R4, R9.reuse, R29, !P6 ;  /* 0x0000001d09047207 */ /* 0x044fe40007000000 */
[----:B------:R-:W-:-:S03]  /*e850*/  SEL R27, R9, R27, !P6 ;  /* 0x0000001b091b7207 */ /* 0x000fc60007000000 */
[----:B------:R1:W-:Y:S01]  /*e860*/  STL [R1+0x32c], R4 ;  /* 0x00032c0401007387 */ /* 0x0003e20000100800 */
[----:B0-----:R-:W-:-:S03]  /*e870*/  SEL R5, R9, R26, !P6 ;  /* 0x0000001a09057207 */ /* 0x001fc60007000000 */
[----:B------:R-:W-:Y:S04]  /*e880*/  STL [R1+0x328], R27 ;  /* 0x0003281b01007387 */ /* 0x000fe80000100800 */
[----:B------:R0:W-:Y:S01]  /*e890*/  STL [R1+0x324], R5 ;  /* 0x0003240501007387 */ /* 0x0001e20000100800 */
[C---:B-1----:R-:W-:Y:S02]  /*e8a0*/  SEL R4, R9.reuse, R20, !P6 ;  /* 0x0000001409047207 */ /* 0x042fe40007000000 */
        /* <DEDUP_REMOVED lines=10> */
[C---:B------:R-:W-:Y:S02]  /*e950*/  SEL R3, R9.reuse, R11, !P6 ;  /* 0x0000000b09037207 */ /* 0x040fe40007000000 */
[C---:B-1----:R-:W-:Y:S01]  /*e960*/  SEL R4, R9.reuse, R15, !P6 ;  /* 0x0000000f09047207 */ /* 0x042fe20007000000 */
[----:B------:R-:W-:Y:S04]  /*e970*/  STL [R1+0x30c], R5 ;  /* 0x00030c0501007387 */ /* 0x000fe80000100800 */
[----:B------:R-:W2:Y:S04]  /*e980*/  LDL.LU R20, [R1+0x2c4] ;  /* 0x0002c40001147983 */ /* 0x000ea80000300800 */
[----:B------:R-:W-:Y:S04]  /*e990*/  STL [R1+0x308], R4 ;  /* 0x0003080401007387 */ /* 0x000fe80000100800 */
[----:B------:R-:W2:Y:S04]  /*e9a0*/  LDL.LU R19, [R1+0x2d0] ;  /* 0x0002d00001137983 */ /* 0x000ea80000300800 */
[----:B------:R1:W-:Y:S04]  /*e9b0*/  STL [R1+0x304], R3 ;  /* 0x0003040301007387 */ /* 0x0003e80000100800 */
[----:B------:R-:W2:Y:S04]  /*e9c0*/  LDL.LU R18, [R1+0x2cc] ;  /* 0x0002cc0001127983 */ /* 0x000ea80000300800 */
[----:B------:R-:W2:Y:S04]  /*e9d0*/  LDL.LU R17, [R1+0x2c8] ;  /* 0x0002c80001117983 */ /* 0x000ea80000300800 */
[----:B0-----:R-:W2:Y:S04]  /*e9e0*/  LDL.LU R16, [R1+0x2a4] ;  /* 0x0002a40001107983 */ /* 0x001ea80000300800 */
[----:B-1----:R-:W2:Y:S04]  /*e9f0*/  LDL.LU R3, [R1+0x2a8] ;  /* 0x0002a80001037983 */ /* 0x002ea80000300800 */
[----:B------:R-:W2:Y:S04]  /*ea00*/  LDL.LU R15, [R1+0x2ac] ;  /* 0x0002ac00010f7983 */ /* 0x000ea80000300800 */
[----:B------:R-:W2:Y:S01]  /*ea10*/  LDL.LU R11, [R1+0x2b0] ;  /* 0x0002b000010b7983 */ /* 0x000ea20000300800 */
[----:B---3--:R-:W-:-:S02]  /*ea20*/  SEL R5, R9, R25, !P6 ;  /* 0x0000001909057207 */ /* 0x008fc40007000000 */
[----:B----4-:R-:W-:-:S03]  /*ea30*/  SEL R4, R9, R24, !P6 ;  /* 0x0000001809047207 */ /* 0x010fc60007000000 */
[----:B------:R0:W-:Y:S04]  /*ea40*/  STL [R1+0x300], R5 ;  /* 0x0003000501007387 */ /* 0x0001e80000100800 */
[----:B------:R1:W-:Y:S01]  /*ea50*/  STL [R1+0x2fc], R4 ;  /* 0x0002fc0401007387 */ /* 0x0003e20000100800 */
[C---:B------:R-:W-:Y:S02]  /*ea60*/  SEL R23, R9.reuse, R23, !P6 ;  /* 0x0000001709177207 */ /* 0x040fe40007000000 */
[----:B0-----:R-:W-:-:S03]  /*ea70*/  SEL R5, R9, R22, !P6 ;  /* 0x0000001609057207 */ /* 0x001fc60007000000 */
[----:B------:R-:W-:Y:S01]  /*ea80*/  STL [R1+0x2f8], R23 ;  /* 0x0002f81701007387 */ /* 0x000fe20000100800 */
[----:B-1----:R-:W-:-:S03]  /*ea90*/  SEL R4, R9, R21, !P6 ;  /* 0x0000001509047207 */ /* 0x002fc60007000000 */
[----:B------:R-:W-:Y:S01]  /*eaa0*/  STL [R1+0x2f4], R5 ;  /* 0x0002f40501007387 */ /* 0x000fe20000100800 */
[----:B------:R-:W-:-:S03]  /*eab0*/  SEL R14, R9, R14, !P6 ;  /* 0x0000000e090e7207 */ /* 0x000fc60007000000 */
[----:B------:R0:W-:Y:S04]  /*eac0*/  STL [R1+0x2f0], R4 ;  /* 0x0002f00401007387 */ /* 0x0001e80000100800 */
[----:B------:R-:W-:Y:S01]  /*ead0*/  STL [R1+0x2ec], R14 ;  /* 0x0002ec0e01007387 */ /* 0x000fe20000100800 */
[----:B0-----:R-:W-:-:S03]  /*eae0*/  SEL R4, R9, R10, !P6 ;  /* 0x0000000a09047207 */ /* 0x001fc60007000000 */
[----:B------:R-:W3:Y:S01]  /*eaf0*/  LDL.LU R10, [R1+0x2b4] ;  /* 0x0002b400010a7983 */ /* 0x000ee20000300800 */
[----:B------:R-:W-:-:S05]  /*eb00*/  SEL R5, R9, R13, !P6 ;  /* 0x0000000d09057207 */ /* 0x000fca0007000000 */
[----:B------:R5:W-:Y:S04]  /*eb10*/  STL [R1+0x2e8], R5 ;  /* 0x0002e80501007387 */ /* 0x000be80000100800 */
[----:B------:R0:W-:Y:S01]  /*eb20*/  STL [R1+0x2e4], R4 ;  /* 0x0002e40401007387 */ /* 0x0001e20000100800 */
[----:B-----5:R-:W-:-:S03]  /*eb30*/  SEL R5, R9, R12, !P6 ;  /* 0x0000000c09057207 */ /* 0x020fc60007000000 */
[----:B0-----:R-:W4:Y:S04]  /*eb40*/  LDL.LU R4, [R1+0x238] ;  /* 0x0002380001047983 */ /* 0x001f280000300800 */
[----:B------:R-:W5:Y:S04]  /*eb50*/  LDL.LU R28, [R1+0x23c] ;  /* 0x00023c00011c7983 */ /* 0x000f680000300800 */
        /* <DEDUP_REMOVED lines=12> */
[----:B--2---:R-:W-:-:S05]  /*ec20*/  SEL R5, R9, R20, !P6 ;  /* 0x0000001409057207 */ /* 0x004fca0007000000 */
[----:B------:R0:W-:Y:S01]  /*ec30*/  STL [R1+0x2dc], R5 ;  /* 0x0002dc0501007387 */ /* 0x0001e20000100800 */
[C---:B------:R-:W-:Y:S02]  /*ec40*/  SEL R19, R9.reuse, R19, !P6 ;  /* 0x0000001309137207 */ /* 0x040fe40007000000 */
[----:B------:R-:W-:-:S03]  /*ec50*/  SEL R18, R9, R18, !P6 ;  /* 0x0000001209127207 */ /* 0x000fc60007000000 */
[----:B------:R-:W-:Y:S01]  /*ec60*/  STL [R1+0x2d8], R19 ;  /* 0x0002d81301007387 */ /* 0x000fe20000100800 */
[----:B0-----:R-:W-:-:S03]  /*ec70*/  SEL R5, R9, R17, !P6 ;  /* 0x0000001109057207 */ /* 0x001fc60007000000 */
[----:B------:R-:W-:Y:S01]  /*ec80*/  STL [R1+0x2d4], R18 ;  /* 0x0002d41201007387 */ /* 0x000fe20000100800 */
[----:B------:R-:W-:-:S03]  /*ec90*/  SEL R17, R9, R16, !P6 ;  /* 0x0000001009117207 */ /* 0x000fc60007000000 */
[----:B------:R0:W-:Y:S01]  /*eca0*/  STL [R1+0x2d0], R5 ;  /* 0x0002d00501007387 */ /* 0x0001e20000100800 */
[----:B------:R-:W-:-:S03]  /*ecb0*/  SEL R16, R9, R3, !P6 ;  /* 0x0000000309107207 */ /* 0x000fc60007000000 */
[----:B------:R1:W-:Y:S01]  /*ecc0*/  STL [R1+0x2cc], R17 ;  /* 0x0002cc1101007387 */ /* 0x0003e20000100800 */
[----:B0-----:R-:W-:-:S03]  /*ecd0*/  SEL R5, R9, R15, !P6 ;  /* 0x0000000f09057207 */ /* 0x001fc60007000000 */
[----:B------:R0:W-:Y:S01]  /*ece0*/  STL [R1+0x2c8], R16 ;  /* 0x0002c81001007387 */ /* 0x0001e20000100800 */
[----:B------:R-:W-:-:S03]  /*ecf0*/  SEL R3, R9, R11, !P6 ;  /* 0x0000000b09037207 */ /* 0x000fc60007000000 */
[----:B------:R-:W2:Y:S04]  /*ed00*/  LDL.LU R20, [R1+0x280] ;  /* 0x0002800001147983 */ /* 0x000ea80000300800 */
[----:B------:R-:W-:Y:S04]  /*ed10*/  STL [R1+0x2c4], R5 ;  /* 0x0002c40501007387 */ /* 0x000fe80000100800 */
[----:B------:R-:W2:Y:S04]  /*ed20*/  LDL.LU R19, [R1+0x274] ;  /* 0x0002740001137983 */ /* 0x000ea80000300800 */
[----:B------:R0:W-:Y:S04]  /*ed30*/  STL [R1+0x2c0], R3 ;  /* 0x0002c00301007387 */ /* 0x0001e80000100800 */
[----:B------:R-:W2:Y:S04]  /*ed40*/  LDL.LU R18, [R1+0x26c] ;  /* 0x00026c0001127983 */ /* 0x000ea80000300800 */
[----:B-1----:R-:W2:Y:S04]  /*ed50*/  LDL.LU R17, [R1+0x268] ;  /* 0x0002680001117983 */ /* 0x002ea80000300800 */
[----:B0-----:R-:W2:Y:S04]  /*ed60*/  LDL.LU R16, [R1+0x264] ;  /* 0x0002640001107983 */ /* 0x001ea80000300800 */
[----:B------:R-:W2:Y:S04]  /*ed70*/  LDL.LU R3, [R1+0x250] ;  /* 0x0002500001037983 */ /* 0x000ea80000300800 */
[----:B------:R-:W2:Y:S04]  /*ed80*/  LDL.LU R15, [R1+0x25c] ;  /* 0x00025c00010f7983 */ /* 0x000ea80000300800 */
[----:B------:R-:W2:Y:S01]  /*ed90*/  LDL.LU R11, [R1+0x260] ;  /* 0x00026000010b7983 */ /* 0x000ea20000300800 */
[----:B---3--:R-:W-:-:S03]  /*eda0*/  SEL R5, R9, R10, !P6 ;  /* 0x0000000a09057207 */ /* 0x008fc60007000000 */
[----:B------:R-:W3:Y:S04]  /*edb0*/  LDL.LU R10, [R1+0x254] ;  /* 0x00025400010a7983 */ /* 0x000ee80000300800 */
[----:B------:R0:W-:Y:S01]  /*edc0*/  STL [R1+0x2bc], R5 ;  /* 0x0002bc0501007387 */ /* 0x0001e20000100800 */
[C---:B----4-:R-:W-:Y:S02]  /*edd0*/  SEL R4, R9.reuse, R4, !P6 ;  /* 0x0000000409047207 */ /* 0x050fe40007000000 */
[----:B-----5:R-:W-:-:S03]  /*ede0*/  SEL R28, R9, R28, !P6 ;  /* 0x0000001c091c7207 */ /* 0x020fc60007000000 */
        /* <DEDUP_REMOVED lines=22> */
[----:B------:R-:W4:Y:S04]  /*ef50*/  LDL.LU R25, [R1+0x258] ;  /* 0x0002580001197983 */ /* 0x000f280000300800 */
[----:B------:R-:W-:Y:S04]  /*ef60*/  STL [R1+0x28c], R5 ;  /* 0x00028c0501007387 */ /* 0x000fe80000100800 */
[----:B------:R-:W5:Y:S04]  /*ef70*/  LDL.LU R24, [R1+0x248] ;  /* 0x0002480001187983 */ /* 0x000f680000300800 */
[----:B------:R1:W-:Y:S04]  /*ef80*/  STL [R1+0x288], R4 ;  /* 0x0002880401007387 */ /* 0x0003e80000100800 */
[----:B------:R-:W5:Y:S04]  /*ef90*/  LDL.LU R23, [R1+0x244] ;  /* 0x0002440001177983 */ /* 0x000f680000300800 */
[----:B------:R-:W5:Y:S04]  /*efa0*/  LDL.LU R22, [R1+0x240] ;  /* 0x0002400001167983 */ /* 0x000f680000300800 */
[----:B------:R-:W5:Y:S04]  /*efb0*/  LDL.LU R21, [R1+0x234] ;  /* 0x0002340001157983 */ /* 0x000f680000300800 */
[----:B0-----:R-:W5:Y:S04]  /*efc0*/  LDL.LU R14, [R1+0x22c] ;  /* 0x00022c00010e7983 */ /* 0x001f680000300800 */
[----:B------:R-:W5:Y:S04]  /*efd0*/  LDL.LU R13, [R1+0x228] ;  /* 0x00022800010d7983 */ /* 0x000f680000300800 */
[----:B------:R-:W5:Y:S01]  /*efe0*/  LDL.LU R12, [R1+0x224] ;  /* 0x00022400010c7983 */ /* 0x000f620000300800 */
[----:B--2---:R-:W-:-:S02]  /*eff0*/  SEL R20, R9, R20, !P6 ;  /* 0x0000001409147207 */ /* 0x004fc40007000000 */
[----:B-1----:R-:W-:-:S03]  /*f000*/  SEL R4, R9, R19, !P6 ;  /* 0x0000001309047207 */ /* 0x002fc60007000000 */
[----:B------:R-:W-:Y:S04]  /*f010*/  STL [R1+0x284], R20 ;  /* 0x0002841401007387 */ /* 0x000fe80000100800 */
[----:B------:R0:W-:Y:S01]  /*f020*/  STL [R1+0x280], R4 ;  /* 0x0002800401007387 */ /* 0x0001e20000100800 */
[C---:B------:R-:W-:Y:S02]  /*f030*/  SEL R5, R9.reuse, R18, !P6 ;  /* 0x0000001209057207 */ /* 0x040fe40007000000 */
[----:B------:R-:W-:-:S03]  /*f040*/  SEL R17, R9, R17, !P6 ;  /* 0x0000001109117207 */ /* 0x000fc60007000000 */
[----:B------:R1:W-:Y:S01]  /*f050*/  STL [R1+0x27c], R5 ;  /* 0x00027c0501007387 */ /* 0x0003e20000100800 */
[----:B0-----:R-:W-:-:S03]  /*f060*/  SEL R4, R9, R16, !P6 ;  /* 0x0000001009047207 */ /* 0x001fc60007000000 */
[----:B------:R-:W-:Y:S04]  /*f070*/  STL [R1+0x278], R17 ;  /* 0x0002781101007387 */ /* 0x000fe80000100800 */
[----:B------:R0:W-:Y:S01]  /*f080*/  STL [R1+0x274], R4 ;  /* 0x0002740401007387 */ /* 0x0001e20000100800 */
[C---:B-1----:R-:W-:Y:S02]  /*f090*/  SEL R5, R9.reuse, R3, !P6 ;  /* 0x0000000309057207 */ /* 0x042fe40007000000 */
[----:B------:R-:W-:-:S03]  /*f0a0*/  SEL R3, R9, R15, !P6 ;  /* 0x0000000f09037207 */ /* 0x000fc60007000000 */
[----:B------:R-:W-:Y:S01]  /*f0b0*/  STL [R1+0x26c], R5 ;  /* 0x00026c0501007387 */ /* 0x000fe20000100800 */
[----:B0-----:R-:W-:-:S03]  /*f0c0*/  SEL R4, R9, R11, !P6 ;  /* 0x0000000b09047207 */ /* 0x001fc60007000000 */
[----:B------:R-:W2:Y:S04]  /*f0d0*/  LDL.LU R11, [R1+0x220] ;  /* 0x00022000010b7983 */ /* 0x000ea80000300800 */
[----:B------:R3:W-:Y:S04]  /*f0e0*/  STL [R1+0x268], R3 ;  /* 0x0002680301007387 */ /* 0x0007e80000100800 */
[----:B------:R0:W-:Y:S01]  /*f0f0*/  STL [R1+0x264], R4 ;  /* 0x0002640401007387 */ /* 0x0001e20000100800 */
[----:B---3--:R-:W-:-:S03]  /*f100*/  SEL R3, R9, R10, !P6 ;  /* 0x0000000a09037207 */ /* 0x008fc60007000000 */
[----:B0-----:R-:W3:Y:S04]  /*f110*/  LDL.LU R4, [R1+0x21c] ;  /* 0x00021c0001047983 */ /* 0x001ee80000300800 */
[----:B------:R-:W3:Y:S04]  /*f120*/  LDL.LU R28, [R1+0x218] ;  /* 0x00021800011c7983 */ /* 0x000ee80000300800 */
[----:B------:R0:W-:Y:S04]  /*f130*/  STL [R1+0x260], R3 ;  /* 0x0002600301007387 */ /* 0x0001e80000100800 */
[----:B------:R-:W3:Y:S04]  /*f140*/  LDL.LU R29, [R1+0x1c8] ;  /* 0x0001c800011d7983 */ /* 0x000ee80000300800 */
[----:B------:R-:W3:Y:S04]  /*f150*/  LDL.LU R27, [R1+0x214] ;  /* 0x00021400011b7983 */ /* 0x000ee80000300800 */
[----:B------:R-:W3:Y:S04]  /*f160*/  LDL.LU R26, [R1+0x1dc] ;  /* 0x0001dc00011a7983 */ /* 0x000ee80000300800 */
[----:B------:R-:W3:Y:S04]  /*f170*/  LDL.LU R20, [R1+0x210] ;  /* 0x0002100001147983 */ /* 0x000ee80000300800 */
[----:B------:R-:W3:Y:S04]  /*f180*/  LDL.LU R19, [R1+0x1fc] ;  /* 0x0001fc0001137983 */ /* 0x000ee80000300800 */
[----:B------:R-:W3:Y:S04]  /*f190*/  LDL.LU R18, [R1+0x204] ;  /* 0x0002040001127983 */ /* 0x000ee80000300800 */
[----:B------:R-:W3:Y:S04]  /*f1a0*/  LDL.LU R17, [R1+0x208] ;  /* 0x0002080001117983 */ /* 0x000ee80000300800 */
[----:B------:R-:W3:Y:S04]  /*f1b0*/  LDL.LU R16, [R1+0x20c] ;  /* 0x00020c0001107983 */ /* 0x000ee80000300800 */
[----:B0-----:R-:W3:Y:S04]  /*f1c0*/  LDL.LU R3, [R1+0x200] ;  /* 0x0002000001037983 */ /* 0x001ee80000300800 */
[----:B------:R-:W3:Y:S04]  /*f1d0*/  LDL.LU R15, [R1+0x1f0] ;  /* 0x0001f000010f7983 */ /* 0x000ee80000300800 */
[----:B------:R-:W3:Y:S01]  /*f1e0*/  LDL.LU R10, [R1+0x1f4] ;  /* 0x0001f400010a7983 */ /* 0x000ee20000300800 */
[----:B----4-:R-:W-:-:S02]  /*f1f0*/  SEL R25, R9, R25, !P6 ;  /* 0x0000001909197207 */ /* 0x010fc40007000000 */
[----:B-----5:R-:W-:-:S03]  /*f200*/  SEL R5, R9, R24, !P6 ;  /* 0x0000001809057207 */ /* 0x020fc60007000000 */
[----:B------:R-:W-:Y:S04]  /*f210*/  STL [R1+0x25c], R25 ;  /* 0x00025c1901007387 */ /* 0x000fe80000100800 */
        /* <DEDUP_REMOVED lines=10> */
[----:B------:R-:W4:Y:S01]  /*f2c0*/  LDL.LU R25, [R1+0x1f8] ;  /* 0x0001f80001197983 */ /* 0x000f220000300800 */
[----:B0-----:R-:W-:-:S03]  /*f2d0*/  SEL R5, R9, R12, !P6 ;  /* 0x0000000c09057207 */ /* 0x001fc60007000000 */
[----:B------:R0:W-:Y:S04]  /*f2e0*/  STL [R1+0x244], R13 ;  /* 0x0002440d01007387 */ /* 0x0001e80000100800 */
[----:B------:R-:W5:Y:S04]  /*f2f0*/  LDL.LU R24, [R1+0x1ec] ;  /* 0x0001ec0001187983 */ /* 0x000f680000300800 */
[----:B------:R2:W-:Y:S04]  /*f300*/  STL [R1+0x240], R5 ;  /* 0x0002400501007387 */ /* 0x0005e80000100800 */
[----:B------:R-:W5:Y:S04]  /*f310*/  LDL.LU R23, [R1+0x1e8] ;  /* 0x0001e80001177983 */ /* 0x000f680000300800 */
[----:B------:R-:W5:Y:S04]  /*f320*/  LDL.LU R22, [R1+0x1e4] ;  /* 0x0001e40001167983 */ /* 0x000f680000300800 */
[----:B------:R-:W5:Y:S04]  /*f330*/  LDL.LU R21, [R1+0x1e0] ;  /* 0x0001e00001157983 */ /* 0x000f680000300800 */
[----:B-1----:R-:W5:Y:S04]  /*f340*/  LDL.LU R14, [R1+0x1d8] ;  /* 0x0001d800010e7983 */ /* 0x002f680000300800 */
[----:B0-----:R-:W5:Y:S04]  /*f350*/  LDL.LU R13, [R1+0x1d4] ;  /* 0x0001d400010d7983 */ /* 0x001f680000300800 */
[----:B------:R-:W5:Y:S01]  /*f360*/  LDL.LU R12, [R1+0x1cc] ;  /* 0x0001cc00010c7983 */ /* 0x000f620000300800 */
[----:B--2---:R-:W-:-:S03]  /*f370*/  SEL R5, R9, R11, !P6 ;  /* 0x0000000b09057207 */ /* 0x004fc60007000000 */
[----:B------:R-:W2:Y:S04]  /*f380*/  LDL.LU R11, [R1+0x1d0] ;  /* 0x0001d000010b7983 */ /* 0x000ea80000300800 */
[----:B------:R0:W-:Y:S01]  /*f390*/  STL [R1+0x23c], R5 ;  /* 0x00023c0501007387 */ /* 0x0001e20000100800 */
[C---:B---3--:R-:W-:Y:S02]  /*f3a0*/  SEL R4, R9.reuse, R4, !P6 ;  /* 0x0000000409047207 */ /* 0x048fe40007000000 */
[----:B0-----:R-:W-:-:S03]  /*f3b0*/  SEL R5, R9, R28, !P6 ;  /* 0x0000001c09057207 */ /* 0x001fc60007000000 */
[----:B------:R0:W-:Y:S04]  /*f3c0*/  STL [R1+0x238], R4 ;  /* 0x0002380401007387 */ /* 0x0001e80000100800 */
[----:B------:R1:W-:Y:S01]  /*f3d0*/  STL [R1+0x234], R5 ;  /* 0x0002340501007387 */ /* 0x0003e20000100800 */
[C---:B0-----:R-:W-:Y:S02]  /*f3e0*/  SEL R4, R9.reuse, R29, !P6 ;  /* 0x0000001d09047207 */ /* 0x041fe40007000000 */
[C---:B------:R-:W-:Y:S02]  /*f3f0*/  SEL R27, R9.reuse, R27, !P6 ;  /* 0x0000001b091b7207 */ /* 0x040fe40007000000 */
[C---:B-1----:R-:W-:Y:S01]  /*f400*/  SEL R5, R9.reuse, R26, !P6 ;  /* 0x0000001a09057207 */ /* 0x042fe20007000000 */
[----:B------:R0:W-:Y:S04]  /*f410*/  STL [R1+0x22c], R4 ;  /* 0x00022c0401007387 */ /* 0x0001e80000100800 */
[----:B------:R-:W-:Y:S01]  /*f420*/  STL [R1+0x228], R27 ;  /* 0x0002281b01007387 */ /* 0x000fe20000100800 */
[----:B------:R-:W-:-:S03]  /*f430*/  SEL R19, R9, R19, !P6 ;  /* 0x0000001309137207 */ /* 0x000fc60007000000 */
[----:B------:R1:W-:Y:S01]  /*f440*/  STL [R1+0x224], R5 ;  /* 0x0002240501007387 */ /* 0x0003e20000100800 */
[----:B0-----:R-:W-:-:S05]  /*f450*/  SEL R4, R9, R20, !P6 ;  /* 0x0000001409047207 */ /* 0x001fca0007000000 */
[----:B------:R0:W-:Y:S01]  /*f460*/  STL [R1+0x220], R4 ;  /* 0x0002200401007387 */ /* 0x0001e20000100800 */
[----:B-1----:R-:W-:-:S03]  /*f470*/  SEL R5, R9, R18, !P6 ;  /* 0x0000001209057207 */ /* 0x002fc60007000000 */
[----:B------:R-:W-:Y:S01]  /*f480*/  STL [R1+0x21c], R19 ;  /* 0x00021c1301007387 */ /* 0x000fe20000100800 */
[----:B------:R-:W-:-:S03]  /*f490*/  SEL R16, R9, R16, !P6 ;  /* 0x0000001009107207 */ /* 0x000fc60007000000 */
[----:B------:R1:W-:Y:S01]  /*f4a0*/  STL [R1+0x218], R5 ;  /* 0x0002180501007387 */ /* 0x0003e20000100800 */
[----:B0-----:R-:W-:-:S05]  /*f4b0*/  SEL R4, R9, R17, !P6 ;  /* 0x0000001109047207 */ /* 0x001fca0007000000 */
[----:B------:R0:W-:Y:S01]  /*f4c0*/  STL [R1+0x214], R4 ;  /* 0x0002140401007387 */ /* 0x0001e20000100800 */
[----:B-1----:R-:W-:-:S03]  /*f4d0*/  SEL R5, R9, R3, !P6 ;  /* 0x0000000309057207 */ /* 0x002fc60007000000 */
[----:B------:R1:W-:Y:S01]  /*f4e0*/  STL [R1+0x210], R16 ;  /* 0x0002101001007387 */ /* 0x0003e20000100800 */
[----:B------:R-:W-:-:S03]  /*f4f0*/  SEL R3, R9, R10, !P6 ;  /* 0x0000000a09037207 */ /* 0x000fc60007000000 */
[----:B------:R-:W-:Y:S01]  /*f500*/  STL [R1+0x20c], R5 ;  /* 0x00020c0501007387 */ /* 0x000fe20000100800 */
[----:B0-----:R-:W-:-:S03]  /*f510*/  SEL R4, R9, R15, !P6 ;  /* 0x0000000f09047207 */ /* 0x001fc60007000000 */
[----:B------:R-:W3:Y:S04]  /*f520*/  LDL.LU R20, [R1+0x1ac] ;  /* 0x0001ac0001147983 */ /* 0x000ee80000300800 */
[----:B------:R-:W-:Y:S04]  /*f530*/  STL [R1+0x208], R4 ;  /* 0x0002080401007387 */ /* 0x000fe80000100800 */
[----:B------:R-:W3:Y:S04]  /*f540*/  LDL.LU R19, [R1+0x1b0] ;  /* 0x0001b00001137983 */ /* 0x000ee80000300800 */
[----:B------:R0:W-:Y:S04]  /*f550*/  STL [R1+0x204], R3 ;  /* 0x0002040301007387 */ /* 0x0001e80000100800 */
[----:B------:R-:W3:Y:S04]  /*f560*/  LDL.LU R18, [R1+0x1c4] ;  /* 0x0001c40001127983 */ /* 0x000ee80000300800 */
[----:B------:R-:W3:Y:S04]  /*f570*/  LDL.LU R17, [R1+0x1b4] ;  /* 0x0001b40001117983 */ /* 0x000ee80000300800 */
[----:B-1----:R-:W3:Y:S04]  /*f580*/  LDL.LU R16, [R1+0x1b8] ;  /* 0x0001b80001107983 */ /* 0x002ee80000300800 */
[----:B0-----:R-:W3:Y:S04]  /*f590*/  LDL.LU R3, [R1+0x1bc] ;  /* 0x0001bc0001037983 */ /* 0x001ee80000300800 */
[----:B------:R-:W3:Y:S04]  /*f5a0*/  LDL.LU R15, [R1+0x1c0] ;  /* 0x0001c000010f7983 */ /* 0x000ee80000300800 */
[----:B------:R-:W3:Y:S01]  /*f5b0*/  LDL.LU R10, [R1+0x414] ;  /* 0x00041400010a7983 */ /* 0x000ee20000300800 */
[----:B----4-:R-:W-:-:S05]  /*f5c0*/  SEL R5, R9, R25, !P6 ;  /* 0x0000001909057207 */ /* 0x010fca0007000000 */
[----:B------:R0:W-:Y:S01]  /*f5d0*/  STL [R1+0x200], R5 ;  /* 0x0002000501007387 */ /* 0x0001e20000100800 */
[----:B-----5:R-:W-:-:S05]  /*f5e0*/  SEL R4, R9, R24, !P6 ;  /* 0x0000001809047207 */ /* 0x020fca0007000000 */
[----:B------:R1:W-:Y:S01]  /*f5f0*/  STL [R1+0x1fc], R4 ;  /* 0x0001fc0401007387 */ /* 0x0003e20000100800 */
[C---:B------:R-:W-:Y:S02]  /*f600*/  SEL R23, R9.reuse, R23, !P6 ;  /* 0x0000001709177207 */ /* 0x040fe40007000000 */
[----:B0-----:R-:W-:-:S03]  /*f610*/  SEL R5, R9, R22, !P6 ;  /* 0x0000001609057207 */ /* 0x001fc60007000000 */
[----:B------:R-:W-:Y:S01]  /*f620*/  STL [R1+0x1f8], R23 ;  /* 0x0001f81701007387 */ /* 0x000fe20000100800 */
[----:B-1----:R-:W-:-:S03]  /*f630*/  SEL R4, R9, R21, !P6 ;  /* 0x0000001509047207 */ /* 0x002fc60007000000 */
[----:B------:R0:W-:Y:S01]  /*f640*/  STL [R1+0x1f4], R5 ;  /* 0x0001f40501007387 */ /* 0x0001e20000100800 */
[----:B------:R-:W-:-:S03]  /*f650*/  SEL R14, R9, R14, !P6 ;  /* 0x0000000e090e7207 */ /* 0x000fc60007000000 */
[----:B------:R1:W-:Y:S01]  /*f660*/  STL [R1+0x1f0], R4 ;  /* 0x0001f00401007387 */ /* 0x0003e20000100800 */
[----:B0-----:R-:W-:-:S03]  /*f670*/  SEL R5, R9, R13, !P6 ;  /* 0x0000000d09057207 */ /* 0x001fc60007000000 */
[----:B------:R0:W-:Y:S01]  /*f680*/  STL [R1+0x1ec], R14 ;  /* 0x0001ec0e01007387 */ /* 0x0001e20000100800 */
[----:B-1----:R-:W-:-:S03]  /*f690*/  SEL R4, R9, R12, !P6 ;  /* 0x0000000c09047207 */ /* 0x002fc60007000000 */
[----:B0-----:R-:W4:Y:S04]  /*f6a0*/  LDL.LU R14, [R1+0x418] ;  /* 0x00041800010e7983 */ /* 0x001f280000300800 */
        /* <DEDUP_REMOVED lines=16> */
[----:B------:R-:W2:Y:S01]  /*f7b0*/  LDL.LU R11, [R1+0x170] ;  /* 0x00017000010b7983 */ /* 0x000ea20000300800 */
[----:B---3--:R-:W-:-:S05]  /*f7c0*/  SEL R5, R9, R20, !P6 ;  /* 0x0000001409057207 */ /* 0x008fca0007000000 */
        /* <DEDUP_REMOVED lines=13> */
[----:B------:R-:W3:Y:S04]  /*f8a0*/  LDL.LU R20, [R1+0x16c] ;  /* 0x00016c0001147983 */ /* 0x000ee80000300800 */
[----:B------:R-:W-:Y:S04]  /*f8b0*/  STL [R1+0x1c4], R5 ;  /* 0x0001c40501007387 */ /* 0x000fe80000100800 */
[----:B------:R-:W3:Y:S04]  /*f8c0*/  LDL.LU R19, [R1+0x408] ;  /* 0x0004080001137983 */ /* 0x000ee80000300800 */
[----:B------:R0:W-:Y:S04]  /*f8d0*/  STL [R1+0x1c0], R3 ;  /* 0x0001c00301007387 */ /* 0x0001e80000100800 */
[----:B------:R-:W3:Y:S04]  /*f8e0*/  LDL.LU R18, [R1+0x404] ;  /* 0x0004040001127983 */ /* 0x000ee80000300800 */
[----:B-1----:R-:W3:Y:S04]  /*f8f0*/  LDL.LU R17, [R1+0x168] ;  /* 0x0001680001117983 */ /* 0x002ee80000300800 */
[----:B0-----:R-:W3:Y:S04]  /*f900*/  LDL.LU R16, [R1+0x164] ;  /* 0x0001640001107983 */ /* 0x001ee80000300800 */
[----:B------:R-:W3:Y:S04]  /*f910*/  LDL.LU R3, [R1+0x160] ;  /* 0x0001600001037983 */ /* 0x000ee80000300800 */
[----:B------:R-:W3:Y:S04]  /*f920*/  LDL.LU R15, [R1+0x15c] ;  /* 0x00015c00010f7983 */ /* 0x000ee80000300800 */
[----:B------:R-:W3:Y:S01]  /*f930*/  LDL.LU R10, [R1+0x158] ;  /* 0x00015800010a7983 */ /* 0x000ee20000300800 */
[----:B----4-:R-:W-:-:S03]  /*f940*/  SEL R5, R9, R14, !P6 ;  /* 0x0000000e09057207 */ /* 0x010fc60007000000 */
[----:B------:R-:W4:Y:S04]  /*f950*/  LDL.LU R14, [R1+0x154] ;  /* 0x00015400010e7983 */ /* 0x000f280000300800 */
[----:B------:R2:W-:Y:S01]  /*f960*/  STL [R1+0x1bc], R5 ;  /* 0x0001bc0501007387 */ /* 0x0005e20000100800 */
[C---:B-----5:R-:W-:Y:S02]  /*f970*/  SEL R4, R9.reuse, R4, !P6 ;  /* 0x0000000409047207 */ /* 0x060fe40007000000 */
[----:B------:R-:W-:-:S03]  /*f980*/  SEL R28, R9, R28, !P6 ;  /* 0x0000001c091c7207 */ /* 0x000fc60007000000 */
[----:B------:R0:W-:Y:S04]  /*f990*/  STL [R1+0x1b8], R4 ;  /* 0x0001b80401007387 */ /* 0x0001e80000100800 */
[----:B------:R-:W-:Y:S01]  /*f9a0*/  STL [R1+0x1b4], R28 ;  /* 0x0001b41c01007387 */ /* 0x000fe20000100800 */
[C---:B--2---:R-:W-:Y:S02]  /*f9b0*/  SEL R5, R9.reuse, R29, !P6 ;  /* 0x0000001d09057207 */ /* 0x044fe40007000000 */
        /* <DEDUP_REMOVED lines=19> */
[----:B------:R-:W2:Y:S04]  /*faf0*/  LDL.LU R25, [R1+0x150] ;  /* 0x0001500001197983 */ /* 0x000ea80000300800 */
        /* <DEDUP_REMOVED lines=9> */
[----:B---3--:R-:W-:-:S02]  /*fb90*/  SEL R20, R9, R20, !P6 ;  /* 0x0000001409147207 */ /* 0x008fc40007000000 */
[----:B-1----:R-:W-:-:S03]  /*fba0*/  SEL R4, R9, R19, !P6 ;  /* 0x0000001309047207 */ /* 0x002fc60007000000 */
[----:B------:R-:W-:Y:S01]  /*fbb0*/  STL [R1+0x178], R20 ;  /* 0x0001781401007387 */ /* 0x000fe20000100800 */
[----:B------:R-:W-:-:S03]  /*fbc0*/  SEL R5, R9, R18, !P6 ;  /* 0x0000001209057207 */ /* 0x000fc60007000000 */
[----:B------:R0:W-:Y:S01]  /*fbd0*/  STL [R1+0x174], R4 ;  /* 0x0001740401007387 */ /* 0x0001e20000100800 */
[----:B------:R-:W-:-:S03]  /*fbe0*/  SEL R17, R9, R17, !P6 ;  /* 0x0000001109117207 */ /* 0x000fc60007000000 */
[----:B------:R1:W-:Y:S01]  /*fbf0*/  STL [R1+0x170], R5 ;  /* 0x0001700501007387 */ /* 0x0003e20000100800 */
[----:B0-----:R-:W-:-:S03]  /*fc00*/  SEL R4, R9, R16, !P6 ;  /* 0x0000001009047207 */ /* 0x001fc60007000000 */
[----:B------:R-:W-:Y:S01]  /*fc10*/  STL [R1+0x16c], R17 ;  /* 0x00016c1101007387 */ /* 0x000fe20000100800 */
[----:B-1----:R-:W-:-:S03]  /*fc20*/  SEL R5, R9, R3, !P6 ;  /* 0x0000000309057207 */ /* 0x002fc60007000000 */
[----:B------:R0:W-:Y:S04]  /*fc30*/  STL [R1+0x168], R4 ;  /* 0x0001680401007387 */ /* 0x0001e80000100800 */
[----:B------:R-:W-:Y:S01]  /*fc40*/  STL [R1+0x164], R5 ;  /* 0x0001640501007387 */ /* 0x000fe20000100800 */
[----:B0-----:R-:W-:-:S03]  /*fc50*/  SEL R4, R9, R10, !P6 ;  /* 0x0000000a09047207 */ /* 0x001fc60007000000 */
[----:B------:R-:W3:Y:S01]  /*fc60*/  LDL.LU R10, [R1+0x128] ;  /* 0x00012800010a7983 */ /* 0x000ee20000300800 */
[----:B------:R-:W-:-:S05]  /*fc70*/  SEL R3, R9, R15, !P6 ;  /* 0x0000000f09037207 */ /* 0x000fca0007000000 */
[----:B------:R4:W-:Y:S04]  /*fc80*/  STL [R1+0x160], R3 ;  /* 0x0001600301007387 */ /* 0x0009e80000100800 */
[----:B------:R0:W-:Y:S01]  /*fc90*/  STL [R1+0x15c], R4 ;  /* 0x00015c0401007387 */ /* 0x0001e20000100800 */
[----:B----4-:R-:W-:-:S03]  /*fca0*/  SEL R3, R9, R14, !P6 ;  /* 0x0000000e09037207 */ /* 0x010fc60007000000 */
[----:B0-----:R-:W4:Y:S04]  /*fcb0*/  LDL.LU R4, [R1+0x11c] ;  /* 0x00011c0001047983 */ /* 0x001f280000300800 */
[----:B------:R-:W4:Y:S04]  /*fcc0*/  LDL.LU R28, [R1+0x118] ;  /* 0x00011800011c7983 */ /* 0x000f280000300800 */
[----:B------:R0:W-:Y:S04]  /*fcd0*/  STL [R1+0x158], R3 ;  /* 0x0001580301007387 */ /* 0x0001e80000100800 */
[----:B------:R-:W4:Y:S04]  /*fce0*/  LDL.LU R29, [R1+0x114] ;  /* 0x00011400011d7983 */ /* 0x000f280000300800 */
[----:B------:R-:W4:Y:S04]  /*fcf0*/  LDL.LU R27, [R1+0x110] ;  /* 0x00011000011b7983 */ /* 0x000f280000300800 */
[----:B------:R-:W4:Y:S04]  /*fd00*/  LDL.LU R26, [R1+0x10c] ;  /* 0x00010c00011a7983 */ /* 0x000f280000300800 */
[----:B------:R-:W4:Y:S04]  /*fd10*/  LDL.LU R20, [R1+0x108] ;  /* 0x0001080001147983 */ /* 0x000f280000300800 */
[----:B------:R-:W4:Y:S04]  /*fd20*/  LDL.LU R19, [R1+0x104] ;  /* 0x0001040001137983 */ /* 0x000f280000300800 */
[----:B------:R-:W4:Y:S04]  /*fd30*/  LDL.LU R18, [R1+0x100] ;  /* 0x0001000001127983 */ /* 0x000f280000300800 */
[----:B------:R-:W4:Y:S04]  /*fd40*/  LDL.LU R17, [R1+0xfc] ;  /* 0x0000fc0001117983 */ /* 0x000f280000300800 */
[----:B------:R-:W4:Y:S04]  /*fd50*/  LDL.LU R16, [R1+0xf0] ;  /* 0x0000f00001107983 */ /* 0x000f280000300800 */
[----:B0-----:R-:W4:Y:S04]  /*fd60*/  LDL.LU R3, [R1+0xf8] ;  /* 0x0000f80001037983 */ /* 0x001f280000300800 */
[----:B------:R-:W4:Y:S04]  /*fd70*/  LDL.LU R15, [R1+0xf4] ;  /* 0x0000f400010f7983 */ /* 0x000f280000300800 */
[----:B------:R-:W4:Y:S01]  /*fd80*/  LDL.LU R14, [R1+0xe0] ;  /* 0x0000e000010e7983 */ /* 0x000f220000300800 */
[----:B--2---:R-:W-:-:S02]  /*fd90*/  SEL R25, R9, R25, !P6 ;  /* 0x0000001909197207 */ /* 0x004fc40007000000 */
        /* <DEDUP_REMOVED lines=12> */
[----:B------:R-:W2:Y:S01]  /*fe60*/  LDL.LU R25, [R1+0xe8] ;  /* 0x0000e80001197983 */ /* 0x000ea20000300800 */
        /* <DEDUP_REMOVED lines=10> */
[----:B---3--:R-:W-:-:S03]  /*ff10*/  SEL R5, R9, R10, !P6 ;  /* 0x0000000a09057207 */ /* 0x008fc60007000000 */
[----:B------:R-:W3:Y:S04]  /*ff20*/  LDL.LU R10, [R1+0xb0] ;  /* 0x0000b000010a7983 */ /* 0x000ee80000300800 */
[----:B------:R0:W-:Y:S01]  /*ff30*/  STL [R1+0x130], R5 ;  /* 0x0001300501007387 */ /* 0x0001e20000100800 */
[C---:B----4-:R-:W-:Y:S02]  /*ff40*/  SEL R4, R9.reuse, R4, !P6 ;  /* 0x0000000409047207 */ /* 0x050fe40007000000 */
        /* <DEDUP_REMOVED lines=8> */
[----:B------:R-:W-:-:S02]  /*ffd0*/  SEL R19, R9, R19, !P6 ;  /* 0x0000001309137207 */ /* 0x000fc40007000000 */
[C---:B0-----:R-:W-:Y:S01]  /*ffe0*/  SEL R4, R9.reuse, R20, !P6 ;  /* 0x0000001409047207 */ /* 0x041fe20007000000 */
[----:B------:R0:W-:Y:S04]  /*fff0*/  STL [R1+0x114], R5 ;  /* 0x0001140501007387 */ /* 0x0001e80000100800 */
        /* <DEDUP_REMOVED lines=9> */
[C---:B------:R-:W-:Y:S02]  /*10090*/  SEL R3, R9.reuse, R14, !P6 ;  /* 0x0000000e09037207 */ /* 0x040fe40007000000 */
[C---:B-1----:R-:W-:Y:S01]  /*100a0*/  SEL R4, R9.reuse, R15, !P6 ;  /* 0x0000000f09047207 */ /* 0x042fe20007000000 */
[----:B------:R-:W-:Y:S04]  /*100b0*/  STL [R1+0xfc], R5 ;  /* 0x0000fc0501007387 */ /* 0x000fe80000100800 */
[----:B------:R-:W4:Y:S04]  /*100c0*/  LDL.LU R20, [R1+0xac] ;  /* 0x0000ac0001147983 */ /* 0x000f280000300800 */
[----:B------:R-:W-:Y:S04]  /*100d0*/  STL [R1+0xf8], R4 ;  /* 0x0000f80401007387 */ /* 0x000fe80000100800 */
[----:B------:R-:W4:Y:S04]  /*100e0*/  LDL.LU R19, [R1+0xa8] ;  /* 0x0000a80001137983 */ /* 0x000f280000300800 */
[----:B------:R1:W-:Y:S04]  /*100f0*/  STL [R1+0xf4], R3 ;  /* 0x0000f40301007387 */ /* 0x0003e80000100800 */
[----:B------:R-:W4:Y:S04]  /*10100*/  LDL.LU R18, [R1+0xa4] ;  /* 0x0000a40001127983 */ /* 0x000f280000300800 */
[----:B------:R-:W4:Y:S04]  /*10110*/  LDL.LU R17, [R1+0xa0] ;  /* 0x0000a00001117983 */ /* 0x000f280000300800 */
[----:B0-----:R-:W4:Y:S04]  /*10120*/  LDL.LU R16, [R1+0x98] ;  /* 0x0000980001107983 */ /* 0x001f280000300800 */
[----:B-1----:R-:W4:Y:S04]  /*10130*/  LDL.LU R3, [R1+0x8c] ;  /* 0x00008c0001037983 */ /* 0x002f280000300800 */
[----:B------:R-:W4:Y:S04]  /*10140*/  LDL.LU R15, [R1+0x88] ;  /* 0x00008800010f7983 */ /* 0x000f280000300800 */
[----:B------:R-:W4:Y:S01]  /*10150*/  LDL.LU R14, [R1+0x84] ;  /* 0x00008400010e7983 */ /* 0x000f220000300800 */
[----:B--2---:R-:W-:-:S02]  /*10160*/  SEL R5, R9, R25, !P6 ;  /* 0x0000001909057207 */ /* 0x004fc40007000000 */
[----:B-----5:R-:W-:-:S03]  /*10170*/  SEL R4, R9, R24, !P6 ;  /* 0x0000001809047207 */ /* 0x020fc60007000000 */
[----:B------:R0:W-:Y:S04]  /*10180*/  STL [R1+0xf0], R5 ;  /* 0x0000f00501007387 */ /* 0x0001e80000100800 */
        /* <DEDUP_REMOVED lines=11> */
[----:B------:R0:W-:Y:S04]  /*10240*/  STL [R1+0xc8], R5 ;  /* 0x0000c80501007387 */ /* 0x0001e80000100800 */
[----:B------:R1:W-:Y:S04]  /*10250*/  STL [R1+0xc0], R4 ;  /* 0x0000c00401007387 */ /* 0x0003e80000100800 */
[----:B0-----:R-:W2:Y:S04]  /*10260*/  LDL.LU R5, [R1+0xc] ;  /* 0x00000c0001057983 */ /* 0x001ea80000300800 */
[----:B-1----:R-:W5:Y:S01]  /*10270*/  LDL.LU R4, [R1+0x80] ;  /* 0x0000800001047983 */ /* 0x002f620000300800 */
[----:B---3--:R-:W-:-:S05]  /*10280*/  SEL R10, R9, R10, !P6 ;  /* 0x0000000a090a7207 */ /* 0x008fca0007000000 */
        /* <DEDUP_REMOVED lines=11> */
[----:B0-----:R-:W3:Y:S01]  /*10340*/  LDL.LU R10, [R1+0x5c] ;  /* 0x00005c00010a7983 */ /* 0x001ee20000300800 */
[----:B----4-:R-:W-:-:S02]  /*10350*/  SEL R28, R9, R20, !P6 ;  /* 0x00000014091c7207 */ /* 0x010fc40007000000 */
[----:B------:R-:W-:-:S03]  /*10360*/  SEL R20, R9, R19, !P6 ;  /* 0x0000001309147207 */ /* 0x000fc60007000000 */
[----:B------:R-:W-:Y:S01]  /*10370*/  STL [R1+0xb8], R28 ;  /* 0x0000b81c01007387 */ /* 0x000fe20000100800 */
[----:B------:R-:W-:-:S03]  /*10380*/  SEL R19, R9, R18, !P6 ;  /* 0x0000001209137207 */ /* 0x000fc60007000000 */
[----:B------:R0:W-:Y:S01]  /*10390*/  STL [R1+0xb4], R20 ;  /* 0x0000b41401007387 */ /* 0x0001e20000100800 */
        /* <DEDUP_REMOVED lines=9> */
[----:B0-----:R-:W3:Y:S04]  /*10430*/  LDL.LU R20, [R1+0x17c] ;  /* 0x00017c0001147983 */ /* 0x001ee80000300800 */
[----:B------:R-:W-:Y:S04]  /*10440*/  STL [R1+0xa0], R15 ;  /* 0x0000a00f01007387 */ /* 0x000fe80000100800 */
[----:B-1----:R-:W3:Y:S04]  /*10450*/  LDL.LU R19, [R1+0x194] ;  /* 0x0001940001137983 */ /* 0x002ee80000300800 */
[----:B------:R0:W-:Y:S04]  /*10460*/  STL [R1+0x98], R3 ;  /* 0x0000980301007387 */ /* 0x0001e80000100800 */
[----:B----4-:R-:W4:Y:S04]  /*10470*/  LDL.LU R18, [R1+0x184] ;  /* 0x0001840001127983 */ /* 0x010f280000300800 */
[----:B------:R-:W4:Y:S04]  /*10480*/  LDL.LU R17, [R1+0xc4] ;  /* 0x0000c40001117983 */ /* 0x000f280000300800 */
[----:B------:R-:W4:Y:S04]  /*10490*/  LDL.LU R16, [R1+0x124] ;  /* 0x0001240001107983 */ /* 0x000f280000300800 */
[----:B0-----:R-:W4:Y:S04]  /*104a0*/  LDL.LU R3, [R1+0x144] ;  /* 0x0001440001037983 */ /* 0x001f280000300800 */
[----:B------:R-:W4:Y:S04]  /*104b0*/  LDL.LU R15, [R1+0x120] ;  /* 0x00012000010f7983 */ /* 0x000f280000300800 */
[----:B------:R-:W4:Y:S04]  /*104c0*/  LDL.LU R14, [R1+0xdc] ;  /* 0x0000dc00010e7983 */ /* 0x000f280000300800 */
[----:B------:R-:W4:Y:S04]  /*104d0*/  LDL.LU R28, [R1+0xe4] ;  /* 0x0000e400011c7983 */ /* 0x000f280000300800 */
[----:B------:R-:W4:Y:S01]  /*104e0*/  LDL.LU R29, [R1+0xd8] ;  /* 0x0000d800011d7983 */ /* 0x000f220000300800 */
[----:B--2---:R-:W-:-:S02]  /*104f0*/  SEL R5, R9, R5, !P6 ;  /* 0x0000000509057207 */ /* 0x004fc40007000000 */
[----:B-----5:R-:W-:-:S03]  /*10500*/  SEL R4, R9, R4, !P6 ;  /* 0x0000000409047207 */ /* 0x020fc60007000000 */
[----:B------:R0:W-:Y:S04]  /*10510*/  STL [R1+0x8c], R5 ;  /* 0x00008c0501007387 */ /* 0x0001e80000100800 */
[----:B0-----:R-:W2:Y:S04]  /*10520*/  LDL.LU R5, [R1+0x1d60] ;  /* 0x001d600001057983 */ /* 0x001ea80000300800 */
[----:B------:R0:W-:Y:S01]  /*10530*/  STL [R1+0x88], R4 ;  /* 0x0000880401007387 */ /* 0x0001e20000100800 */
[----:B---3--:R-:W-:-:S03]  /*10540*/  SEL R27, R9, R27, !P6 ;  /* 0x0000001b091b7207 */ /* 0x008fc60007000000 */
[----:B0-----:R-:W3:Y:S01]  /*10550*/  LDL.LU R4, [R1+0x1d5c] ;  /* 0x001d5c0001047983 */ /* 0x001ee20000300800 */
[----:B------:R-:W-:-:S03]  /*10560*/  SEL R26, R9, R26, !P6 ;  /* 0x0000001a091a7207 */ /* 0x000fc60007000000 */
[----:B------:R0:W-:Y:S01]  /*10570*/  STL [R1+0x84], R27 ;  /* 0x0000841b01007387 */ /* 0x0001e20000100800 */
[C---:B------:R-:W-:Y:S02]  /*10580*/  SEL R25, R9.reuse, R25, !P6 ;  /* 0x0000001909197207 */ /* 0x040fe40007000000 */
[C---:B------:R-:W-:Y:S01]  /*10590*/  SEL R24, R9.reuse, R24, !P6 ;  /* 0x0000001809187207 */ /* 0x040fe20007000000 */
[----:B0-----:R-:W5:Y:S01]  /*105a0*/  LDL.LU R27, [R1+0x1d58] ;  /* 0x001d5800011b7983 */ /* 0x001f620000300800 */
[----:B------:R-:W-:-:S03]  /*105b0*/  SEL R23, R9, R23, !P6 ;  /* 0x0000001709177207 */ /* 0x000fc60007000000 */
[----:B------:R0:W-:Y:S01]  /*105c0*/  STL [R1+0x80], R26 ;  /* 0x0000801a01007387 */ /* 0x0001e20000100800 */
[C---:B------:R-:W-:Y:S02]  /*105d0*/  SEL R22, R9.reuse, R22, !P6 ;  /* 0x0000001609167207 */ /* 0x040fe40007000000 */
[C---:B------:R-:W-:Y:S01]  /*105e0*/  SEL R21, R9.reuse, R21, !P6 ;  /* 0x0000001509157207 */ /* 0x040fe20007000000 */
[----:B0-----:R-:W2:Y:S04]  /*105f0*/  LDL.LU R26, [R1+0x1d54] ;  /* 0x001d5400011a7983 */ /* 0x001ea80000300800 */
[----:B------:R0:W-:Y:S01]  /*10600*/  STL [R1+0x7c], R25 ;  /* 0x00007c1901007387 */ /* 0x0001e20000100800 */
[C---:B------:R-:W-:Y:S02]  /*10610*/  SEL R13, R9.reuse, R13, !P6 ;  /* 0x0000000d090d7207 */ /* 0x040fe40007000000 */
[C---:B------:R-:W-:Y:S01]  /*10620*/  SEL R12, R9.reuse, R12, !P6 ;  /* 0x0000000c090c7207 */ /* 0x040fe20007000000 */
[----:B0-----:R-:W2:Y:S04]  /*10630*/  LDL.LU R25, [R1+0x1d50] ;  /* 0x001d500001197983 */ /* 0x001ea80000300800 */
[----:B------:R0:W-:Y:S01]  /*10640*/  STL [R1+0x78], R24 ;  /* 0x0000781801007387 */ /* 0x0001e20000100800 */
[----:B------:R-:W-:-:S03]  /*10650*/  SEL R11, R9, R11, !P6 ;  /* 0x0000000b090b7207 */ /* 0x000fc60007000000 */
[----:B0-----:R-:W2:Y:S04]  /*10660*/  LDL.LU R24, [R1+0x1d4c] ;  /* 0x001d4c0001187983 */ /* 0x001ea80000300800 */
[----:B------:R0:W-:Y:S01]  /*10670*/  STL [R1+0x74], R23 ;  /* 0x0000741701007387 */ /* 0x0001e20000100800 */
[----:B------:R-:W-:-:S03]  /*10680*/  SEL R10, R9, R10, !P6 ;  /* 0x0000000a090a7207 */ /* 0x000fc60007000000 */
[----:B0-----:R-:W2:Y:S04]  /*10690*/  LDL.LU R23, [R1+0x1d48] ;  /* 0x001d480001177983 */ /* 0x001ea80000300800 */
[----:B------:R0:W-:Y:S04]  /*106a0*/  STL [R1+0x70], R22 ;  /* 0x0000701601007387 */ /* 0x0001e80000100800 */
[----:B0-----:R-:W2:Y:S04]  /*106b0*/  LDL.LU R22, [R1+0x1d44] ;  /* 0x001d440001167983 */ /* 0x001ea80000300800 */
[----:B------:R0:W-:Y:S04]  /*106c0*/  STL [R1+0x6c], R21 ;  /* 0x00006c1501007387 */ /* 0x0001e80000100800 */
[----:B0-----:R-:W2:Y:S04]  /*106d0*/  LDL.LU R21, [R1+0x1d40] ;  /* 0x001d400001157983 */ /* 0x001ea80000300800 */
[----:B------:R0:W-:Y:S04]  /*106e0*/  STL [R1+0x68], R13 ;  /* 0x0000680d01007387 */ /* 0x0001e80000100800 */
[----:B0-----:R-:W2:Y:S04]  /*106f0*/  LDL.LU R13, [R1+0x1d3c] ;  /* 0x001d3c00010d7983 */ /* 0x001ea80000300800 */
[----:B------:R0:W-:Y:S04]  /*10700*/  STL [R1+0x64], R12 ;  /* 0x0000640c01007387 */ /* 0x0001e80000100800 */
[----:B0-----:R-:W3:Y:S04]  /*10710*/  LDL.LU R12, [R1+0x1d38] ;  /* 0x001d3800010c7983 */ /* 0x001ee80000300800 */
[----:B------:R0:W-:Y:S04]  /*10720*/  STL [R1+0x60], R11 ;  /* 0x0000600b01007387 */ /* 0x0001e80000100800 */
[----:B0-----:R-:W3:Y:S04]  /*10730*/  LDL.LU R11, [R1+0x1d34] ;  /* 0x001d3400010b7983 */ /* 0x001ee80000300800 */
[----:B------:R0:W-:Y:S04]  /*10740*/  STL [R1+0x5c], R10 ;  /* 0x00005c0a01007387 */ /* 0x0001e80000100800 */
[----:B0-----:R-:W3:Y:S01]  /*10750*/  LDL.LU R10, [R1+0x1d30] ;  /* 0x001d3000010a7983 */ /* 0x001ee20000300800 */
[----:B------:R-:W-:-:S02]  /*10760*/  SEL R20, R9, R20, !P6 ;  /* 0x0000001409147207 */ /* 0x000fc40007000000 */
[C---:B------:R-:W-:Y:S02]  /*10770*/  SEL R19, R9.reuse, R19, !P6 ;  /* 0x0000001309137207 */ /* 0x040fe40007000000 */
[C---:B----4-:R-:W-:Y:S02]  /*10780*/  SEL R18, R9.reuse, R18, !P6 ;  /* 0x0000001209127207 */ /* 0x050fe40007000000 */
[C---:B------:R-:W-:Y:S02]  /*10790*/  SEL R17, R9.reuse, R17, !P6 ;  /* 0x0000001109117207 */ /* 0x040fe40007000000 */
[C---:B------:R-:W-:Y:S02]  /*107a0*/  SEL R16, R9.reuse, R16, !P6 ;  /* 0x0000001009107207 */ /* 0x040fe40007000000 */
[C---:B------:R-:W-:Y:S02]  /*107b0*/  SEL R3, R9.reuse, R3, !P6 ;  /* 0x0000000309037207 */ /* 0x040fe40007000000 */
[----:B------:R-:W-:-:S02]  /*107c0*/  SEL R15, R9, R15, !P6 ;  /* 0x0000000f090f7207 */ /* 0x000fc40007000000 */
[C---:B------:R-:W-:Y:S02]  /*107d0*/  SEL R14, R9.reuse, R14, !P6 ;  /* 0x0000000e090e7207 */ /* 0x040fe40007000000 */
[C---:B--2---:R-:W-:Y:S02]  /*107e0*/  SEL R13, R9.reuse, R13, !P6 ;  /* 0x0000000d090d7207 */ /* 0x044fe40007000000 */
[----:B---3--:R-:W-:-:S05]  /*107f0*/  SEL R10, R9, R10, !P6 ;  /* 0x0000000a090a7207 */ /* 0x008fca0007000000 */
[----:B------:R0:W-:Y:S02]  /*10800*/  STL [R1+0x58], R10 ;  /* 0x0000580a01007387 */ /* 0x0001e40000100800 */
[C---:B0-----:R-:W-:Y:S02]  /*10810*/  SEL R10, R9.reuse, R11, !P6 ;  /* 0x0000000b090a7207 */ /* 0x041fe40007000000 */
[----:B------:R-:W2:Y:S04]  /*10820*/  LDL.LU R11, [R1+0x4c] ;  /* 0x00004c00010b7983 */ /* 0x000ea80000300800 */
[----:B------:R0:W-:Y:S02]  /*10830*/  STL [R1+0x54], R10 ;  /* 0x0000540a01007387 */ /* 0x0001e40000100800 */
[----:B0-----:R-:W-:-:S02]  /*10840*/  SEL R10, R9, R12, !P6 ;  /* 0x0000000c090a7207 */ /* 0x001fc40007000000 */
[----:B------:R-:W3:Y:S04]  /*10850*/  LDL.LU R12, [R1+0x28] ;  /* 0x00002800010c7983 */ /* 0x000ee80000300800 */
[----:B------:R0:W-:Y:S04]  /*10860*/  STL [R1+0x48], R10 ;  /* 0x0000480a01007387 */ /* 0x0001e80000100800 */
[----:B0-----:R-:W4:Y:S04]  /*10870*/  LDL.LU R10, [R1+0x3c] ;  /* 0x00003c00010a7983 */ /* 0x001f280000300800 */
[----:B------:R0:W-:Y:S04]  /*10880*/  STL [R1+0x44], R13 ;  /* 0x0000440d01007387 */ /* 0x0001e80000100800 */
        /* <DEDUP_REMOVED lines=16> */
[----:B0-----:R-:W3:Y:S01]  /*10990*/  LDL.LU R14, [R1+0x1d10] ;  /* 0x001d1000010e7983 */ /* 0x001ee20000300800 */
[----:B------:R-:W-:-:S05]  /*109a0*/  SEL R28, R9, R28, !P6 ;  /* 0x0000001c091c7207 */ /* 0x000fca0007000000 */
[----:B------:R0:W-:Y:S02]  /*109b0*/  STL [R1+0x10], R28 ;  /* 0x0000101c01007387 */ /* 0x0001e40000100800 */
[C---:B0-----:R-:W-:Y:S02]  /*109c0*/  SEL R28, R9.reuse, R29, !P6 ;  /* 0x0000001d091c7207 */ /* 0x041fe40007000000 */
[C---:B--2---:R-:W-:Y:S02]  /*109d0*/  SEL R15, R9.reuse, R15, !P6 ;  /* 0x0000000f090f7207 */ /* 0x044fe40007000000 */
[----:B---3--:R-:W-:-:S05]  /*109e0*/  SEL R14, R9, R14, !P6 ;  /* 0x0000000e090e7207 */ /* 0x008fca0007000000 */
[----:B------:R0:W-:Y:S04]  /*109f0*/  STL [R1+0x1c98], R14 ;  /* 0x001c980e01007387 */ /* 0x0001e80000100800 */
[----:B------:R-:W-:Y:S04]  /*10a00*/  STL [R1+0xc], R28 ;  /* 0x00000c1c01007387 */ /* 0x000fe80000100800 */
[----:B0-----:R-:W2:Y:S04]  /*10a10*/  LDL.LU R14, [R1+0x38] ;  /* 0x00003800010e7983 */ /* 0x001ea80000300800 */
[----:B------:R0:W-:Y:S04]  /*10a20*/  STL [R1+0x1c9c], R15 ;  /* 0x001c9c0f01007387 */ /* 0x0001e80000100800 */
[----:B0-----:R-:W3:Y:S01]  /*10a30*/  LDL.LU R15, [R1+0x24] ;  /* 0x00002400010f7983 */ /* 0x001ee20000300800 */
[----:B------:R-:W-:-:S02]  /*10a40*/  SEL R3, R9, R3, !P6 ;  /* 0x0000000309037207 */ /* 0x000fc40007000000 */
[C---:B------:R-:W-:Y:S02]  /*10a50*/  SEL R29, R9.reuse, R16, !P6 ;  /* 0x00000010091d7207 */ /* 0x040fe40007000000 */
[C---:B------:R-:W-:Y:S01]  /*10a60*/  SEL R28, R9.reuse, R17, !P6 ;  /* 0x00000011091c7207 */ /* 0x040fe20007000000 */
[----:B------:R-:W-:Y:S01]  /*10a70*/  STL [R1+0x1ca0], R3 ;  /* 0x001ca00301007387 */ /* 0x000fe20000100800 */
[C---:B------:R-:W-:Y:S02]  /*10a80*/  SEL R12, R9.reuse, R12, !P6 ;  /* 0x0000000c090c7207 */ /* 0x040fe40007000000 */
[C---:B------:R-:W-:Y:S01]  /*10a90*/  SEL R11, R9.reuse, R11, !P6 ;  /* 0x0000000b090b7207 */ /* 0x040fe20007000000 */
[----:B------:R-:W-:Y:S01]  /*10aa0*/  STL [R1+0x1ca4], R29 ;  /* 0x001ca41d01007387 */ /* 0x000fe20000100800 */
[C---:B------:R-:W-:Y:S02]  /*10ab0*/  SEL R13, R9.reuse, R13, !P6 ;  /* 0x0000000d090d7207 */ /* 0x040fe40007000000 */
[C---:B----4-:R-:W-:Y:S01]  /*10ac0*/  SEL R10, R9.reuse, R10, !P6 ;  /* 0x0000000a090a7207 */ /* 0x050fe20007000000 */
[----:B------:R-:W-:Y:S01]  /*10ad0*/  STL [R1+0x1ca8], R28 ;  /* 0x001ca81c01007387 */ /* 0x000fe20000100800 */
[----:B---3--:R-:W-:-:S05]  /*10ae0*/  SEL R17, R9, R15, !P6 ;  /* 0x0000000f09117207 */ /* 0x008fca0007000000 */
[----:B------:R-:W-:Y:S04]  /*10af0*/  STL [R1+0x1cac], R17 ;  /* 0x001cac1101007387 */ /* 0x000fe80000100800 */
[----:B------:R-:W-:Y:S04]  /*10b00*/  STL [R1+0x1cb0], R12 ;  /* 0x001cb00c01007387 */ /* 0x000fe80000100800 */
[----:B------:R-:W-:Y:S04]  /*10b10*/  STL [R1+0x1cb4], R11 ;  /* 0x001cb40b01007387 */ /* 0x000fe80000100800 */
[----:B------:R-:W-:Y:S04]  /*10b20*/  STL [R1+0x1cb8], R13 ;  /* 0x001cb80d01007387 */ /* 0x000fe80000100800 */
[----:B------:R0:W-:Y:S01]  /*10b30*/  STL [R1+0x1cbc], R10 ;  /* 0x001cbc0a01007387 */ /* 0x0001e20000100800 */
[----:B--2---:R-:W-:-:S03]  /*10b40*/  SEL R16, R9, R14, !P6 ;  /* 0x0000000e09107207 */ /* 0x004fc60007000000 */
[----:B0-----:R-:W2:Y:S04]  /*10b50*/  LDL.LU R10, [R1+0x3fc] ;  /* 0x0003fc00010a7983 */ /* 0x001ea80000300800 */
[----:B------:R-:W3:Y:S04]  /*10b60*/  LDL.LU R13, [R1+0x3f8] ;  /* 0x0003f800010d7983 */ /* 0x000ee80000300800 */
        /* <DEDUP_REMOVED lines=8> */
[----:B------:R0:W-:Y:S04]  /*10bf0*/  STL [R1+0x1cc0], R16 ;  /* 0x001cc01001007387 */ /* 0x0001e80000100800 */
[----:B0-----:R-:W4:Y:S01]  /*10c00*/  LDL.LU R16, [R1+0x400] ;  /* 0x0004000001107983 */ /* 0x001f220000300800 */
[----:B------:R-:W-:-:S02]  /*10c10*/  SEL R18, R9, R18, !P6 ;  /* 0x0000001209127207 */ /* 0x000fc40007000000 */
[C---:B------:R-:W-:Y:S02]  /*10c20*/  SEL R19, R9.reuse, R19, !P6 ;  /* 0x0000001309137207 */ /* 0x040fe40007000000 */
[C---:B------:R-:W-:Y:S02]  /*10c30*/  SEL R20, R9.reuse, R20, !P6 ;  /* 0x0000001409147207 */ /* 0x040fe40007000000 */
[C---:B------:R-:W-:Y:S01]  /*10c40*/  SEL R21, R9.reuse, R21, !P6 ;  /* 0x0000001509157207 */ /* 0x040fe20007000000 */
[----:B------:R-:W-:Y:S01]  /*10c50*/  STL [R1+0x1cc4], R18 ;  /* 0x001cc41201007387 */ /* 0x000fe20000100800 */
[C---:B------:R-:W-:Y:S02]  /*10c60*/  SEL R22, R9.reuse, R22, !P6 ;  /* 0x0000001609167207 */ /* 0x040fe40007000000 */
[C---:B------:R-:W-:Y:S01]  /*10c70*/  SEL R23, R9.reuse, R23, !P6 ;  /* 0x0000001709177207 */ /* 0x040fe20007000000 */
[----:B------:R-:W-:Y:S01]  /*10c80*/  STL [R1+0x1cc8], R19 ;  /* 0x001cc81301007387 */ /* 0x000fe20000100800 */
[C---:B------:R-:W-:Y:S01]  /*10c90*/  SEL R24, R9.reuse, R24, !P6 ;  /* 0x0000001809187207 */ /* 0x040fe20007000000 */
[----:B------:R-:W-:Y:S01]  /*10ca0*/  @!P5 IMAD.MOV R6, RZ, RZ, -R6 ;  /* 0x000000ffff06d224 */ /* 0x000fe200078e0a06 */
[C---:B------:R-:W-:Y:S01]  /*10cb0*/  SEL R25, R9.reuse, R25, !P6 ;  /* 0x0000001909197207 */ /* 0x040fe20007000000 */
[----:B------:R-:W-:Y:S01]  /*10cc0*/  STL [R1+0x1ccc], R20 ;  /* 0x001ccc1401007387 */ /* 0x000fe20000100800 */
[----:B------:R-:W-:Y:S01]  /*10cd0*/  @!P3 IMAD.MOV R7, RZ, RZ, -R7 ;  /* 0x000000ffff07b224 */ /* 0x000fe200078e0a07 */
[C---:B------:R-:W-:Y:S01]  /*10ce0*/  SEL R26, R9.reuse, R26, !P6 ;  /* 0x0000001a091a7207 */ /* 0x040fe20007000000 */
[----:B------:R-:W-:Y:S01]  /*10cf0*/  @!P1 IMAD.MOV R8, RZ, RZ, -R8 ;  /* 0x000000ffff089224 */ /* 0x000fe200078e0a08 */
[----:B------:R-:W-:Y:S01]  /*10d00*/  STL [R1+0x1cd0], R21 ;  /* 0x001cd01501007387 */ /* 0x000fe20000100800 */
[C---:B-----5:R-:W-:Y:S01]  /*10d10*/  SEL R27, R9.reuse, R27, !P6 ;  /* 0x0000001b091b7207 */ /* 0x060fe20007000000 */
[----:B------:R-:W-:Y:S01]  /*10d20*/  @!P4 IMAD.MOV R0, RZ, RZ, -R0 ;  /* 0x000000ffff00c224 */ /* 0x000fe200078e0a00 */
[C---:B------:R-:W-:Y:S01]  /*10d30*/  SEL R4, R9.reuse, R4, !P6 ;  /* 0x0000000409047207 */ /* 0x040fe20007000000 */
[----:B------:R-:W-:Y:S01]  /*10d40*/  STL [R1+0x1cd4], R22 ;  /* 0x001cd41601007387 */ /* 0x000fe20000100800 */
[----:B------:R-:W-:-:S03]  /*10d50*/  SEL R5, R9, R5, !P6 ;  /* 0x0000000509057207 */ /* 0x000fc60007000000 */
        /* <DEDUP_REMOVED lines=10> */
[----:B------:R2:W-:Y:S04]  /*10e00*/  STL [R1+0x1cec], R4 ;  /* 0x001cec0401007387 */ /* 0x0005e80000100800 */
[----:B------:R-:W-:Y:S04]  /*10e10*/  STL [R1+0x1cf0], R5 ;  /* 0x001cf00501007387 */ /* 0x000fe80000100800 */
[----:B------:R-:W-:Y:S04]  /*10e20*/  STL [R1+0x1cf4], R6 ;  /* 0x001cf40601007387 */ /* 0x000fe80000100800 */
[----:B------:R-:W-:Y:S04]  /*10e30*/  STL [R1+0x1cf8], R7 ;  /* 0x001cf80701007387 */ /* 0x000fe80000100800 */
[----:B------:R-:W-:Y:S04]  /*10e40*/  STL [R1+0x1cfc], R8 ;  /* 0x001cfc0801007387 */ /* 0x000fe80000100800 */
[----:B------:R3:W-:Y:S01]  /*10e50*/  STL [R1+0x1d00], R0 ;  /* 0x001d000001007387 */ /* 0x0007e20000100800 */
[----:B--2---:R-:W-:-:S02]  /*10e60*/  IMAD R4, R10, c[0x0][0x190], RZ ;  /* 0x000064000a047a24 */ /* 0x004fc400078e02ff */
[----:B---3--:R-:W-:Y:S02]  /*10e70*/  IMAD R0, R13, c[0x0][0x190], RZ ;  /* 0x000064000d007a24 */ /* 0x008fe400078e02ff */
[----:B----4-:R-:W-:Y:S02]  /*10e80*/  IMAD R5, R11, c[0x0][0x190], RZ ;  /* 0x000064000b057a24 */ /* 0x010fe400078e02ff */
[----:B------:R-:W-:-:S05]  /*10e90*/  IMAD R9, R16, c[0x0][0x190], RZ ;  /* 0x0000640010097a24 */ /* 0x000fca00078e02ff */
[----:B------:R-:W-:Y:S04]  /*10ea0*/  STL [R1+0x1d04], R9 ;  /* 0x001d040901007387 */ /* 0x000fe80000100800 */
[----:B------:R0:W-:Y:S04]  /*10eb0*/  STL [R1+0x24], R4 ;  /* 0x0000240401007387 */ /* 0x0001e80000100800 */
[----:B------:R1:W-:Y:S04]  /*10ec0*/  STL [R1+0x28], R0 ;  /* 0x0000280001007387 */ /* 0x0003e80000100800 */
[----:B------:R2:W-:Y:S01]  /*10ed0*/  STL [R1+0x184], R5 ;  /* 0x0001840501007387 */ /* 0x0005e20000100800 */
[----:B0-----:R-:W-:-:S02]  /*10ee0*/  IMAD R4, R12, c[0x0][0x190], RZ ;  /* 0x000064000c047a24 */ /* 0x001fc400078e02ff */
[----:B-1----:R-:W-:Y:S02]  /*10ef0*/  IMAD R0, R3, c[0x0][0x190], RZ ;  /* 0x0000640003007a24 */ /* 0x002fe400078e02ff */
[----:B------:R-:W3:Y:S01]  /*10f00*/  LDL.LU R3, [R1+0x3d4] ;  /* 0x0003d40001037983 */ /* 0x000ee20000300800 */
[----:B--2---:R-:W-:-:S03]  /*10f10*/  IMAD R5, R17, c[0x0][0x190], RZ ;  /* 0x0000640011057a24 */ /* 0x004fc600078e02ff */
[----:B------:R0:W-:Y:S04]  /*10f20*/  STL [R1+0x270], R4 ;  /* 0x0002700401007387 */ /* 0x0001e80000100800 */
[----:B------:R1:W-:Y:S04]  /*10f30*/  STL [R1+0x3bc], R0 ;  /* 0x0003bc0001007387 */ /* 0x0003e80000100800 */
[----:B------:R-:W-:Y:S01]  /*10f40*/  STL [R1+0x3f0], R5 ;  /* 0x0003f00501007387 */ /* 0x000fe20000100800 */
[----:B0-----:R-:W-:-:S03]  /*10f50*/  IMAD R4, R28, c[0x0][0x190], RZ ;  /* 0x000064001c047a24 */ /* 0x001fc600078e02ff */
[----:B------:R-:W2:Y:S01]  /*10f60*/  LDL.LU R28, [R1+0x3d0] ;  /* 0x0003d000011c7983 */ /* 0x000ea20000300800 */
[----:B-1----:R-:W-:-:S03]  /*10f70*/  IMAD R0, R15, c[0x0][0x190], RZ ;  /* 0x000064000f007a24 */ /* 0x002fc600078e02ff */
[----:B------:R0:W-:Y:S04]  /*10f80*/  STL [R1+0x3e4], R4 ;  /* 0x0003e40401007387 */ /* 0x0001e80000100800 */
[----:B------:R-:W4:Y:S04]  /*10f90*/  LDL.LU R15, [R1+0x3cc] ;  /* 0x0003cc00010f7983 */ /* 0x000f280000300800 */
[----:B------:R1:W-:Y:S01]  /*10fa0*/  STL [R1+0x3e0], R0 ;  /* 0x0003e00001007387 */ /* 0x0003e20000100800 */
[----:B0-----:R-:W-:-:S03]  /*10fb0*/  IMAD R4, R14, c[0x0][0x190], RZ ;  /* 0x000064000e047a24 */ /* 0x001fc600078e02ff */
[----:B------:R-:W5:Y:S01]  /*10fc0*/  LDL.LU R9, [R1+0x3c8] ;  /* 0x0003c80001097983 */ /* 0x000f620000300800 */
[----:B-1----:R-:W-:-:S05]  /*10fd0*/  IMAD R0, R29, c[0x0][0x190], RZ ;  /* 0x000064001d007a24 */ /* 0x002fca00078e02ff */
[----:B------:R0:W-:Y:S04]  /*10fe0*/  STL [R1+0x3f4], R0 ;  /* 0x0003f40001007387 */ /* 0x0001e80000100800 */
[----:B0-----:R-:W5:Y:S04]  /*10ff0*/  LDL.LU R0, [R1+0x3c4] ;  /* 0x0003c40001007983 */ /* 0x001f680000300800 */
[----:B------:R0:W-:Y:S04]  /*11000*/  STL [R1+0x408], R4 ;  /* 0x0004080401007387 */ /* 0x0001e80000100800 */
[----:B------:R-:W5:Y:S04]  /*11010*/  LDL.LU R8, [R1+0x3b8] ;  /* 0x0003b80001087983 */ /* 0x000f680000300800 */
[----:B------:R-:W5:Y:S04]  /*11020*/  LDL.LU R7, [R1+0x3b4] ;  /* 0x0003b40001077983 */ /* 0x000f680000300800 */
[----:B------:R-:W5:Y:S04]  /*11030*/  LDL.LU R6, [R1+0x3b0] ;  /* 0x0003b00001067983 */ /* 0x000f680000300800 */
[----:B------:R-:W5:Y:S04]  /*11040*/  LDL.LU R5, [R1+0x3ac] ;  /* 0x0003ac0001057983 */ /* 0x000f680000300800 */
[----:B0-----:R-:W5:Y:S04]  /*11050*/  LDL.LU R4, [R1+0x3a8] ;  /* 0x0003a80001047983 */ /* 0x001f680000300800 */
        /* <DEDUP_REMOVED lines=18> */
[----:B---3--:R-:W-:-:S05]  /*11180*/  IMAD R3, R3, c[0x0][0x190], RZ ;  /* 0x0000640003037a24 */ /* 0x008fca00078e02ff */
[----:B------:R0:W-:Y:S04]  /*11190*/  STL [R1+0x40c], R3 ;  /* 0x00040c0301007387 */ /* 0x0001e80000100800 */
[----:B0-----:R-:W3:Y:S01]  /*111a0*/  LDL.LU R3, [R1+0x35c] ;  /* 0x00035c0001037983 */ /* 0x001ee20000300800 */
[----:B--2---:R-:W-:-:S05]  /*111b0*/  IMAD R28, R28, c[0x0][0x190], RZ ;  /* 0x000064001c1c7a24 */ /* 0x004fca00078e02ff */
[----:B------:R0:W-:Y:S01]  /*111c0*/  STL [R1+0x418], R28 ;  /* 0x0004181c01007387 */ /* 0x0001e20000100800 */
[----:B----4-:R-:W-:-:S03]  /*111d0*/  IMAD R15, R15, c[0x0][0x190], RZ ;  /* 0x000064000f0f7a24 */ /* 0x010fc600078e02ff */
[----:B0-----:R-:W2:Y:S04]  /*111e0*/  LDL.LU R28, [R1+0x358] ;  /* 0x00035800011c7983 */ /* 0x001ea80000300800 */
[----:B------:R0:W-:Y:S04]  /*111f0*/  STL [R1+0x3cc], R15 ;  /* 0x0003cc0f01007387 */ /* 0x0001e80000100800 */
[----:B0-----:R-:W2:Y:S01]  /*11200*/  LDL.LU R15, [R1+0x354] ;  /* 0x00035400010f7983 */ /* 0x001ea20000300800 */
[----:B-----5:R-:W-:Y:S02]  /*11210*/  IMAD R9, R9, c[0x0][0x190], RZ ;  /* 0x0000640009097a24 */ /* 0x020fe400078e02ff */
[----:B------:R-:W-:-:S03]  /*11220*/  IMAD R0, R0, c[0x0][0x190], RZ ;  /* 0x0000640000007a24 */ /* 0x000fc600078e02ff */
[----:B------:R-:W-:Y:S04]  /*11230*/  STL [R1+0x3c8], R9 ;  /* 0x0003c80901007387 */ /* 0x000fe80000100800 */
[----:B------:R0:W-:Y:S01]  /*11240*/  STL [R1+0x41c], R0 ;  /* 0x00041c0001007387 */ /* 0x0001e20000100800 */
[----:B------:R-:W-:Y:S02]  /*11250*/  IMAD R8, R8, c[0x0][0x190], RZ ;  /* 0x0000640008087a24 */ /* 0x000fe400078e02ff */
[----:B------:R-:W-:-:S03]  /*11260*/  IMAD R7, R7, c[0x0][0x190], RZ ;  /* 0x0000640007077a24 */ /* 0x000fc600078e02ff */
[----:B------:R-:W-:Y:S01]  /*11270*/  STL [R1+0x3b8], R8 ;  /* 0x0003b80801007387 */ /* 0x000fe20000100800 */
[----:B0-----:R-:W-:-:S03]  /*11280*/  IMAD R0, R6, c[0x0][0x190], RZ ;  /* 0x0000640006007a24 */ /* 0x001fc600078e02ff */
[----:B------:R-:W-:Y:S01]  /*11290*/  STL [R1+0x430], R7 ;  /* 0x0004300701007387 */ /* 0x000fe20000100800 */
[----:B------:R-:W-:-:S03]  /*112a0*/  IMAD R5, R5, c[0x0][0x190], RZ ;  /* 0x0000640005057a24 */ /* 0x000fc600078e02ff */
[----:B------:R0:W-:Y:S01]  /*112b0*/  STL [R1+0x434], R0 ;  /* 0x0004340001007387 */ /* 0x0001e20000100800 */
[----:B------:R-:W-:-:S03]  /*112c0*/  IMAD R4, R4, c[0x0][0x190], RZ ;  /* 0x0000640004047a24 */ /* 0x000fc600078e02ff */
[----:B------:R1:W-:Y:S01]  /*112d0*/  STL [R1+0x3ac], R5 ;  /* 0x0003ac0501007387 */ /* 0x0003e20000100800 */
[----:B0-----:R-:W-:-:S03]  /*112e0*/  IMAD R0, R27, c[0x0][0x190], RZ ;  /* 0x000064001b007a24 */ /* 0x001fc600078e02ff */
[----:B------:R0:W-:Y:S01]  /*112f0*/  STL [R1+0x3a8], R4 ;  /* 0x0003a80401007387 */ /* 0x0001e20000100800 */
[----:B-1----:R-:W-:-:S03]  /*11300*/  IMAD R5, R26, c[0x0][0x190], RZ ;  /* 0x000064001a057a24 */ /* 0x002fc600078e02ff */
[----:B------:R1:W-:Y:S04]  /*11310*/  STL [R1+0x440], R0 ;  /* 0x0004400001007387 */ /* 0x0003e80000100800 */
[----:B------:R5:W-:Y:S01]  /*11320*/  STL [R1+0x444], R5 ;  /* 0x0004440501007387 */ /* 0x000be20000100800 */
[----:B0-----:R-:W-:Y:S02]  /*11330*/  IMAD R4, R25, c[0x0][0x190], RZ ;  /* 0x0000640019047a24 */ /* 0x001fe400078e02ff */
[----:B-1----:R-:W-:-:S03]  /*11340*/  IMAD R0, R24, c[0x0][0x190], RZ ;  /* 0x0000640018007a24 */ /* 0x002fc600078e02ff */
[----:B------:R0:W-:Y:S01]  /*11350*/  STL [R1+0x458], R4 ;  /* 0x0004580401007387 */ /* 0x0001e20000100800 */
[----:B-----5:R-:W-:-:S03]  /*11360*/  IMAD R5, R23, c[0x0][0x190], RZ ;  /* 0x0000640017057a24 */ /* 0x020fc600078e02ff */
        /* <DEDUP_REMOVED lines=21> */
[----:B-1----:R-:W-:Y:S02]  /*114c0*/  IMAD R0, R14, c[0x0][0x190], RZ ;  /* 0x000064000e007a24 */ /* 0x002fe400078e02ff */
[----:B------:R-:W4:Y:S01]  /*114d0*/  LDL.LU R14, [R1+0x350] ;  /* 0x00035000010e7983 */ /* 0x000f220000300800 */
[----:B-----5:R-:W-:-:S03]  /*114e0*/  IMAD R5, R17, c[0x0][0x190], RZ ;  /* 0x0000640011057a24 */ /* 0x020fc600078e02ff */
[----:B------:R0:W-:Y:S04]  /*114f0*/  STL [R1+0x36c], R4 ;  /* 0x00036c0401007387 */ /* 0x0001e80000100800 */
[----:B------:R3:W-:Y:S04]  /*11500*/  STL [R1+0x368], R0 ;  /* 0x0003680001007387 */ /* 0x0007e80000100800 */
[----:B------:R-:W-:Y:S01]  /*11510*/  STL [R1+0x4a8], R5 ;  /* 0x0004a80501007387 */ /* 0x000fe20000100800 */
[----:B0-----:R-:W-:-:S03]  /*11520*/  IMAD R4, R29, c[0x0][0x190], RZ ;  /* 0x000064001d047a24 */ /* 0x001fc600078e02ff */
[----:B------:R-:W5:Y:S04]  /*11530*/  LDL.LU R29, [R1+0x34c] ;  /* 0x00034c00011d7983 */ /* 0x000f680000300800 */
[----:B------:R-:W-:Y:S01]  /*11540*/  STL [R1+0x4ac], R4 ;  /* 0x0004ac0401007387 */ /* 0x000fe20000100800 */
[----:B---3--:R-:W-:-:S03]  /*11550*/  IMAD R0, R3, c[0x0][0x190], RZ ;  /* 0x0000640003007a24 */ /* 0x008fc600078e02ff */
[----:B------:R-:W3:Y:S04]  /*11560*/  LDL.LU R3, [R1+0x340] ;  /* 0x0003400001037983 */ /* 0x000ee80000300800 */
[----:B------:R2:W-:Y:S04]  /*11570*/  STL [R1+0x35c], R0 ;  /* 0x00035c0001007387 */ /* 0x0005e80000100800 */
[----:B------:R-:W3:Y:S01]  /*11580*/  LDL.LU R9, [R1+0x33c] ;  /* 0x00033c0001097983 */ /* 0x000ee20000300800 */
[----:B--2---:R-:W-:-:S05]  /*11590*/  IMAD R0, R28, c[0x0][0x190], RZ ;  /* 0x000064001c007a24 */ /* 0x004fca00078e02ff */
[----:B------:R0:W-:Y:S01]  /*115a0*/  STL [R1+0x358], R0 ;  /* 0x0003580001007387 */ /* 0x0001e20000100800 */
[----:B------:R-:W-:-:S03]  /*115b0*/  IMAD R4, R15, c[0x0][0x190], RZ ;  /* 0x000064000f047a24 */ /* 0x000fc600078e02ff */
[----:B0-----:R-:W2:Y:S04]  /*115c0*/  LDL.LU R0, [R1+0x338] ;  /* 0x0003380001007983 */ /* 0x001ea80000300800 */
[----:B------:R0:W-:Y:S04]  /*115d0*/  STL [R1+0x4b8], R4 ;  /* 0x0004b80401007387 */ /* 0x0001e80000100800 */
[----:B------:R-:W2:Y:S04]  /*115e0*/  LDL.LU R8, [R1+0x334] ;  /* 0x0003340001087983 */ /* 0x000ea80000300800 */
[----:B------:R-:W2:Y:S04]  /*115f0*/  LDL.LU R7, [R1+0x330] ;  /* 0x0003300001077983 */ /* 0x000ea80000300800 */
[----:B------:R-:W2:Y:S04]  /*11600*/  LDL.LU R6, [R1+0x32c] ;  /* 0x00032c0001067983 */ /* 0x000ea80000300800 */
[----:B------:R-:W2:Y:S04]  /*11610*/  LDL.LU R5, [R1+0x328] ;  /* 0x0003280001057983 */ /* 0x000ea80000300800 */
[----:B0-----:R-:W2:Y:S04]  /*11620*/  LDL.LU R4, [R1+0x324] ;  /* 0x0003240001047983 */ /* 0x001ea80000300800 */
        /* <DEDUP_REMOVED lines=18> */
[----:B----4-:R-:W-:-:S05]  /*11750*/  IMAD R14, R14, c[0x0][0x190], RZ ;  /* 0x000064000e0e7a24 */ /* 0x010fca00078e02ff */
[----:B------:R0:W-:Y:S04]  /*11760*/  STL [R1+0x4bc], R14 ;  /* 0x0004bc0e01007387 */ /* 0x0001e80000100800 */
[----:B0-----:R-:W4:Y:S01]  /*11770*/  LDL.LU R14, [R1+0x2d8] ;  /* 0x0002d800010e7983 */ /* 0x001f220000300800 */
[----:B-----5:R-:W-:-:S05]  /*11780*/  IMAD R29, R29, c[0x0][0x190], RZ ;  /* 0x000064001d1d7a24 */ /* 0x020fca00078e02ff */
[----:B------:R0:W-:Y:S04]  /*11790*/  STL [R1+0x4d0], R29 ;  /* 0x0004d01d01007387 */ /* 0x0001e80000100800 */
[----:B0-----:R-:W5:Y:S01]  /*117a0*/  LDL.LU R29, [R1+0x2d4] ;  /* 0x0002d400011d7983 */ /* 0x001f620000300800 */
[----:B---3--:R-:W-:-:S05]  /*117b0*/  IMAD R3, R3, c[0x0][0x190], RZ ;  /* 0x0000640003037a24 */ /* 0x008fca00078e02ff */
[----:B------:R0:W-:Y:S01]  /*117c0*/  STL [R1+0x4d4], R3 ;  /* 0x0004d40301007387 */ /* 0x0001e20000100800 */
[----:B------:R-:W-:-:S03]  /*117d0*/  IMAD R9, R9, c[0x0][0x190], RZ ;  /* 0x0000640009097a24 */ /* 0x000fc600078e02ff */
[----:B0-----:R-:W3:Y:S04]  /*117e0*/  LDL.LU R3, [R1+0x2d0] ;  /* 0x0002d00001037983 */ /* 0x001ee80000300800 */
[----:B------:R-:W-:Y:S01]  /*117f0*/  STL [R1+0x33c], R9 ;  /* 0x00033c0901007387 */ /* 0x000fe20000100800 */
[----:B--2---:R-:W-:-:S05]  /*11800*/  IMAD R0, R0, c[0x0][0x190], RZ ;  /* 0x0000640000007a24 */ /* 0x004fca00078e02ff */
        /* <DEDUP_REMOVED lines=18> */
[----:B--2---:R-:W-:-:S03]  /*11930*/  IMAD R5, R23, c[0x0][0x190], RZ ;  /* 0x0000640017057a24 */ /* 0x004fc600078e02ff */
        /* <DEDUP_REMOVED lines=16> */
[----:B------:R-:W-:Y:S01]  /*11a40*/  STL [R1+0x560], R4 ;  /* 0x0005600401007387 */ /* 0x000fe20000100800 */
[----:B--2---:R-:W-:-:S03]  /*11a50*/  IMAD R5, R11, c[0x0][0x190], RZ ;  /* 0x000064000b057a24 */ /* 0x004fc600078e02ff */
[----:B------:R0:W-:Y:S04]  /*11a60*/  STL [R1+0x564], R0 ;  /* 0x0005640001007387 */ /* 0x0001e80000100800 */
[----:B------:R1:W-:Y:S01]  /*11a70*/  STL [R1+0x570], R5 ;  /* 0x0005700501007387 */ /* 0x0003e20000100800 */
[----:B0-----:R-:W-:-:S03]  /*11a80*/  IMAD R0, R15, c[0x0][0x190], RZ ;  /* 0x000064000f007a24 */ /* 0x001fc600078e02ff */
[----:B------:R-:W2:Y:S01]  /*11a90*/  LDL.LU R15, [R1+0x2cc] ;  /* 0x0002cc00010f7983 */ /* 0x000ea20000300800 */
[----:B------:R-:W-:Y:S02]  /*11aa0*/  IMAD R4, R12, c[0x0][0x190], RZ ;  /* 0x000064000c047a24 */ /* 0x000fe400078e02ff */
[----:B-1----:R-:W-:-:S03]  /*11ab0*/  IMAD R5, R17, c[0x0][0x190], RZ ;  /* 0x0000640011057a24 */ /* 0x002fc600078e02ff */
[----:B------:R0:W-:Y:S04]  /*11ac0*/  STL [R1+0x574], R4 ;  /* 0x0005740401007387 */ /* 0x0001e80000100800 */
[----:B------:R4:W-:Y:S04]  /*11ad0*/  STL [R1+0x580], R0 ;  /* 0x0005800001007387 */ /* 0x0009e80000100800 */
[----:B------:R-:W-:Y:S01]  /*11ae0*/  STL [R1+0x584], R5 ;  /* 0x0005840501007387 */ /* 0x000fe20000100800 */
[----:B0-----:R-:W-:-:S03]  /*11af0*/  IMAD R4, R28, c[0x0][0x190], RZ ;  /* 0x000064001c047a24 */ /* 0x001fc600078e02ff */
[----:B------:R-:W2:Y:S01]  /*11b00*/  LDL.LU R28, [R1+0x2c8] ;  /* 0x0002c800011c7983 */ /* 0x000ea20000300800 */
[----:B----4-:R-:W-:-:S03]  /*11b10*/  IMAD R0, R14, c[0x0][0x190], RZ ;  /* 0x000064000e007a24 */ /* 0x010fc600078e02ff */
[----:B------:R-:W-:Y:S04]  /*11b20*/  STL [R1+0x590], R4 ;  /* 0x0005900401007387 */ /* 0x000fe80000100800 */
[----:B------:R-:W4:Y:S04]  /*11b30*/  LDL.LU R14, [R1+0x2c4] ;  /* 0x0002c400010e7983 */ /* 0x000f280000300800 */
[----:B------:R5:W-:Y:S04]  /*11b40*/  STL [R1+0x594], R0 ;  /* 0x0005940001007387 */ /* 0x000be80000100800 */
[----:B------:R-:W4:Y:S01]  /*11b50*/  LDL.LU R9, [R1+0x2c0] ;  /* 0x0002c00001097983 */ /* 0x000f220000300800 */
[----:B-----5:R-:W-:-:S05]  /*11b60*/  IMAD R0, R29, c[0x0][0x190], RZ ;  /* 0x000064001d007a24 */ /* 0x020fca00078e02ff */
[----:B------:R0:W-:Y:S04]  /*11b70*/  STL [R1+0x5a0], R0 ;  /* 0x0005a00001007387 */ /* 0x0001e80000100800 */
[----:B0-----:R-:W5:Y:S01]  /*11b80*/  LDL.LU R0, [R1+0x2bc] ;  /* 0x0002bc0001007983 */ /* 0x001f620000300800 */
[----:B---3--:R-:W-:-:S05]  /*11b90*/  IMAD R3, R3, c[0x0][0x190], RZ ;  /* 0x0000640003037a24 */ /* 0x008fca00078e02ff */
        /* <DEDUP_REMOVED lines=24> */
[----:B--2---:R-:W-:-:S05]  /*11d20*/  IMAD R15, R15, c[0x0][0x190], RZ ;  /* 0x000064000f0f7a24 */ /* 0x004fca00078e02ff */
[----:B------:R0:W-:Y:S04]  /*11d30*/  STL [R1+0x5b0], R15 ;  /* 0x0005b00f01007387 */ /* 0x0001e80000100800 */
[----:B0-----:R-:W2:Y:S01]  /*11d40*/  LDL.LU R15, [R1+0x258] ;  /* 0x00025800010f7983 */ /* 0x001ea20000300800 */
[----:B------:R-:W-:-:S05]  /*11d50*/  IMAD R28, R28, c[0x0][0x190], RZ ;  /* 0x000064001c1c7a24 */ /* 0x000fca00078e02ff */
[----:B------:R0:W-:Y:S01]  /*11d60*/  STL [R1+0x5b4], R28 ;  /* 0x0005b41c01007387 */ /* 0x0001e20000100800 */
[----:B----4-:R-:W-:-:S03]  /*11d70*/  IMAD R14, R14, c[0x0][0x190], RZ ;  /* 0x000064000e0e7a24 */ /* 0x010fc600078e02ff */
[----:B0-----:R-:W4:Y:S01]  /*11d80*/  LDL.LU R28, [R1+0x254] ;  /* 0x00025400011c7983 */ /* 0x001f220000300800 */
[----:B------:R-:W-:-:S03]  /*11d90*/  IMAD R9, R9, c[0x0][0x190], RZ ;  /* 0x0000640009097a24 */ /* 0x000fc600078e02ff */
[----:B------:R0:W-:Y:S04]  /*11da0*/  STL [R1+0x5c0], R14 ;  /* 0x0005c00e01007387 */ /* 0x0001e80000100800 */
[----:B0-----:R-:W4:Y:S04]  /*11db0*/  LDL.LU R14, [R1+0x250] ;  /* 0x00025000010e7983 */ /* 0x001f280000300800 */
[----:B------:R-:W-:Y:S01]  /*11dc0*/  STL [R1+0x5c4], R9 ;  /* 0x0005c40901007387 */ /* 0x000fe20000100800 */
[----:B-----5:R-:W-:-:S05]  /*11dd0*/  IMAD R0, R0, c[0x0][0x190], RZ ;  /* 0x0000640000007a24 */ /* 0x020fca00078e02ff */
[----:B------:R0:W-:Y:S01]  /*11de0*/  STL [R1+0x5d0], R0 ;  /* 0x0005d00001007387 */ /* 0x0001e20000100800 */
[----:B---3--:R-:W-:Y:S02]  /*11df0*/  IMAD R8, R8, c[0x0][0x190], RZ ;  /* 0x0000640008087a24 */ /* 0x008fe400078e02ff */
        /* <DEDUP_REMOVED lines=16> */
[----:B---3--:R-:W-:-:S03]  /*11f00*/  IMAD R5, R23, c[0x0][0x190], RZ ;  /* 0x0000640017057a24 */ /* 0x008fc600078e02ff */
        /* <DEDUP_REMOVED lines=21> */
[----:B-1----:R-:W-:Y:S02]  /*12060*/  IMAD R0, R29, c[0x0][0x190], RZ ;  /* 0x000064001d007a24 */ /* 0x002fe400078e02ff */
[----:B------:R-:W5:Y:S01]  /*12070*/  LDL.LU R29, [R1+0x24c] ;  /* 0x00024c00011d7983 */ /* 0x000f620000300800 */
[----:B---3--:R-:W-:-:S03]  /*12080*/  IMAD R5, R17, c[0x0][0x190], RZ ;  /* 0x0000640011057a24 */ /* 0x008fc600078e02ff */
[----:B------:R0:W-:Y:S04]  /*12090*/  STL [R1+0x688], R4 ;  /* 0x0006880401007387 */ /* 0x0001e80000100800 */
[----:B------:R2:W-:Y:S04]  /*120a0*/  STL [R1+0x698], R0 ;  /* 0x0006980001007387 */ /* 0x0005e80000100800 */
[----:B------:R-:W-:Y:S01]  /*120b0*/  STL [R1+0x6a0], R5 ;  /* 0x0006a00501007387 */ /* 0x000fe20000100800 */
[----:B0-----:R-:W-:-:S03]  /*120c0*/  IMAD R4, R3, c[0x0][0x190], RZ ;  /* 0x0000640003047a24 */ /* 0x001fc600078e02ff */
[----:B------:R-:W3:Y:S04]  /*120d0*/  LDL.LU R3, [R1+0x248] ;  /* 0x0002480001037983 */ /* 0x000ee80000300800 */
[----:B------:R-:W-:Y:S01]  /*120e0*/  STL [R1+0x6b0], R4 ;  /* 0x0006b00401007387 */ /* 0x000fe20000100800 */
[----:B--2---:R-:W-:-:S03]  /*120f0*/  IMAD R0, R15, c[0x0][0x190], RZ ;  /* 0x000064000f007a24 */ /* 0x004fc600078e02ff */
[----:B------:R-:W2:Y:S04]  /*12100*/  LDL.LU R15, [R1+0x244] ;  /* 0x00024400010f7983 */ /* 0x000ea80000300800 */
[----:B------:R4:W-:Y:S04]  /*12110*/  STL [R1+0x6c0], R0 ;  /* 0x0006c00001007387 */ /* 0x0009e80000100800 */
[----:B------:R-:W2:Y:S01]  /*12120*/  LDL.LU R9, [R1+0x240] ;  /* 0x0002400001097983 */ /* 0x000ea20000300800 */
[----:B----4-:R-:W-:-:S05]  /*12130*/  IMAD R0, R28, c[0x0][0x190], RZ ;  /* 0x000064001c007a24 */ /* 0x010fca00078e02ff */
[----:B------:R0:W-:Y:S01]  /*12140*/  STL [R1+0x6c8], R0 ;  /* 0x0006c80001007387 */ /* 0x0001e20000100800 */
[----:B------:R-:W-:-:S03]  /*12150*/  IMAD R4, R14, c[0x0][0x190], RZ ;  /* 0x000064000e047a24 */ /* 0x000fc600078e02ff */
[----:B0-----:R-:W4:Y:S04]  /*12160*/  LDL.LU R0, [R1+0x23c] ;  /* 0x00023c0001007983 */ /* 0x001f280000300800 */
[----:B------:R0:W-:Y:S04]  /*12170*/  STL [R1+0x6d8], R4 ;  /* 0x0006d80401007387 */ /* 0x0001e80000100800 */
[----:B------:R-:W4:Y:S04]  /*12180*/  LDL.LU R8, [R1+0x238] ;  /* 0x0002380001087983 */ /* 0x000f280000300800 */
[----:B------:R-:W4:Y:S04]  /*12190*/  LDL.LU R7, [R1+0x234] ;  /* 0x0002340001077983 */ /* 0x000f280000300800 */
[----:B------:R-:W4:Y:S04]  /*121a0*/  LDL.LU R6, [R1+0x22c] ;  /* 0x00022c0001067983 */ /* 0x000f280000300800 */
[----:B------:R-:W4:Y:S04]  /*121b0*/  LDL.LU R5, [R1+0x228] ;  /* 0x0002280001057983 */ /* 0x000f280000300800 */
[----:B0-----:R-:W4:Y:S04]  /*121c0*/  LDL.LU R4, [R1+0x224] ;  /* 0x0002240001047983 */ /* 0x001f280000300800 */
        /* <DEDUP_REMOVED lines=17> */
[----:B------:R-:W4:Y:S01]  /*122e0*/  LDL.LU R28, [R1+0x1dc] ;  /* 0x0001dc00011c7983 */ /* 0x000f220000300800 */
[----:B-----5:R-:W-:-:S05]  /*122f0*/  IMAD R29, R29, c[0x0][0x190], RZ ;  /* 0x000064001d1d7a24 */ /* 0x020fca00078e02ff */
[----:B------:R0:W-:Y:S04]  /*12300*/  STL [R1+0x6e0], R29 ;  /* 0x0006e01d01007387 */ /* 0x0001e80000100800 */
[----:B0-----:R-:W5:Y:S01]  /*12310*/  LDL.LU R29, [R1+0x1d8] ;  /* 0x0001d800011d7983 */ /* 0x001f620000300800 */
[----:B---3--:R-:W-:-:S05]  /*12320*/  IMAD R3, R3, c[0x0][0x190], RZ ;  /* 0x0000640003037a24 */ /* 0x008fca00078e02ff */
[----:B------:R0:W-:Y:S01]  /*12330*/  STL [R1+0x6f0], R3 ;  /* 0x0006f00301007387 */ /* 0x0001e20000100800 */
[----:B--2---:R-:W-:-:S03]  /*12340*/  IMAD R15, R15, c[0x0][0x190], RZ ;  /* 0x000064000f0f7a24 */ /* 0x004fc600078e02ff */
[----:B0-----:R-:W2:Y:S04]  /*12350*/  LDL.LU R3, [R1+0x1d4] ;  /* 0x0001d40001037983 */ /* 0x001ea80000300800 */
[----:B------:R0:W-:Y:S04]  /*12360*/  STL [R1+0x6f8], R15 ;  /* 0x0006f80f01007387 */ /* 0x0001e80000100800 */
[----:B0-----:R-:W2:Y:S01]  /*12370*/  LDL.LU R15, [R1+0x1d0] ;  /* 0x0001d000010f7983 */ /* 0x001ea20000300800 */
[----:B------:R-:W-:-:S05]  /*12380*/  IMAD R9, R9, c[0x0][0x190], RZ ;  /* 0x0000640009097a24 */ /* 0x000fca00078e02ff */
[----:B------:R-:W-:Y:S01]  /*12390*/  STL [R1+0x708], R9 ;  /* 0x0007080901007387 */ /* 0x000fe20000100800 */
[----:B----4-:R-:W-:-:S05]  /*123a0*/  IMAD R0, R0, c[0x0][0x190], RZ ;  /* 0x0000640000007a24 */ /* 0x010fca00078e02ff */
        /* <DEDUP_REMOVED lines=18> */
[----:B----4-:R-:W-:-:S03]  /*124d0*/  IMAD R5, R23, c[0x0][0x190], RZ ;  /* 0x0000640017057a24 */ /* 0x010fc600078e02ff */
        /* <DEDUP_REMOVED lines=21> */
[----:B-1----:R-:W-:Y:S02]  /*12630*/  IMAD R0, R14, c[0x0][0x190], RZ ;  /* 0x000064000e007a24 */ /* 0x002fe400078e02ff */
[----:B------:R-:W3:Y:S01]  /*12640*/  LDL.LU R14, [R1+0x1cc] ;  /* 0x0001cc00010e7983 */ /* 0x000ee20000300800 */
[----:B----4-:R-:W-:-:S03]  /*12650*/  IMAD R5, R17, c[0x0][0x190], RZ ;  /* 0x0000640011057a24 */ /* 0x010fc600078e02ff */
[----:B------:R0:W-:Y:S04]  /*12660*/  STL [R1+0x7bc], R4 ;  /* 0x0007bc0401007387 */ /* 0x0001e80000100800 */
[----:B------:R5:W-:Y:S04]  /*12670*/  STL [R1+0x7c0], R0 ;  /* 0x0007c00001007387 */ /* 0x000be80000100800 */
[----:B------:R-:W-:Y:S01]  /*12680*/  STL [R1+0x7c4], R5 ;  /* 0x0007c40501007387 */ /* 0x000fe20000100800 */
[----:B0-----:R-:W-:-:S03]  /*12690*/  IMAD R4, R28, c[0x0][0x190], RZ ;  /* 0x000064001c047a24 */ /* 0x001fc600078e02ff */
[----:B------:R-:W4:Y:S04]  /*126a0*/  LDL.LU R28, [R1+0x1c8] ;  /* 0x0001c800011c7983 */ /* 0x000f280000300800 */
[----:B------:R-:W-:Y:S01]  /*126b0*/  STL [R1+0x7c8], R4 ;  /* 0x0007c80401007387 */ /* 0x000fe20000100800 */
[----:B-----5:R-:W-:-:S03]  /*126c0*/  IMAD R0, R29, c[0x0][0x190], RZ ;  /* 0x000064001d007a24 */ /* 0x020fc600078e02ff */
[----:B------:R-:W5:Y:S04]  /*126d0*/  LDL.LU R29, [R1+0x1c4] ;  /* 0x0001c400011d7983 */ /* 0x000f680000300800 */
[----:B------:R2:W-:Y:S04]  /*126e0*/  STL [R1+0x7cc], R0 ;  /* 0x0007cc0001007387 */ /* 0x0005e80000100800 */
[----:B------:R-:W5:Y:S01]  /*126f0*/  LDL.LU R9, [R1+0x1c0] ;  /* 0x0001c00001097983 */ /* 0x000f620000300800 */
        /* <DEDUP_REMOVED lines=28> */
[----:B---3--:R-:W-:-:S05]  /*128c0*/  IMAD R14, R14, c[0x0][0x190], RZ ;  /* 0x000064000e0e7a24 */ /* 0x008fca00078e02ff */
[----:B------:R0:W-:Y:S04]  /*128d0*/  STL [R1+0x7d8], R14 ;  /* 0x0007d80e01007387 */ /* 0x0001e80000100800 */
[----:B0-----:R-:W3:Y:S01]  /*128e0*/  LDL.LU R14, [R1+0x150] ;  /* 0x00015000010e7983 */ /* 0x001ee20000300800 */
[----:B----4-:R-:W-:-:S05]  /*128f0*/  IMAD R28, R28, c[0x0][0x190], RZ ;  /* 0x000064001c1c7a24 */ /* 0x010fca00078e02ff */
[----:B------:R0:W-:Y:S04]  /*12900*/  STL [R1+0x7dc], R28 ;  /* 0x0007dc1c01007387 */ /* 0x0001e80000100800 */
[----:B0-----:R-:W4:Y:S01]  /*12910*/  LDL.LU R28, [R1+0x14c] ;  /* 0x00014c00011c7983 */ /* 0x001f220000300800 */
[----:B-----5:R-:W-:-:S05]  /*12920*/  IMAD R29, R29, c[0x0][0x190], RZ ;  /* 0x000064001d1d7a24 */ /* 0x020fca00078e02ff */
[----:B------:R0:W-:Y:S01]  /*12930*/  STL [R1+0x7e0], R29 ;  /* 0x0007e01d01007387 */ /* 0x0001e20000100800 */
[----:B------:R-:W-:-:S03]  /*12940*/  IMAD R9, R9, c[0x0][0x190], RZ ;  /* 0x0000640009097a24 */ /* 0x000fc600078e02ff */
[----:B0-----:R-:W5:Y:S04]  /*12950*/  LDL.LU R29, [R1+0x148] ;  /* 0x00014800011d7983 */ /* 0x001f680000300800 */
        /* <DEDUP_REMOVED lines=46> */
[----:B------:R3:W-:Y:S01]  /*12c40*/  STL [R1+0x84c], R0 ;  /* 0x00084c0001007387 */ /* 0x0007e20000100800 */
[----:B0-----:R-:W-:-:S03]  /*12c50*/  IMAD R4, R15, c[0x0][0x190], RZ ;  /* 0x000064000f047a24 */ /* 0x001fc600078e02ff */
[----:B------:R-:W-:Y:S04]  /*12c60*/  STL [R1+0x850], R5 ;  /* 0x0008500501007387 */ /* 0x000fe80000100800 */
[----:B------:R-:W2:Y:S04]  /*12c70*/  LDL.LU R15, [R1+0x13c] ;  /* 0x00013c00010f7983 */ /* 0x000ea80000300800 */
[----:B------:R-:W-:Y:S01]  /*12c80*/  STL [R1+0x854], R4 ;  /* 0x0008540401007387 */ /* 0x000fe20000100800 */
[----:B---3--:R-:W-:-:S03]  /*12c90*/  IMAD R0, R14, c[0x0][0x190], RZ ;  /* 0x000064000e007a24 */ /* 0x008fc600078e02ff */
[----:B------:R-:W3:Y:S04]  /*12ca0*/  LDL.LU R14, [R1+0x138] ;  /* 0x00013800010e7983 */ /* 0x000ee80000300800 */
[----:B------:R4:W-:Y:S04]  /*12cb0*/  STL [R1+0x858], R0 ;  /* 0x0008580001007387 */ /* 0x0009e80000100800 */
[----:B------:R-:W3:Y:S01]  /*12cc0*/  LDL.LU R9, [R1+0x134] ;  /* 0x0001340001097983 */ /* 0x000ee20000300800 */
[----:B----4-:R-:W-:-:S05]  /*12cd0*/  IMAD R0, R28, c[0x0][0x190], RZ ;  /* 0x000064001c007a24 */ /* 0x010fca00078e02ff */
[----:B------:R0:W-:Y:S04]  /*12ce0*/  STL [R1+0x85c], R0 ;  /* 0x00085c0001007387 */ /* 0x0001e80000100800 */
[----:B0-----:R-:W4:Y:S01]  /*12cf0*/  LDL.LU R0, [R1+0x130] ;  /* 0x0001300001007983 */ /* 0x001f220000300800 */
[----:B-----5:R-:W-:-:S05]  /*12d00*/  IMAD R4, R29, c[0x0][0x190], RZ ;  /* 0x000064001d047a24 */ /* 0x020fca00078e02ff */
        /* <DEDUP_REMOVED lines=24> */
[----:B--2---:R-:W-:-:S05]  /*12e90*/  IMAD R3, R3, c[0x0][0x190], RZ ;  /* 0x0000640003037a24 */ /* 0x004fca00078e02ff */
[----:B------:R0:W-:Y:S04]  /*12ea0*/  STL [R1+0x864], R3 ;  /* 0x0008640301007387 */ /* 0x0001e80000100800 */
[----:B0-----:R-:W2:Y:S01]  /*12eb0*/  LDL.LU R3, [R1+0xb4] ;  /* 0x0000b40001037983 */ /* 0x001ea20000300800 */
[----:B------:R-:W-:-:S05]  /*12ec0*/  IMAD R15, R15, c[0x0][0x190], RZ ;  /* 0x000064000f0f7a24 */ /* 0x000fca00078e02ff */
[----:B------:R0:W-:Y:S01]  /*12ed0*/  STL [R1+0x868], R15 ;  /* 0x0008680f01007387 */ /* 0x0001e20000100800 */
[----:B---3--:R-:W-:-:S03]  /*12ee0*/  IMAD R14, R14, c[0x0][0x190], RZ ;  /* 0x000064000e0e7a24 */ /* 0x008fc600078e02ff */
[----:B0-----:R-:W3:Y:S01]  /*12ef0*/  LDL.LU R15, [R1+0xb0] ;  /* 0x0000b000010f7983 */ /* 0x001ee20000300800 */
[----:B------:R-:W-:-:S03]  /*12f00*/  IMAD R9, R9, c[0x0][0x190], RZ ;  /* 0x0000640009097a24 */ /* 0x000fc600078e02ff */
[----:B------:R0:W-:Y:S04]  /*12f10*/  STL [R1+0x86c], R14 ;  /* 0x00086c0e01007387 */ /* 0x0001e80000100800 */
[----:B0-----:R-:W3:Y:S04]  /*12f20*/  LDL.LU R14, [R1+0xac] ;  /* 0x0000ac00010e7983 */ /* 0x001ee80000300800 */
[----:B------:R-:W-:Y:S01]  /*12f30*/  STL [R1+0x870], R9 ;  /* 0x0008700901007387 */ /* 0x000fe20000100800 */
[----:B----4-:R-:W-:-:S05]  /*12f40*/  IMAD R0, R0, c[0x0][0x190], RZ ;  /* 0x0000640000007a24 */ /* 0x010fca00078e02ff */
[----:B------:R0:W-:Y:S01]  /*12f50*/  STL [R1+0x874], R0 ;  /* 0x0008740001007387 */ /* 0x0001e20000100800 */
[----:B------:R-:W-:Y:S02]  /*12f60*/  IMAD R2, R2, c[0x0][0x190], RZ ;  /* 0x0000640002027a24 */ /* 0x000fe400078e02ff */
[----:B-----5:R-:W-:Y:S02]  /*12f70*/  IMAD R8, R8, c[0x0][0x190], RZ ;  /* 0x0000640008087a24 */ /* 0x020fe400078e02ff */
        /* <DEDUP_REMOVED lines=43> */
[----:B------:R-:W-:Y:S04]  /*13230*/  STL [R1+0x4c4], R5 ;  /* 0x0004c40501007387 */ /* 0x000fe80000100800 */
[----:B------:R-:W-:Y:S04]  /*13240*/  STL [R1+0x8cc], R2 ;  /* 0x0008cc0201007387 */ /* 0x000fe80000100800 */
[----:B------:R-:W-:Y:S01]  /*13250*/  STL [R1+0x4c0], R4 ;  /* 0x0004c00401007387 */ /* 0x000fe20000100800 */
[----:B--2---:R-:W-:-:S03]  /*13260*/  IMAD R0, R3, c[0x0][0x190], RZ ;  /* 0x0000640003007a24 */ /* 0x004fc600078e02ff */
[----:B------:R3:W-:Y:S04]  /*13270*/  STL [R1+0x1b60], R2 ;  /* 0x001b600201007387 */ /* 0x0007e80000100800 */
[----:B------:R0:W-:Y:S04]  /*13280*/  STL [R1+0x49c], R0 ;  /* 0x00049c0001007387 */ /* 0x0001e80000100800 */
[----:B------:R-:W2:Y:S01]  /*13290*/  LDL.LU R9, [R1+0xa0] ;  /* 0x0000a00001097983 */ /* 0x000ea20000300800 */
[----:B---3--:R-:W-:-:S05]  /*132a0*/  IMAD R2, R15, c[0x0][0x190], RZ ;  /* 0x000064000f027a24 */ /* 0x008fca00078e02ff */
[----:B------:R-:W-:Y:S01]  /*132b0*/  STL [R1+0x498], R2 ;  /* 0x0004980201007387 */ /* 0x000fe20000100800 */
[----:B0-----:R-:W-:-:S03]  /*132c0*/  IMAD R0, R14, c[0x0][0x190], RZ ;  /* 0x000064000e007a24 */ /* 0x001fc600078e02ff */
[----:B--2---:R0:W-:Y:S04]  /*132d0*/  STL [R1+0x1d08], R9 ;  /* 0x001d080901007387 */ /* 0x0041e80000100800 */
[----:B------:R-:W-:Y:S04]  /*132e0*/  STL [R1+0x474], R0 ;  /* 0x0004740001007387 */ /* 0x000fe80000100800 */
[----:B0-----:R-:W2:Y:S04]  /*132f0*/  LDL.LU R9, [R1+0xa4] ;  /* 0x0000a40001097983 */ /* 0x001ea80000300800 */
[----:B--2---:R0:W-:Y:S04]  /*13300*/  STL [R1+0x1d0c], R9 ;  /* 0x001d0c0901007387 */ /* 0x0041e80000100800 */
[----:B0-----:R-:W2:Y:S04]  /*13310*/  LDL.LU R9, [R1+0xa8] ;  /* 0x0000a80001097983 */ /* 0x001ea80000300800 */
[----:B------:R-:W3:Y:S04]  /*13320*/  LDL.LU R0, [R1+0x98] ;  /* 0x0000980001007983 */ /* 0x000ee80000300800 */
[----:B------:R-:W4:Y:S04]  /*13330*/  LDL.LU R8, [R1+0x8c] ;  /* 0x00008c0001087983 */ /* 0x000f280000300800 */
[----:B------:R-:W5:Y:S04]  /*13340*/  LDL.LU R7, [R1+0x88] ;  /* 0x0000880001077983 */ /* 0x000f680000300800 */
        /* <DEDUP_REMOVED lines=24> */
[----:B------:R-:W3:Y:S01]  /*134d0*/  LDL.LU R2, [R1+0xc] ;  /* 0x00000c0001027983 */ /* 0x000ee20000300800 */
[----:B--2---:R-:W-:-:S05]  /*134e0*/  IMAD R9, R9, c[0x0][0x190], RZ ;  /* 0x0000640009097a24 */ /* 0x004fca00078e02ff */
[----:B------:R0:W-:Y:S04]  /*134f0*/  STL [R1+0x470], R9 ;  /* 0x0004700901007387 */ /* 0x0001e80000100800 */
[----:B0-----:R-:W2:Y:S02]  /*13500*/  LDL.LU R9, [R1+0x1d0c] ;  /* 0x001d0c0001097983 */ /* 0x001ea40000300800 */
[----:B--2---:R-:W-:-:S05]  /*13510*/  IMAD R9, R9, c[0x0][0x190], RZ ;  /* 0x0000640009097a24 */ /* 0x004fca00078e02ff */
[----:B------:R0:W-:Y:S04]  /*13520*/  STL [R1+0x44c], R9 ;  /* 0x00044c0901007387 */ /* 0x0001e80000100800 */
[----:B0-----:R-:W2:Y:S01]  /*13530*/  LDL.LU R9, [R1+0x1d08] ;  /* 0x001d080001097983 */ /* 0x001ea20000300800 */
[----:B---3--:R-:W-:Y:S02]  /*13540*/  IMAD R0, R0, c[0x0][0x190], RZ ;  /* 0x0000640000007a24 */ /* 0x008fe400078e02ff */
[----:B----4-:R-:W-:Y:S02]  /*13550*/  IMAD R8, R8, c[0x0][0x190], RZ ;  /* 0x0000640008087a24 */ /* 0x010fe400078e02ff */
[----:B-----5:R-:W-:Y:S02]  /*13560*/  IMAD R7, R7, c[0x0][0x190], RZ ;  /* 0x0000640007077a24 */ /* 0x020fe400078e02ff */
[----:B------:R-:W-:-:S02]  /*13570*/  IMAD R6, R6, c[0x0][0x190], RZ ;  /* 0x0000640006067a24 */ /* 0x000fc400078e02ff */
[----:B------:R-:W-:Y:S02]  /*13580*/  IMAD R5, R5, c[0x0][0x190], RZ ;  /* 0x0000640005057a24 */ /* 0x000fe400078e02ff */
[----:B------:R-:W-:Y:S02]  /*13590*/  IMAD R4, R4, c[0x0][0x190], RZ ;  /* 0x0000640004047a24 */ /* 0x000fe400078e02ff */
[----:B------:R-:W-:Y:S02]  /*135a0*/  IMAD R27, R27, c[0x0][0x190], RZ ;  /* 0x000064001b1b7a24 */ /* 0x000fe400078e02ff */
[----:B------:R-:W-:Y:S02]  /*135b0*/  IMAD R26, R26, c[0x0][0x190], RZ ;  /* 0x000064001a1a7a24 */ /* 0x000fe400078e02ff */
[----:B------:R-:W-:Y:S02]  /*135c0*/  IMAD R25, R25, c[0x0][0x190], RZ ;  /* 0x0000640019197a24 */ /* 0x000fe400078e02ff */
        /* <DEDUP_REMOVED lines=18> */
[----:B--2---:R-:W-:-:S05]  /*136f0*/  IMAD R9, R9, c[0x0][0x190], RZ ;  /* 0x0000640009097a24 */ /* 0x004fca00078e02ff */
[----:B------:R0:W-:Y:S04]  /*13700*/  STL [R1+0x448], R9 ;  /* 0x0004480901007387 */ /* 0x0001e80000100800 */
[----:B0-----:R-:W2:Y:S04]  /*13710*/  LDL.LU R9, [R1+0x1d04] ;  /* 0x001d040001097983 */ /* 0x001ea80000300800 */
[----:B------:R0:W-:Y:S04]  /*13720*/  STL [R1+0x424], R0 ;  /* 0x0004240001007387 */ /* 0x0001e80000100800 */
[----:B0-----:R-:W3:Y:S04]  /*13730*/  LDL.LU R0, [R1+0x1d00] ;  /* 0x001d000001007983 */ /* 0x001ee80000300800 */
[----:B------:R0:W-:Y:S04]  /*13740*/  STL [R1+0x420], R8 ;  /* 0x0004200801007387 */ /* 0x0001e80000100800 */
[----:B0-----:R-:W4:Y:S04]  /*13750*/  LDL.LU R8, [R1+0x1cfc] ;  /* 0x001cfc0001087983 */ /* 0x001f280000300800 */
[----:B------:R0:W-:Y:S04]  /*13760*/  STL [R1+0x3fc], R7 ;  /* 0x0003fc0701007387 */ /* 0x0001e80000100800 */
[----:B0-----:R-:W5:Y:S04]  /*13770*/  LDL.LU R7, [R1+0x1cf8] ;  /* 0x001cf80001077983 */ /* 0x001f680000300800 */
        /* <DEDUP_REMOVED lines=47> */
[----:B0-----:R-:W2:Y:S01]  /*13a70*/  LDL.LU R14, [R1+0x1c98] ;  /* 0x001c9800010e7983 */ /* 0x001ea20000300800 */
[----:B------:R-:W-:-:S05]  /*13a80*/  IMAD R2, R2, c[0x0][0x190], RZ ;  /* 0x0000640002027a24 */ /* 0x000fca00078e02ff */
[----:B------:R2:W-:Y:S02]  /*13a90*/  STL [R1+0x200], R2 ;  /* 0x0002000201007387 */ /* 0x0005e40000100800 */
[----:B--2---:R-:W-:Y:S02]  /*13aa0*/  IMAD R2, R14, c[0x0][0x190], RZ ;  /* 0x000064000e027a24 */ /* 0x004fe400078e02ff */
[----:B------:R-:W2:Y:S04]  /*13ab0*/  LDL.LU R14, [R1+0x1c94] ;  /* 0x001c9400010e7983 */ /* 0x000ea80000300800 */
[----:B------:R0:W-:Y:S02]  /*13ac0*/  STL [R1+0x1dc], R2 ;  /* 0x0001dc0201007387 */ /* 0x0001e40000100800 */
[----:B0-----:R-:W-:-:S02]  /*13ad0*/  IMAD R2, R15, c[0x0][0x190], RZ ;  /* 0x000064000f027a24 */ /* 0x001fc400078e02ff */
[----:B------:R-:W2:Y:S04]  /*13ae0*/  LDL.LU R15, [R1+0x1c90] ;  /* 0x001c9000010f7983 */ /* 0x000ea80000300800 */
[----:B------:R0:W-:Y:S02]  /*13af0*/  STL [R1+0x1d8], R2 ;  /* 0x0001d80201007387 */ /* 0x0001e40000100800 */
[----:B0-----:R-:W-:Y:S02]  /*13b00*/  IMAD R2, R3, c[0x0][0x190], RZ ;  /* 0x0000640003027a24 */ /* 0x001fe400078e02ff */
[----:B------:R-:W-:Y:S02]  /*13b10*/  IMAD R3, R29, c[0x0][0x190], RZ ;  /* 0x000064001d037a24 */ /* 0x000fe400078e02ff */
[----:B------:R-:W2:Y:S04]  /*13b20*/  LDL.LU R29, [R1+0x3f4] ;  /* 0x0003f400011d7983 */ /* 0x000ea80000300800 */
[----:B------:R0:W-:Y:S04]  /*13b30*/  STL [R1+0x1b4], R2 ;  /* 0x0001b40201007387 */ /* 0x0001e80000100800 */
[----:B------:R1:W-:Y:S01]  /*13b40*/  STL [R1+0x1b0], R3 ;  /* 0x0001b00301007387 */ /* 0x0003e20000100800 */
[----:B0-----:R-:W-:-:S03]  /*13b50*/  IMAD R2, R28, c[0x0][0x190], RZ ;  /* 0x000064001c027a24 */ /* 0x001fc600078e02ff */
[----:B------:R-:W2:Y:S01]  /*13b60*/  LDL.LU R28, [R1+0x3e0] ;  /* 0x0003e000011c7983 */ /* 0x000ea20000300800 */
[----:B-1----:R-:W-:-:S03]  /*13b70*/  IMAD R3, R17, c[0x0][0x190], RZ ;  /* 0x0000640011037a24 */ /* 0x002fc600078e02ff */
[----:B------:R0:W-:Y:S04]  /*13b80*/  STL [R1+0x18c], R2 ;  /* 0x00018c0201007387 */ /* 0x0001e80000100800 */
[----:B------:R-:W2:Y:S04]  /*13b90*/  LDL.LU R17, [R1+0x430] ;  /* 0x0004300001117983 */ /* 0x000ea80000300800 */
        /* <DEDUP_REMOVED lines=16> */
[----:B--2---:R-:W-:Y:S04]  /*13ca0*/  STL.64 [R1+0x1c88], R16 ;  /* 0x001c881001007387 */ /* 0x004fe80000100a00 */
[----:B------:R0:W-:Y:S04]  /*13cb0*/  STL [R1+0x13c], R2 ;  /* 0x00013c0201007387 */ /* 0x0001e80000100800 */
[----:B------:R-:W2:Y:S01]  /*13cc0*/  LDL.LU R18, [R1+0x434] ;  /* 0x0004340001127983 */ /* 0x000ea20000300800 */
[----:B0-----:R-:W-:-:S03]  /*13cd0*/  IMAD R2, R19, c[0x0][0x190], RZ ;  /* 0x0000640013027a24 */ /* 0x001fc600078e02ff */
[----:B------:R0:W-:Y:S04]  /*13ce0*/  STL [R1+0x138], R3 ;  /* 0x0001380301007387 */ /* 0x0001e80000100800 */
[----:B------:R-:W2:Y:S04]  /*13cf0*/  LDL.LU R19, [R1+0x40c] ;  /* 0x00040c0001137983 */ /* 0x000ea80000300800 */
[----:B------:R1:W-:Y:S01]  /*13d00*/  STL [R1+0x134], R2 ;  /* 0x0001340201007387 */ /* 0x0003e20000100800 */
[----:B0-----:R-:W-:-:S03]  /*13d10*/  IMAD R3, R20, c[0x0][0x190], RZ ;  /* 0x0000640014037a24 */ /* 0x001fc600078e02ff */
[----:B------:R-:W3:Y:S01]  /*13d20*/  LDL.LU R20, [R1+0x3ac] ;  /* 0x0003ac0001147983 */ /* 0x000ee20000300800 */
[----:B-1----:R-:W-:-:S03]  /*13d30*/  IMAD R2, R21, c[0x0][0x190], RZ ;  /* 0x0000640015027a24 */ /* 0x002fc600078e02ff */
[----:B------:R0:W-:Y:S04]  /*13d40*/  STL [R1+0x130], R3 ;  /* 0x0001300301007387 */ /* 0x0001e80000100800 */
[----:B------:R-:W3:Y:S04]  /*13d50*/  LDL.LU R21, [R1+0x408] ;  /* 0x0004080001157983 */ /* 0x000ee80000300800 */
        /* <DEDUP_REMOVED lines=27> */
[----:B------:R-:W-:-:S04]  /*13f10*/  IMAD.WIDE R16, R9, 0x2, R14 ;  /* 0x0000000209107825 */ /* 0x000fc800078e020e */
[----:B-----5:R-:W-:Y:S01]  /*13f20*/  IMAD R2, R7, c[0x0][0x190], RZ ;  /* 0x0000640007027a24 */ /* 0x020fe200078e02ff */
[----:B------:R-:W-:Y:S01]  /*13f30*/  STL [R1+0x108], R3 ;  /* 0x0001080301007387 */ /* 0x000fe20000100800 */
[----:B----4-:R-:W-:-:S03]  /*13f40*/  IMAD R8, R8, c[0x0][0x190], RZ ;  /* 0x0000640008087a24 */ /* 0x010fc600078e02ff */
[----:B------:R-:W-:Y:S04]  /*13f50*/  STL [R1+0x104], R2 ;  /* 0x0001040201007387 */ /* 0x000fe80000100800 */
[----:B------:R-:W-:Y:S04]  /*13f60*/  STL [R1+0x1b64], R2 ;  /* 0x001b640201007387 */ /* 0x000fe80000100800 */
[----:B------:R2:W-:Y:S04]  /*13f70*/  STL.64 [R1+0xf8], R16 ;  /* 0x0000f81001007387 */ /* 0x0005e80000100a00 */
[----:B------:R-:W-:Y:S04]  /*13f80*/  STL [R1+0x1b68], R3 ;  /* 0x001b680301007387 */ /* 0x000fe80000100800 */
[----:B------:R-:W-:Y:S04]  /*13f90*/  STL [R1+0x100], R8 ;  /* 0x0001000801007387 */ /* 0x000fe80000100800 */
[----:B------:R3:W-:Y:S01]  /*13fa0*/  STL.64 [R1+0x1b70], R8 ;  /* 0x001b700801007387 */ /* 0x0007e20000100a00 */
[----:B--2---:R-:W-:-:S04]  /*13fb0*/  IMAD.WIDE R16, R19, 0x2, R14 ;  /* 0x0000000213107825 */ /* 0x004fc800078e020e */
[----:B---3--:R-:W-:-:S04]  /*13fc0*/  IMAD.WIDE R8, R5, 0x2, R14 ;  /* 0x0000000205087825 */ /* 0x008fc800078e020e */
[----:B------:R-:W-:-:S05]  /*13fd0*/  IMAD.WIDE R2, R6, 0x2, R14 ;  /* 0x0000000206027825 */ /* 0x000fca00078e020e */
[----:B------:R0:W-:Y:S04]  /*13fe0*/  STL.64 [R1+0xf0], R2 ;  /* 0x0000f00201007387 */ /* 0x0001e80000100a00 */
[----:B------:R1:W-:Y:S04]  /*13ff0*/  STL.64 [R1+0x1b78], R4 ;  /* 0x001b780401007387 */ /* 0x0003e80000100a00 */
[----:B------:R2:W-:Y:S01]  /*14000*/  STL.64 [R1+0xe8], R8 ;  /* 0x0000e80801007387 */ /* 0x0005e20000100a00 */
[----:B0-----:R-:W-:-:S04]  /*14010*/  IMAD.WIDE R2, R4, 0x2, R14 ;  /* 0x0000000204027825 */ /* 0x001fc800078e020e */
[--C-:B-1----:R-:W-:Y:S01]  /*14020*/  IMAD.WIDE R4, R27, 0x2, R14.reuse ;  /* 0x000000021b047825 */ /* 0x102fe200078e020e */
[----:B------:R0:W-:Y:S04]  /*14030*/  STL.64 [R1+0xe0], R2 ;  /* 0x0000e00201007387 */ /* 0x0001e80000100a00 */
[----:B------:R-:W-:Y:S01]  /*14040*/  STL.64 [R1+0x1b80], R26 ;  /* 0x001b801a01007387 */ /* 0x000fe20000100a00 */
[----:B--2---:R-:W-:-:S03]  /*14050*/  IMAD.WIDE R8, R23, 0x2, R14 ;  /* 0x0000000217087825 */ /* 0x004fc600078e020e */
[----:B------:R1:W-:Y:S01]  /*14060*/  STL.64 [R1+0xd8], R4 ;  /* 0x0000d80401007387 */ /* 0x0003e20000100a00 */
[----:B0-----:R-:W-:-:S05]  /*14070*/  IMAD.WIDE R2, R26, 0x2, R14 ;  /* 0x000000021a027825 */ /* 0x001fca00078e020e */
[----:B------:R0:W-:Y:S01]  /*14080*/  STL.64 [R1+0xd0], R2 ;  /* 0x0000d00201007387 */ /* 0x0001e20000100a00 */
[----:B-1----:R-:W-:-:S05]  /*14090*/  IMAD.WIDE R4, R25, 0x2, R14 ;  /* 0x0000000219047825 */ /* 0x002fca00078e020e */
[----:B------:R1:W-:Y:S01]  /*140a0*/  STL.64 [R1+0xc8], R4 ;  /* 0x0000c80401007387 */ /* 0x0003e20000100a00 */
[----:B0-----:R-:W-:-:S03]  /*140b0*/  IMAD.WIDE R2, R28, 0x2, R14 ;  /* 0x000000021c027825 */ /* 0x001fc600078e020e */
[----:B------:R-:W-:Y:S04]  /*140c0*/  STL.64 [R1+0xc0], R8 ;  /* 0x0000c00801007387 */ /* 0x000fe80000100a00 */
[----:B------:R0:W-:Y:S01]  /*140d0*/  STL.64 [R1+0x1b88], R28 ;  /* 0x001b881c01007387 */ /* 0x0001e20000100a00 */
[----:B-1----:R-:W-:-:S03]  /*140e0*/  IMAD.WIDE R4, R29, 0x2, R14 ;  /* 0x000000021d047825 */ /* 0x002fc600078e020e */
[----:B------:R1:W-:Y:S04]  /*140f0*/  STL.64 [R1+0xb8], R2 ;  /* 0x0000b80201007387 */ /* 0x0003e80000100a00 */
[----:B------:R2:W-:Y:S04]  /*14100*/  STL.64 [R1+0xb0], R4 ;  /* 0x0000b00401007387 */ /* 0x0005e80000100a00 */
[----:B0-----:R-:W3:Y:S01]  /*14110*/  LDL R28, [R1+0x45c] ;  /* 0x00045c00011c7983 */ /* 0x001ee20000100800 */
[----:B-1----:R-:W-:-:S03]  /*14120*/  IMAD.WIDE R2, R21, 0x2, R14 ;  /* 0x0000000215027825 */ /* 0x002fc600078e020e */
[----:B------:R-:W4:Y:S04]  /*14130*/  LDL R29, [R1+0x394] ;  /* 0x00039400011d7983 */ /* 0x000f280000100800 */
[----:B------:R0:W-:Y:S04]  /*14140*/  STL.64 [R1+0xa8], R2 ;  /* 0x0000a80201007387 */ /* 0x0001e80000100a00 */
[----:B------:R-:W5:Y:S04]  /*14150*/  LDL R26, [R1+0x390] ;  /* 0x00039000011a7983 */ /* 0x000f680000100800 */
[----:B------:R-:W3:Y:S04]  /*14160*/  LDL R27, [R1+0x468] ;  /* 0x00046800011b7983 */ /* 0x000ee80000100800 */
[----:B--2---:R-:W2:Y:S04]  /*14170*/  LDL R4, [R1+0x46c] ;  /* 0x00046c0001047983 */ /* 0x004ea80000100800 */
[----:B------:R-:W2:Y:S04]  /*14180*/  LDL R5, [R1+0x384] ;  /* 0x0003840001057983 */ /* 0x000ea80000100800 */
[----:B------:R-:W2:Y:S04]  /*14190*/  LDL R8, [R1+0x380] ;  /* 0x0003800001087983 */ /* 0x000ea80000100800 */
[----:B------:R-:W2:Y:S04]  /*141a0*/  LDL R9, [R1+0x480] ;  /* 0x0004800001097983 */ /* 0x000ea80000100800 */
[----:B0-----:R-:W2:Y:S04]  /*141b0*/  LDL R3, [R1+0x484] ;  /* 0x0004840001037983 */ /* 0x001ea80000100800 */
[----:B------:R-:W2:Y:S04]  /*141c0*/  LDL R2, [R1+0x490] ;  /* 0x0004900001027983 */ /* 0x000ea80000100800 */
[----:B------:R-:W2:Y:S04]  /*141d0*/  LDL R7, [R1+0x494] ;  /* 0x0004940001077983 */ /* 0x000ea80000100800 */
[----:B------:R0:W-:Y:S02]  /*141e0*/  STL.64 [R1+0xa0], R16 ;  /* 0x0000a01001007387 */ /* 0x0001e40000100a00 */
[----:B0-----:R-:W-:-:S05]  /*141f0*/  IMAD.WIDE R16, R10, 0x2, R14 ;  /* 0x000000020a107825 */ /* 0x001fca00078e020e */
[----:B------:R0:W-:Y:S02]  /*14200*/  STL.64 [R1+0x98], R16 ;  /* 0x0000981001007387 */ /* 0x0001e40000100a00 */
[----:B0-----:R-:W-:-:S05]  /*14210*/  IMAD.WIDE R16, R13, 0x2, R14 ;  /* 0x000000020d107825 */ /* 0x001fca00078e020e */
[----:B------:R0:W-:Y:S04]  /*14220*/  STL.64 [R1+0x90], R16 ;  /* 0x0000901001007387 */ /* 0x0001e80000100a00 */
[----:B------:R1:W-:Y:S01]  /*14230*/  STL.64 [R1+0x1b90], R10 ;  /* 0x001b900a01007387 */ /* 0x0003e20000100a00 */
[----:B0-----:R-:W-:-:S03]  /*14240*/  IMAD.WIDE R16, R11, 0x2, R14 ;  /* 0x000000020b107825 */ /* 0x001fc600078e020e */
[----:B-1----:R-:W2:Y:S04]  /*14250*/  LDL R10, [R1+0x444] ;  /* 0x00044400010a7983 */ /* 0x002ea80000100800 */
[----:B------:R0:W-:Y:S04]  /*14260*/  STL.64 [R1+0x88], R16 ;  /* 0x0000881001007387 */ /* 0x0001e80000100a00 */
[----:B------:R-:W2:Y:S01]  /*14270*/  LDL R11, [R1+0x458] ;  /* 0x00045800010b7983 */ /* 0x000ea20000100800 */
[----:B0-----:R-:W-:-:S05]  /*14280*/  IMAD.WIDE R16, R12, 0x2, R14 ;  /* 0x000000020c107825 */ /* 0x001fca00078e020e */
[----:B------:R0:W-:Y:S04]  /*14290*/  STL.64 [R1+0x80], R16 ;  /* 0x0000801001007387 */ /* 0x0001e80000100a00 */
[----:B0-----:R-:W2:Y:S04]  /*142a0*/  LDL.LU.64 R16, [R1+0x1c88] ;  /* 0x001c880001107983 */ /* 0x001ea80000300a00 */
[----:B------:R2:W-:Y:S02]  /*142b0*/  STL.64 [R1+0x1b98], R12 ;  /* 0x001b980c01007387 */ /* 0x0005e40000100a00 */
[----:B--2---:R-:W-:-:S05]  /*142c0*/  IMAD.WIDE R12, R16, 0x2, R14 ;  /* 0x00000002100c7825 */ /* 0x004fca00078e020e */
[----:B------:R0:W-:Y:S04]  /*142d0*/  STL.64 [R1+0x78], R12 ;  /* 0x0000780c01007387 */ /* 0x0001e80000100a00 */
[----:B------:R1:W-:Y:S01]  /*142e0*/  STL.64 [R1+0x1ba0], R16 ;  /* 0x001ba01001007387 */ /* 0x0003e20000100a00 */
[----:B0-----:R-:W-:-:S04]  /*142f0*/  IMAD.WIDE R12, R17, 0x2, R14 ;  /* 0x00000002110c7825 */ /* 0x001fc800078e020e */
[--C-:B-1----:R-:W-:Y:S01]  /*14300*/  IMAD.WIDE R16, R18, 0x2, R14.reuse ;  /* 0x0000000212107825 */ /* 0x102fe200078e020e */
[----:B------:R0:W-:Y:S04]  /*14310*/  STL.64 [R1+0x70], R12 ;  /* 0x0000700c01007387 */ /* 0x0001e80000100a00 */
[----:B------:R-:W-:Y:S04]  /*14320*/  STL.64 [R1+0x1ba8], R18 ;  /* 0x001ba81201007387 */ /* 0x000fe80000100a00 */
[----:B------:R1:W-:Y:S01]  /*14330*/  STL.64 [R1+0x68], R16 ;  /* 0x0000681001007387 */ /* 0x0003e20000100a00 */
[----:B0-----:R-:W-:-:S03]  /*14340*/  IMAD.WIDE R12, R20, 0x2, R14 ;  /* 0x00000002140c7825 */ /* 0x001fc600078e020e */
[----:B------:R-:W-:Y:S04]  /*14350*/  STL.64 [R1+0x1bb0], R20 ;  /* 0x001bb01401007387 */ /* 0x000fe80000100a00 */
[----:B------:R0:W-:Y:S01]  /*14360*/  STL.64 [R1+0x60], R12 ;  /* 0x0000600c01007387 */ /* 0x0001e20000100a00 */
[----:B-1----:R-:W-:-:S03]  /*14370*/  IMAD.WIDE R16, R22, 0x2, R14 ;  /* 0x0000000216107825 */ /* 0x002fc600078e020e */
[----:B------:R-:W-:Y:S04]  /*14380*/  STL.64 [R1+0x1bb8], R22 ;  /* 0x001bb81601007387 */ /* 0x000fe80000100a00 */
[----:B------:R3:W-:Y:S01]  /*14390*/  STL.64 [R1+0x58], R16 ;  /* 0x0000581001007387 */ /* 0x0007e20000100a00 */
[----:B0-----:R-:W-:-:S03]  /*143a0*/  IMAD.WIDE R12, R24, 0x2, R14 ;  /* 0x00000002180c7825 */ /* 0x001fc600078e020e */
[----:B------:R-:W-:Y:S01]  /*143b0*/  STL.64 [R1+0x1bc0], R24 ;  /* 0x001bc01801007387 */ /* 0x000fe20000100a00 */
[----:B------:R-:W-:-:S03]  /*143c0*/  IMAD.WIDE R18, R10, 0x2, R14 ;  /* 0x000000020a127825 */ /* 0x000fc600078e020e */
[----:B------:R0:W-:Y:S01]  /*143d0*/  STL.64 [R1+0x50], R12 ;  /* 0x0000500c01007387 */ /* 0x0001e20000100a00 */
[----:B---3--:R-:W-:-:S03]  /*143e0*/  IMAD.WIDE R16, R28, 0x2, R14 ;  /* 0x000000021c107825 */ /* 0x008fc600078e020e */
[----:B------:R-:W-:Y:S01]  /*143f0*/  STL.64 [R1+0x48], R18 ;  /* 0x0000481201007387 */ /* 0x000fe20000100a00 */
[----:B0-----:R-:W-:-:S04]  /*14400*/  IMAD.WIDE R12, R11, 0x2, R14 ;  /* 0x000000020b0c7825 */ /* 0x001fc800078e020e */
[--C-:B----4-:R-:W-:Y:S01]  /*14410*/  IMAD.WIDE R10, R29, 0x2, R14.reuse ;  /* 0x000000021d0a7825 */ /* 0x110fe200078e020e */
[----:B------:R5:W-:Y:S04]  /*14420*/  STL.64 [R1+0x150], R12 ;  /* 0x0001500c01007387 */ /* 0x000be80000100a00 */
[----:B------:R0:W-:Y:S04]  /*14430*/  STL.64 [R1+0x168], R16 ;  /* 0x0001681001007387 */ /* 0x0001e80000100a00 */
[----:B------:R1:W-:Y:S01]  /*14440*/  STL.64 [R1+0x178], R10 ;  /* 0x0001780a01007387 */ /* 0x0003e20000100a00 */
[----:B-----5:R-:W-:-:S04]  /*14450*/  IMAD.WIDE R12, R26, 0x2, R14 ;  /* 0x000000021a0c7825 */ /* 0x020fc800078e020e */
[--C-:B0-----:R-:W-:Y:S01]  /*14460*/  IMAD.WIDE R16, R27, 0x2, R14.reuse ;  /* 0x000000021b107825 */ /* 0x101fe200078e020e */
[----:B------:R0:W-:Y:S03]  /*14470*/  STL.64 [R1+0x190], R12 ;  /* 0x0001900c01007387 */ /* 0x0001e60000100a00 */
[--C-:B-1----:R-:W-:Y:S01]  /*14480*/  IMAD.WIDE R10, R4, 0x2, R14.reuse ;  /* 0x00000002040a7825 */ /* 0x102fe200078e020e */
[----:B------:R-:W-:Y:S04]  /*14490*/  STL.64 [R1+0x1a0], R16 ;  /* 0x0001a01001007387 */ /* 0x000fe80000100a00 */
[----:B------:R1:W-:Y:S01]  /*144a0*/  STL.64 [R1+0x1b8], R10 ;  /* 0x0001b80a01007387 */ /* 0x0003e20000100a00 */
[----:B0-----:R-:W-:-:S04]  /*144b0*/  IMAD.WIDE R12, R5, 0x2, R14 ;  /* 0x00000002050c7825 */ /* 0x001fc800078e020e */
[--C-:B------:R-:W-:Y:S01]  /*144c0*/  IMAD.WIDE R4, R8, 0x2, R14.reuse ;  /* 0x0000000208047825 */ /* 0x100fe200078e020e */
[----:B------:R-:W-:Y:S03]  /*144d0*/  STL.64 [R1+0x1c8], R12 ;  /* 0x0001c80c01007387 */ /* 0x000fe60000100a00 */
[--C-:B-1----:R-:W-:Y:S01]  /*144e0*/  IMAD.WIDE R10, R9, 0x2, R14.reuse ;  /* 0x00000002090a7825 */ /* 0x102fe200078e020e */
[----:B------:R0:W-:Y:S03]  /*144f0*/  STL.64 [R1+0x1e0], R4 ;  /* 0x0001e00401007387 */ /* 0x0001e60000100a00 */
[--C-:B------:R-:W-:Y:S01]  /*14500*/  IMAD.WIDE R8, R3, 0x2, R14.reuse ;  /* 0x0000000203087825 */ /* 0x100fe200078e020e */
[----:B------:R-:W-:Y:S04]  /*14510*/  STL.64 [R1+0x1f0], R10 ;  /* 0x0001f00a01007387 */ /* 0x000fe80000100a00 */
[----:B------:R-:W-:Y:S01]  /*14520*/  STL.64 [R1+0x208], R8 ;  /* 0x0002080801007387 */ /* 0x000fe20000100a00 */
[----:B0-----:R-:W-:-:S03]  /*14530*/  IMAD.WIDE R4, R2, 0x2, R14 ;  /* 0x0000000202047825 */ /* 0x001fc600078e020e */
[----:B------:R-:W2:Y:S04]  /*14540*/  LDL R24, [R1+0x4b8] ;  /* 0x0004b80001187983 */ /* 0x000ea80000100800 */
[----:B------:R-:W-:Y:S04]  /*14550*/  STL.64 [R1+0x218], R4 ;  /* 0x0002180401007387 */ /* 0x000fe80000100a00 */
[----:B------:R-:W3:Y:S01]  /*14560*/  LDL R25, [R1+0x4bc] ;  /* 0x0004bc0001197983 */ /* 0x000ee20000100800 */
[----:B------:R-:W-:-:S05]  /*14570*/  IMAD.WIDE R2, R7, 0x2, R14 ;  /* 0x0000000207027825 */ /* 0x000fca00078e020e */
[----:B------:R-:W-:Y:S04]  /*14580*/  STL.64 [R1+0x230], R2 ;  /* 0x0002300201007387 */ /* 0x000fe80000100a00 */
[----:B---3--:R0:W-:Y:S04]  /*14590*/  STL [R1+0x1c6c], R25 ;  /* 0x001c6c1901007387 */ /* 0x0081e80000100800 */
[----:B0-----:R-:W3:Y:S04]  /*145a0*/  LDL R25, [R1+0x358] ;  /* 0x0003580001197983 */ /* 0x001ee80000100800 */
[----:B--2---:R0:W-:Y:S04]  /*145b0*/  STL [R1+0x1c70], R24 ;  /* 0x001c701801007387 */ /* 0x0041e80000100800 */
[----:B0-----:R-:W2:Y:S04]  /*145c0*/  LDL R24, [R1+0x35c] ;  /* 0x00035c0001187983 */ /* 0x001ea80000100800 */
        /* <DEDUP_REMOVED lines=9> */
[----:B------:R-:W3:Y:S04]  /*14660*/  LDL R22, [R1+0x4d0] ;  /* 0x0004d00001167983 */ /* 0x000ee80000100800 */
[----:B------:R-:W4:Y:S04]  /*14670*/  LDL R23, [R1+0x4d4] ;  /* 0x0004d40001177983 */ /* 0x000f280000100800 */
[----:B------:R-:W5:Y:S01]  /*14680*/  LDL R20, [R1+0x33c] ;  /* 0x00033c0001147983 */ /* 0x000f620000100800 */
[----:B--2---:R-:W-:-:S03]  /*14690*/  IMAD.WIDE R24, R24, 0x2, R14 ;  /* 0x0000000218187825 */ /* 0x004fc600078e020e */
[----:B------:R-:W2:Y:S04]  /*146a0*/  LDL R21, [R1+0x338] ;  /* 0x0003380001157983 */ /* 0x000ea80000100800 */
        /* <DEDUP_REMOVED lines=19> */
[----:B------:R0:W-:Y:S04]  /*147e0*/  STL.64 [R1+0x240], R24 ;  /* 0x0002401801007387 */ /* 0x0001e80000100a00 */
[----:B0-----:R-:W2:Y:S02]  /*147f0*/  LDL.LU R25, [R1+0x1c84] ;  /* 0x001c840001197983 */ /* 0x001ea40000300800 */
[----:B--2---:R-:W-:-:S05]  /*14800*/  IMAD.WIDE R24, R25, 0x2, R14 ;  /* 0x0000000219187825 */ /* 0x004fca00078e020e */
        /* <DEDUP_REMOVED lines=18> */
[----:B------:R3:W-:Y:S02]  /*14930*/  STL.64 [R1+0x2d0], R24 ;  /* 0x0002d01801007387 */ /* 0x0007e40000100a00 */
[----:B---3--:R-:W-:-:S04]  /*14940*/  IMAD.WIDE R24, R22, 0x2, R14 ;  /* 0x0000000216187825 */ /* 0x008fc800078e020e */
[--C-:B----4-:R-:W-:Y:S01]  /*14950*/  IMAD.WIDE R22, R23, 0x2, R14.reuse ;  /* 0x0000000217167825 */ /* 0x110fe200078e020e */
[----:B------:R5:W-:Y:S04]  /*14960*/  STL.64 [R1+0x2e0], R24 ;  /* 0x0002e01801007387 */ /* 0x000be80000100a00 */
[----:B------:R0:W-:Y:S01]  /*14970*/  STL.64 [R1+0x2f8], R22 ;  /* 0x0002f81601007387 */ /* 0x0001e20000100a00 */
[----:B-----5:R-:W-:-:S04]  /*14980*/  IMAD.WIDE R24, R20, 0x2, R14 ;  /* 0x0000000214187825 */ /* 0x020fc800078e020e */
[--C-:B0-----:R-:W-:Y:S01]  /*14990*/  IMAD.WIDE R22, R21, 0x2, R14.reuse ;  /* 0x0000000215167825 */ /* 0x101fe200078e020e */
[----:B------:R0:W-:Y:S03]  /*149a0*/  STL.64 [R1+0x308], R24 ;  /* 0x0003081801007387 */ /* 0x0001e60000100a00 */
[--C-:B------:R-:W-:Y:S01]  /*149b0*/  IMAD.WIDE R20, R19, 0x2, R14.reuse ;  /* 0x0000000213147825 */ /* 0x100fe200078e020e */
[----:B------:R1:W-:Y:S03]  /*149c0*/  STL.64 [R1+0x320], R22 ;  /* 0x0003201601007387 */ /* 0x0003e60000100a00 */
[----:B0-----:R-:W-:-:S04]  /*149d0*/  IMAD.WIDE R24, R18, 0x2, R14 ;  /* 0x0000000212187825 */ /* 0x001fc800078e020e */
[--C-:B-1----:R-:W-:Y:S01]  /*149e0*/  IMAD.WIDE R22, R16, 0x2, R14.reuse ;  /* 0x0000000210167825 */ /* 0x102fe200078e020e */
[----:B------:R-:W-:Y:S03]  /*149f0*/  STL.64 [R1+0x330], R24 ;  /* 0x0003301801007387 */ /* 0x000fe60000100a00 */
[--C-:B------:R-:W-:Y:S01]  /*14a00*/  IMAD.WIDE R18, R17, 0x2, R14.reuse ;  /* 0x0000000211127825 */ /* 0x100fe200078e020e */
[----:B------:R0:W-:Y:S03]  /*14a10*/  STL.64 [R1+0x350], R20 ;  /* 0x0003501401007387 */ /* 0x0001e60000100a00 */
[--C-:B------:R-:W-:Y:S01]  /*14a20*/  IMAD.WIDE R16, R13, 0x2, R14.reuse ;  /* 0x000000020d107825 */ /* 0x100fe200078e020e */
        /* <DEDUP_REMOVED lines=9> */
[----:B------:R1:W-:Y:S01]  /*14ac0*/  STL.64 [R1+0x3c0], R12 ;  /* 0x0003c00c01007387 */ /* 0x0003e20000100a00 */
[----:B0-----:R-:W-:-:S05]  /*14ad0*/  IMAD.WIDE R16, R28, 0x2, R14 ;  /* 0x000000021c107825 */ /* 0x001fca00078e020e */
[----:B------:R0:W-:Y:S01]  /*14ae0*/  STL.64 [R1+0x3d8], R16 ;  /* 0x0003d81001007387 */ /* 0x0001e20000100a00 */
[----:B-1----:R-:W-:-:S03]  /*14af0*/  IMAD.WIDE R12, R26, 0x2, R14 ;  /* 0x000000021a0c7825 */ /* 0x002fc600078e020e */
[----:B------:R1:W-:Y:S04]  /*14b00*/  STL.64 [R1+0x3e8], R10 ;  /* 0x0003e80a01007387 */ /* 0x0003e80000100a00 */
[----:B------:R2:W-:Y:S01]  /*14b10*/  STL.64 [R1+0x400], R12 ;  /* 0x0004000c01007387 */ /* 0x0005e20000100a00 */
[----:B0-----:R-:W-:-:S04]  /*14b20*/  IMAD.WIDE R16, R27, 0x2, R14 ;  /* 0x000000021b107825 */ /* 0x001fc800078e020e */
[--C-:B-1----:R-:W-:Y:S01]  /*14b30*/  IMAD.WIDE R10, R4, 0x2, R14.reuse ;  /* 0x00000002040a7825 */ /* 0x102fe200078e020e */
[----:B------:R-:W-:Y:S03]  /*14b40*/  STL.64 [R1+0x410], R16 ;  /* 0x0004101001007387 */ /* 0x000fe60000100a00 */
[--C-:B--2---:R-:W-:Y:S01]  /*14b50*/  IMAD.WIDE R12, R5, 0x2, R14.reuse ;  /* 0x00000002050c7825 */ /* 0x104fe200078e020e */
        /* <DEDUP_REMOVED lines=8> */
[----:B------:R-:W-:Y:S04]  /*14be0*/  STL.64 [R1+0x478], R8 ;  /* 0x0004780801007387 */ /* 0x000fe80000100a00 */
        /* <DEDUP_REMOVED lines=444> */
[----:B------:R-:W2:Y:S04]  /*167b0*/  LDL R22, [R1+0x470] ;  /* 0x0004700001167983 */ /* 0x000ea80000100800 */
[----:B------:R-:W4:Y:S04]  /*167c0*/  LDL R23, [R1+0x44c] ;  /* 0x00044c0001177983 */ /* 0x000f280000100800 */
[----:B------:R-:W5:Y:S04]  /*167d0*/  LDL R20, [R1+0x448] ;  /* 0x0004480001147983 */ /* 0x000f680000100800 */
        /* <DEDUP_REMOVED lines=19> */
[----:B------:R-:W2:Y:S01]  /*16910*/  LDL R7, [R1+0x2a0] ;  /* 0x0002a00001077983 */ /* 0x000ea20000100800 */
[----:B---3--:R-:W-:-:S05]  /*16920*/  IMAD.WIDE R24, R25, 0x2, R14 ;  /* 0x0000000219187825 */ /* 0x008fca00078e020e */
[----:B------:R0:W-:Y:S04]  /*16930*/  STL.64 [R1+0x1230], R24 ;  /* 0x0012301801007387 */ /* 0x0001e80000100a00 */
[----:B0-----:R-:W3:Y:S01]  /*16940*/  LDL.LU R24, [R1+0x1bf8] ;  /* 0x001bf80001187983 */ /* 0x001ee20000300800 */
[----:B------:R-:W-:Y:S02]  /*16950*/  IMAD R0, R0, c[0x0][0x190], RZ ;  /* 0x0000640000007a24 */ /* 0x000fe400078e02ff */
[----:B---3--:R-:W-:-:S05]  /*16960*/  IMAD.WIDE R24, R24, 0x2, R14 ;  /* 0x0000000218187825 */ /* 0x008fca00078e020e */
[----:B------:R0:W-:Y:S02]  /*16970*/  STL.64 [R1+0x1240], R24 ;  /* 0x0012401801007387 */ /* 0x0001e40000100a00 */
[----:B0-----:R-:W-:-:S05]  /*16980*/  IMAD.WIDE R24, R0, 0x2, R14 ;  /* 0x0000000200187825 */ /* 0x001fca00078e020e */
[----:B------:R0:W-:Y:S04]  /*16990*/  STL.64 [R1+0x1250], R24 ;  /* 0x0012501801007387 */ /* 0x0001e80000100a00 */
[----:B0-----:R-:W3:Y:S02]  /*169a0*/  LDL.LU R25, [R1+0x1bf4] ;  /* 0x001bf40001197983 */ /* 0x001ee40000300800 */
[----:B---3--:R-:W-:-:S05]  /*169b0*/  IMAD.WIDE R24, R25, 0x2, R14 ;  /* 0x0000000219187825 */ /* 0x008fca00078e020e */
        /* <DEDUP_REMOVED lines=12> */
[----:B------:R2:W-:Y:S02]  /*16a80*/  STL.64 [R1+0x12a0], R24 ;  /* 0x0012a01801007387 */ /* 0x0005e40000100a00 */
[----:B--2---:R-:W-:-:S04]  /*16a90*/  IMAD.WIDE R24, R22, 0x2, R14 ;  /* 0x0000000216187825 */ /* 0x004fc800078e020e */
        /* <DEDUP_REMOVED lines=109> */
[----:B0-----:R-:W2:Y:S04]  /*17170*/  LDL.LU.64 R24, [R1+0x1bc0] ;  /* 0x001bc00001187983 */ /* 0x001ea80000300a00 */
[----:B------:R5:W-:Y:S02]  /*17180*/  STL.64 [R1+0x14b0], R22 ;  /* 0x0014b01601007387 */ /* 0x000be40000100a00 */
[----:B-----5:R-:W-:-:S04]  /*17190*/  IMAD.WIDE R22, R20, 0x2, R14 ;  /* 0x0000000214167825 */ /* 0x020fc800078e020e */
[--C-:B------:R-:W-:Y:S01]  /*171a0*/  IMAD.WIDE R20, R21, 0x2, R14.reuse ;  /* 0x0000000215147825 */ /* 0x100fe200078e020e */
[----:B------:R0:W-:Y:S04]  /*171b0*/  STL.64 [R1+0x14c0], R22 ;  /* 0x0014c01601007387 */ /* 0x0001e80000100a00 */
[----:B0-----:R-:W3:Y:S04]  /*171c0*/  LDL.LU.64 R22, [R1+0x1bb8] ;  /* 0x001bb80001167983 */ /* 0x001ee80000300a00 */
[----:B------:R0:W-:Y:S02]  /*171d0*/  STL.64 [R1+0x14d0], R20 ;  /* 0x0014d01401007387 */ /* 0x0001e40000100a00 */
[----:B0-----:R-:W-:-:S04]  /*171e0*/  IMAD.WIDE R20, R18, 0x2, R14 ;  /* 0x0000000212147825 */ /* 0x001fc800078e020e */
[--C-:B------:R-:W-:Y:S01]  /*171f0*/  IMAD.WIDE R18, R19, 0x2, R14.reuse ;  /* 0x0000000213127825 */ /* 0x100fe200078e020e */
[----:B------:R0:W-:Y:S04]  /*17200*/  STL.64 [R1+0x14e0], R20 ;  /* 0x0014e01401007387 */ /* 0x0001e80000100a00 */
[----:B0-----:R-:W4:Y:S04]  /*17210*/  LDL.LU.64 R20, [R1+0x1bb0] ;  /* 0x001bb00001147983 */ /* 0x001f280000300a00 */
[----:B------:R0:W-:Y:S02]  /*17220*/  STL.64 [R1+0x14f0], R18 ;  /* 0x0014f01201007387 */ /* 0x0001e40000100a00 */
[----:B0-----:R-:W-:-:S04]  /*17230*/  IMAD.WIDE R18, R16, 0x2, R14 ;  /* 0x0000000210127825 */ /* 0x001fc800078e020e */
[--C-:B------:R-:W-:Y:S01]  /*17240*/  IMAD.WIDE R16, R17, 0x2, R14.reuse ;  /* 0x0000000211107825 */ /* 0x100fe200078e020e */
[----:B------:R0:W-:Y:S04]  /*17250*/  STL.64 [R1+0x1500], R18 ;  /* 0x0015001201007387 */ /* 0x0001e80000100a00 */
[----:B0-----:R-:W5:Y:S04]  /*17260*/  LDL.LU.64 R18, [R1+0x1ba8] ;  /* 0x001ba80001127983 */ /* 0x001f680000300a00 */
[----:B------:R0:W-:Y:S02]  /*17270*/  STL.64 [R1+0x1510], R16 ;  /* 0x0015101001007387 */ /* 0x0001e40000100a00 */
[----:B0-----:R-:W-:-:S04]  /*17280*/  IMAD.WIDE R16, R12, 0x2, R14 ;  /* 0x000000020c107825 */ /* 0x001fc800078e020e */
[--C-:B------:R-:W-:Y:S01]  /*17290*/  IMAD.WIDE R12, R13, 0x2, R14.reuse ;  /* 0x000000020d0c7825 */ /* 0x100fe200078e020e */
[----:B------:R0:W-:Y:S04]  /*172a0*/  STL.64 [R1+0x1520], R16 ;  /* 0x0015201001007387 */ /* 0x0001e80000100a00 */
[----:B0-----:R-:W2:Y:S04]  /*172b0*/  LDL.LU.64 R16, [R1+0x1ba0] ;  /* 0x001ba00001107983 */ /* 0x001ea80000300a00 */
        /* <DEDUP_REMOVED lines=31> */
[----:B0-----:R-:W-:-:S05]  /*174b0*/  IMAD.WIDE R2, R7, 0x2, R14 ;  /* 0x0000000207027825 */ /* 0x001fca00078e020e */
        /* <DEDUP_REMOVED lines=10> */
[----:B0-----:R-:W2:Y:S01]  /*17560*/  LDL.LU.64 R2, [R1+0x1b58] ;  /* 0x001b580001027983 */ /* 0x001ea20000300a00 */
[----:B------:R-:W-:-:S05]  /*17570*/  IMAD.WIDE R14, R8, 0x2, R14 ;  /* 0x00000002080e7825 */ /* 0x000fca00078e020e */
[----:B------:R0:W-:Y:S01]  /*17580*/  STL.64 [R1+0x1630], R14 ;  /* 0x0016300e01007387 */ /* 0x0001e20000100a00 */
[----:B--2---:R-:W-:-:S04]  /*17590*/  IMAD.WIDE R8, R9, 0x2, R2 ;  /* 0x0000000209087825 */ /* 0x004fc800078e0202 */
[--C-:B------:R-:W-:Y:S01]  /*175a0*/  IMAD.WIDE R6, R6, 0x2, R2.reuse ;  /* 0x0000000206067825 */ /* 0x100fe200078e0202 */
[----:B------:R1:W-:Y:S03]  /*175b0*/  STL.64 [R1+0x40], R8 ;  /* 0x0000400801007387 */ /* 0x0003e60000100a00 */
[--C-:B0-----:R-:W-:Y:S01]  /*175c0*/  IMAD.WIDE R14, R5, 0x2, R2.reuse ;  /* 0x00000002050e7825 */ /* 0x101fe200078e0202 */
[----:B------:R0:W-:Y:S04]  /*175d0*/  STL.64 [R1+0x38], R6 ;  /* 0x0000380601007387 */ /* 0x0001e80000100a00 */
[----:B------:R-:W-:Y:S01]  /*175e0*/  STL.64 [R1+0x30], R14 ;  /* 0x0000300e01007387 */ /* 0x000fe20000100a00 */
[----:B-1----:R-:W-:-:S04]  /*175f0*/  IMAD.WIDE R8, R4, 0x2, R2 ;  /* 0x0000000204087825 */ /* 0x002fc800078e0202 */
[--C-:B0-----:R-:W-:Y:S01]  /*17600*/  IMAD.WIDE R6, R27, 0x2, R2.reuse ;  /* 0x000000021b067825 */ /* 0x101fe200078e0202 */
[----:B------:R0:W-:Y:S03]  /*17610*/  STL.64 [R1+0x28], R8 ;  /* 0x0000280801007387 */ /* 0x0001e60000100a00 */
[--C-:B------:R-:W-:Y:S01]  /*17620*/  IMAD.WIDE R4, R26, 0x2, R2.reuse ;  /* 0x000000021a047825 */ /* 0x100fe200078e0202 */
[----:B------:R3:W-:Y:S04]  /*17630*/  STL.64 [R1+0x20], R6 ;  /* 0x0000200601007387 */ /* 0x0007e80000100a00 */
[----:B------:R1:W-:Y:S01]  /*17640*/  STL.64 [R1+0x18], R4 ;  /* 0x0000180401007387 */ /* 0x0003e20000100a00 */
[----:B0-----:R-:W-:-:S04]  /*17650*/  IMAD.WIDE R8, R25, 0x2, R2 ;  /* 0x0000000219087825 */ /* 0x001fc800078e0202 */
[----:B---3--:R-:W-:-:S04]  /*17660*/  IMAD.WIDE R6, R23, 0x2, R2 ;  /* 0x0000000217067825 */ /* 0x008fc800078e0202 */
[--C-:B-1----:R-:W-:Y:S01]  /*17670*/  IMAD.WIDE R4, R28, 0x2, R2.reuse ;  /* 0x000000021c047825 */ /* 0x102fe200078e0202 */
[----:B------:R0:W-:Y:S03]  /*17680*/  STL.64 [R1+0x10], R8 ;  /* 0x0000100801007387 */ /* 0x0001e60000100a00 */
[--C-:B------:R-:W-:Y:S01]  /*17690*/  IMAD.WIDE R28, R29, 0x2, R2.reuse ;  /* 0x000000021d1c7825 */ /* 0x100fe200078e0202 */
[----:B------:R1:W-:Y:S03]  /*176a0*/  STL.64 [R1+0x8], R6 ;  /* 0x0000080601007387 */ /* 0x0003e60000100a00 */
[--C-:B----4-:R-:W-:Y:S01]  /*176b0*/  IMAD.WIDE R26, R21, 0x2, R2.reuse ;  /* 0x00000002151a7825 */ /* 0x110fe200078e0202 */
[----:B------:R-:W-:Y:S04]  /*176c0*/  STL.64 [R1+0x1b08], R28 ;  /* 0x001b081c01007387 */ /* 0x000fe80000100a00 */
[----:B------:R5:W-:Y:S01]  /*176d0*/  STL.64 [R1], R4 ;  /* 0x0000000401007387 */ /* 0x000be20000100a00 */
[----:B0-----:R-:W-:-:S04]  /*176e0*/  IMAD.WIDE R8, R13, 0x2, R2 ;  /* 0x000000020d087825 */ /* 0x001fc800078e0202 */
[--C-:B-1----:R-:W-:Y:S01]  /*176f0*/  IMAD.WIDE R6, R10, 0x2, R2.reuse ;  /* 0x000000020a067825 */ /* 0x102fe200078e0202 */
[----:B------:R-:W-:Y:S03]  /*17700*/  STL.64 [R1+0x1b00], R26 ;  /* 0x001b001a01007387 */ /* 0x000fe60000100a00 */
[----:B------:R-:W-:-:S04]  /*17710*/  IMAD.WIDE R10, R11, 0x2, R2 ;  /* 0x000000020b0a7825 */ /* 0x000fc800078e0202 */
[----:B-----5:R-:W-:-:S04]  /*17720*/  IMAD.WIDE R4, R19, 0x2, R2 ;  /* 0x0000000213047825 */ /* 0x020fc800078e0202 */
[--C-:B------:R-:W-:Y:S01]  /*17730*/  IMAD.WIDE R12, R12, 0x2, R2.reuse ;  /* 0x000000020c0c7825 */ /* 0x100fe200078e0202 */
[----:B------:R-:W-:Y:S04]  /*17740*/  STL.64 [R1+0x1b10], R4 ;  /* 0x001b100401007387 */ /* 0x000fe80000100a00 */
[----:B------:R0:W-:Y:S04]  /*17750*/  STL.64 [R1+0x1af8], R6 ;  /* 0x001af80601007387 */ /* 0x0001e80000100a00 */
[----:B------:R-:W-:Y:S01]  /*17760*/  STL.64 [R1+0x1af0], R8 ;  /* 0x001af00801007387 */ /* 0x000fe20000100a00 */
[----:B------:R-:W-:-:S03]  /*17770*/  IMAD.WIDE R14, R16, 0x2, R2 ;  /* 0x00000002100e7825 */ /* 0x000fc600078e0202 */
[----:B------:R-:W-:Y:S04]  /*17780*/  STL.64 [R1+0x1b18], R10 ;  /* 0x001b180a01007387 */ /* 0x000fe80000100a00 */
[----:B0-----:R-:W2:Y:S04]  /*17790*/  LDL.LU R6, [R1+0x458] ;  /* 0x0004580001067983 */ /* 0x001ea80000300800 */
[----:B------:R-:W3:Y:S04]  /*177a0*/  LDL.LU R7, [R1+0x390] ;  /* 0x0003900001077983 */ /* 0x000ee80000300800 */
[----:B------:R0:W-:Y:S01]  /*177b0*/  STL.64 [R1+0x1b20], R12 ;  /* 0x001b200c01007387 */ /* 0x0001e20000100a00 */
[----:B------:R-:W-:-:S03]  /*177c0*/  IMAD.WIDE R16, R17, 0x2, R2 ;  /* 0x0000000211107825 */ /* 0x000fc600078e0202 */
[----:B0-----:R-:W4:Y:S04]  /*177d0*/  LDL.LU R12, [R1+0x46c] ;  /* 0x00046c00010c7983 */ /* 0x001f280000300800 */
[----:B------:R-:W5:Y:S04]  /*177e0*/  LDL.LU R9, [R1+0x384] ;  /* 0x0003840001097983 */ /* 0x000f680000300800 */
[----:B------:R-:W3:Y:S04]  /*177f0*/  LDL.LU R13, [R1+0x380] ;  /* 0x00038000010d7983 */ /* 0x000ee80000300800 */
[----:B------:R-:W3:Y:S04]  /*17800*/  LDL.LU R4, [R1+0x480] ;  /* 0x0004800001047983 */ /* 0x000ee80000300800 */
[----:B------:R0:W-:Y:S04]  /*17810*/  STL.64 [R1+0x1b28], R14 ;  /* 0x001b280e01007387 */ /* 0x0001e80000100a00 */
[----:B0-----:R-:W3:Y:S04]  /*17820*/  LDL.LU R14, [R1+0x394] ;  /* 0x00039400010e7983 */ /* 0x001ee80000300800 */
[----:B------:R-:W3:Y:S04]  /*17830*/  LDL.LU R15, [R1+0x468] ;  /* 0x00046800010f7983 */ /* 0x000ee80000300800 */
[----:B------:R-:W3:Y:S04]  /*17840*/  LDL.LU R5, [R1+0x484] ;  /* 0x0004840001057983 */ /* 0x000ee80000300800 */
[----:B------:R-:W3:Y:S04]  /*17850*/  LDL.LU R10, [R1+0x490] ;  /* 0x00049000010a7983 */ /* 0x000ee80000300800 */
[----:B------:R-:W3:Y:S04]  /*17860*/  LDL.LU R28, [R1+0x494] ;  /* 0x00049400011c7983 */ /* 0x000ee80000300800 */
[----:B------:R0:W-:Y:S04]  /*17870*/  STL.64 [R1+0x1b30], R16 ;  /* 0x001b301001007387 */ /* 0x0001e80000100a00 */
[----:B0-----:R-:W3:Y:S04]  /*17880*/  LDL.LU R16, [R1+0x444] ;  /* 0x0004440001107983 */ /* 0x001ee80000300800 */
[----:B------:R-:W4:Y:S04]  /*17890*/  LDL.LU R17, [R1+0x45c] ;  /* 0x00045c0001117983 */ /* 0x000f280000300800 */
[----:B------:R-:W4:Y:S04]  /*178a0*/  LDL.LU R29, [R1+0x36c] ;  /* 0x00036c00011d7983 */ /* 0x000f280000300800 */
[----:B------:R-:W4:Y:S01]  /*178b0*/  LDL.LU R26, [R1+0x368] ;  /* 0x00036800011a7983 */ /* 0x000f220000300800 */
[----:B------:R-:W-:-:S04]  /*178c0*/  IMAD.WIDE R18, R18, 0x2, R2 ;  /* 0x0000000212127825 */ /* 0x000fc800078e0202 */
[--C-:B------:R-:W-:Y:S01]  /*178d0*/  IMAD.WIDE R20, R20, 0x2, R2.reuse ;  /* 0x0000000214147825 */ /* 0x100fe200078e0202 */
[----:B------:R2:W-:Y:S04]  /*178e0*/  STL.64 [R1+0x1b38], R18 ;  /* 0x001b381201007387 */ /* 0x0005e80000100a00 */
[----:B------:R3:W-:Y:S04]  /*178f0*/  STL.64 [R1+0x1b40], R20 ;  /* 0x001b401401007387 */ /* 0x0007e80000100a00 */
[----:B------:R-:W5:Y:S01]  /*17900*/  LDL.LU R27, [R1+0x4a8] ;  /* 0x0004a800011b7983 */ /* 0x000f620000300800 */
[----:B------:R-:W-:-:S03]  /*17910*/  IMAD.WIDE R22, R22, 0x2, R2 ;  /* 0x0000000216167825 */ /* 0x000fc600078e0202 */
[----:B------:R-:W5:Y:S01]  /*17920*/  LDL.LU R11, [R1+0x4ac] ;  /* 0x0004ac00010b7983 */ /* 0x000f620000300800 */
[----:B------:R-:W-:-:S03]  /*17930*/  IMAD.WIDE R24, R24, 0x2, R2 ;  /* 0x0000000218187825 */ /* 0x000fc600078e0202 */
[----:B------:R-:W-:Y:S04]  /*17940*/  STL.64 [R1+0x1b48], R22 ;  /* 0x001b481601007387 */ /* 0x000fe80000100a00 */
[----:B------:R-:W5:Y:S04]  /*17950*/  LDL.LU R8, [R1+0x35c] ;  /* 0x00035c0001087983 */ /* 0x000f680000300800 */
[----:B------:R-:W-:Y:S01]  /*17960*/  STL.64 [R1+0x1b50], R24 ;  /* 0x001b501801007387 */ /* 0x000fe20000100a00 */
[----:B--2---:R-:W-:-:S03]  /*17970*/  IMAD.WIDE R18, R6, 0x2, R2 ;  /* 0x0000000206127825 */ /* 0x004fc600078e0202 */
[----:B------:R-:W2:Y:S01]  /*17980*/  LDL.LU R6, [R1+0x358] ;  /* 0x0003580001067983 */ /* 0x000ea20000300800 */
[----:B---3--:R-:W-:-:S05]  /*17990*/  IMAD.WIDE R20, R16, 0x2, R2 ;  /* 0x0000000210147825 */ /* 0x008fca00078e0202 */
[----:B------:R4:W-:Y:S04]  /*179a0*/  STL.64 [R1+0x148], R20 ;  /* 0x0001481401007387 */ /* 0x0009e80000100a00 */
[----:B------:R0:W-:Y:S01]  /*179b0*/  STL.64 [R1+0x158], R18 ;  /* 0x0001581201007387 */ /* 0x0001e20000100a00 */
[----:B----4-:R-:W-:-:S04]  /*179c0*/  IMAD.WIDE R20, R17, 0x2, R2 ;  /* 0x0000000211147825 */ /* 0x010fc800078e0202 */
[--C-:B------:R-:W-:Y:S01]  /*179d0*/  IMAD.WIDE R16, R7, 0x2, R2.reuse ;  /* 0x0000000207107825 */ /* 0x100fe200078e0202 */
[----:B------:R-:W-:Y:S03]  /*179e0*/  STL.64 [R1+0x170], R20 ;  /* 0x0001701401007387 */ /* 0x000fe60000100a00 */
[--C-:B0-----:R-:W-:Y:S01]  /*179f0*/  IMAD.WIDE R18, R14, 0x2, R2.reuse ;  /* 0x000000020e127825 */ /* 0x101fe200078e0202 */
[----:B------:R-:W3:Y:S04]  /*17a00*/  LDL.LU R7, [R1+0x4b8] ;  /* 0x0004b80001077983 */ /* 0x000ee80000300800 */
[----:B------:R0:W-:Y:S04]  /*17a10*/  STL.64 [R1+0x180], R18 ;  /* 0x0001801201007387 */ /* 0x0001e80000100a00 */
[----:B------:R1:W-:Y:S01]  /*17a20*/  STL.64 [R1+0x198], R16 ;  /* 0x0001981001007387 */ /* 0x0003e20000100a00 */
[----:B0-----:R-:W-:-:S04]  /*17a30*/  IMAD.WIDE R18, R15, 0x2, R2 ;  /* 0x000000020f127825 */ /* 0x001fc800078e0202 */
[--C-:B-1----:R-:W-:Y:S01]  /*17a40*/  IMAD.WIDE R16, R12, 0x2, R2.reuse ;  /* 0x000000020c107825 */ /* 0x102fe200078e0202 */
[----:B------:R-:W-:Y:S03]  /*17a50*/  STL.64 [R1+0x1a8], R18 ;  /* 0x0001a81201007387 */ /* 0x000fe60000100a00 */
[--C-:B-----5:R-:W-:Y:S02]  /*17a60*/  IMAD.WIDE R14, R9, 0x2, R2.reuse ;  /* 0x00000002090e7825 */ /* 0x120fe400078e0202 */
[----:B------:R-:W4:Y:S04]  /*17a70*/  LDL.LU R9, [R1+0x4bc] ;  /* 0x0004bc0001097983 */ /* 0x000f280000300800 */
[----:B------:R-:W-:Y:S01]  /*17a80*/  STL.64 [R1+0x1c0], R16 ;  /* 0x0001c01001007387 */ /* 0x000fe20000100a00 */
[----:B------:R-:W-:-:S03]  /*17a90*/  IMAD.WIDE R12, R13, 0x2, R2 ;  /* 0x000000020d0c7825 */ /* 0x000fc600078e0202 */
[----:B------:R0:W-:Y:S02]  /*17aa0*/  STL.64 [R1+0x1d0], R14 ;  /* 0x0001d00e01007387 */ /* 0x0001e40000100a00 */
[--C-:B0-----:R-:W-:Y:S02]  /*17ab0*/  IMAD.WIDE R14, R4, 0x2, R2.reuse ;  /* 0x00000002040e7825 */ /* 0x101fe400078e0202 */
[----:B------:R-:W5:Y:S04]  /*17ac0*/  LDL.LU R4, [R1+0x4d0] ;  /* 0x0004d00001047983 */ /* 0x000f680000300800 */
[----:B------:R0:W-:Y:S04]  /*17ad0*/  STL.64 [R1+0x1e8], R12 ;  /* 0x0001e80c01007387 */ /* 0x0001e80000100a00 */
[----:B------:R1:W-:Y:S01]  /*17ae0*/  STL.64 [R1+0x1f8], R14 ;  /* 0x0001f80e01007387 */ /* 0x0003e20000100a00 */
[----:B0-----:R-:W-:-:S03]  /*17af0*/  IMAD.WIDE R12, R5, 0x2, R2 ;  /* 0x00000002050c7825 */ /* 0x001fc600078e0202 */
[----:B------:R-:W5:Y:S01]  /*17b00*/  LDL.LU R5, [R1+0x4d4] ;  /* 0x0004d40001057983 */ /* 0x000f620000300800 */
[----:B-1----:R-:W-:-:S03]  /*17b10*/  IMAD.WIDE R14, R10, 0x2, R2 ;  /* 0x000000020a0e7825 */ /* 0x002fc600078e0202 */
        /* <DEDUP_REMOVED lines=8> */
[----:B------:R0:W-:Y:S04]  /*17ba0*/  STL.64 [R1+0x248], R14 ;  /* 0x0002480e01007387 */ /* 0x0001e80000100a00 */
[----:B------:R-:W5:Y:S04]  /*17bb0*/  LDL.LU R21, [R1+0x4e0] ;  /* 0x0004e00001157983 */ /* 0x000f680000300800 */
[----:B------:R-:W5:Y:S04]  /*17bc0*/  LDL.LU R18, [R1+0x4e4] ;  /* 0x0004e40001127983 */ /* 0x000f680000300800 */
[----:B------:R1:W-:Y:S04]  /*17bd0*/  STL.64 [R1+0x260], R12 ;  /* 0x0002600c01007387 */ /* 0x0003e80000100a00 */
[----:B------:R-:W5:Y:S01]  /*17be0*/  LDL.LU R26, [R1+0x4f0] ;  /* 0x0004f000011a7983 */ /* 0x000f620000300800 */
[----:B0-----:R-:W-:-:S03]  /*17bf0*/  IMAD.WIDE R14, R27, 0x2, R2 ;  /* 0x000000021b0e7825 */ /* 0x001fc600078e0202 */
[----:B------:R-:W5:Y:S04]  /*17c00*/  LDL.LU R27, [R1+0x4f4] ;  /* 0x0004f400011b7983 */ /* 0x000f680000300800 */
[----:B------:R-:W-:Y:S01]  /*17c10*/  STL.64 [R1+0x270], R14 ;  /* 0x0002700e01007387 */ /* 0x000fe20000100a00 */
[----:B-1----:R-:W-:-:S03]  /*17c20*/  IMAD.WIDE R12, R11, 0x2, R2 ;  /* 0x000000020b0c7825 */ /* 0x002fc600078e0202 */
[----:B------:R-:W5:Y:S04]  /*17c30*/  LDL.LU R19, [R1+0x500] ;  /* 0x0005000001137983 */ /* 0x000f680000300800 */
[----:B------:R-:W5:Y:S04]  /*17c40*/  LDL.LU R11, [R1+0x504] ;  /* 0x00050400010b7983 */ /* 0x000f680000300800 */
[----:B------:R0:W-:Y:S04]  /*17c50*/  STL.64 [R1+0x288], R12 ;  /* 0x0002880c01007387 */ /* 0x0001e80000100a00 */
[----:B------:R-:W5:Y:S01]  /*17c60*/  LDL.LU R16, [R1+0x510] ;  /* 0x0005100001107983 */ /* 0x000f620000300800 */
[----:B0-----:R-:W-:-:S03]  /*17c70*/  IMAD.WIDE R12, R8, 0x2, R2 ;  /* 0x00000002080c7825 */ /* 0x001fc600078e0202 */
[----:B------:R-:W5:Y:S04]  /*17c80*/  LDL.LU R8, [R1+0x514] ;  /* 0x0005140001087983 */ /* 0x000f680000300800 */
[----:B------:R2:W-:Y:S04]  /*17c90*/  STL.64 [R1+0x298], R12 ;  /* 0x0002980c01007387 */ /* 0x0005e80000100a00 */
[----:B------:R-:W5:Y:S04]  /*17ca0*/  LDL.LU R17, [R1+0x520] ;  /* 0x0005200001117983 */ /* 0x000f680000300800 */
[----:B------:R-:W5:Y:S01]  /*17cb0*/  LDL.LU R14, [R1+0x524] ;  /* 0x00052400010e7983 */ /* 0x000f620000300800 */
[----:B--2---:R-:W-:-:S05]  /*17cc0*/  IMAD.WIDE R12, R6, 0x2, R2 ;  /* 0x00000002060c7825 */ /* 0x004fca00078e0202 */
[----:B------:R0:W-:Y:S04]  /*17cd0*/  STL.64 [R1+0x2b0], R12 ;  /* 0x0002b00c01007387 */ /* 0x0001e80000100a00 */
[----:B------:R-:W2:Y:S04]  /*17ce0*/  LDL.LU R6, [R1+0x530] ;  /* 0x0005300001067983 */ /* 0x000ea80000300800 */
[----:B------:R-:W2:Y:S04]  /*17cf0*/  LDL.LU R15, [R1+0x534] ;  /* 0x00053400010f7983 */ /* 0x000ea80000300800 */
[----:B0-----:R-:W2:Y:S01]  /*17d00*/  LDL.LU R12, [R1+0x540] ;  /* 0x00054000010c7983 */ /* 0x001ea20000300800 */
[----:B---3--:R-:W-:-:S05]  /*17d10*/  IMAD.WIDE R22, R7, 0x2, R2 ;  /* 0x0000000207167825 */ /* 0x008fca00078e0202 */
[----:B------:R4:W-:Y:S04]  /*17d20*/  STL.64 [R1+0x2c0], R22 ;  /* 0x0002c01601007387 */ /* 0x0009e80000100a00 */
[----:B------:R-:W3:Y:S04]  /*17d30*/  LDL.LU R7, [R1+0x544] ;  /* 0x0005440001077983 */ /* 0x000ee80000300800 */
[----:B------:R-:W3:Y:S01]  /*17d40*/  LDL.LU R13, [R1+0x550] ;  /* 0x00055000010d7983 */ /* 0x000ee20000300800 */
[----:B----4-:R-:W-:-:S03]  /*17d50*/  IMAD.WIDE R22, R9, 0x2, R2 ;  /* 0x0000000209167825 */ /* 0x010fc600078e0202 */
[----:B------:R-:W4:Y:S04]  /*17d60*/  LDL.LU R9, [R1+0x554] ;  /* 0x0005540001097983 */ /* 0x000f280000300800 */
[----:B------:R0:W-:Y:S01]  /*17d70*/  STL.64 [R1+0x2d8], R22 ;  /* 0x0002d81601007387 */ /* 0x0001e20000100a00 */
[----:B-----5:R-:W-:-:S03]  /*17d80*/  IMAD.WIDE R24, R4, 0x2, R2 ;  /* 0x0000000204187825 */ /* 0x020fc600078e0202 */
[----:B------:R-:W5:Y:S04]  /*17d90*/  LDL.LU R4, [R1+0x560] ;  /* 0x0005600001047983 */ /* 0x000f680000300800 */
[----:B------:R1:W-:Y:S04]  /*17da0*/  STL.64 [R1+0x2e8], R24 ;  /* 0x0002e81801007387 */ /* 0x0003e80000100a00 */
[----:B------:R-:W5:Y:S01]  /*17db0*/  LDL.LU R10, [R1+0x564] ;  /* 0x00056400010a7983 */ /* 0x000f620000300800 */
[----:B0-----:R-:W-:-:S03]  /*17dc0*/  IMAD.WIDE R22, R5, 0x2, R2 ;  /* 0x0000000205167825 */ /* 0x001fc600078e0202 */
[----:B------:R-:W5:Y:S04]  /*17dd0*/  LDL.LU R5, [R1+0x570] ;  /* 0x0005700001057983 */ /* 0x000f680000300800 */
[----:B------:R0:W-:Y:S01]  /*17de0*/  STL.64 [R1+0x300], R22 ;  /* 0x0003001601007387 */ /* 0x0001e20000100a00 */
[----:B-1----:R-:W-:-:S03]  /*17df0*/  IMAD.WIDE R24, R28, 0x2, R2 ;  /* 0x000000021c187825 */ /* 0x002fc600078e0202 */
[----:B------:R-:W5:Y:S04]  /*17e00*/  LDL.LU R28, [R1+0x574] ;  /* 0x00057400011c7983 */ /* 0x000f680000300800 */
[----:B------:R1:W-:Y:S01]  /*17e10*/  STL.64 [R1+0x310], R24 ;  /* 0x0003101801007387 */ /* 0x0003e20000100a00 */
[----:B0-----:R-:W-:-:S03]  /*17e20*/  IMAD.WIDE R22, R29, 0x2, R2 ;  /* 0x000000021d167825 */ /* 0x001fc600078e0202 */
[----:B------:R-:W5:Y:S01]  /*17e30*/  LDL.LU R29, [R1+0x580] ;  /* 0x00058000011d7983 */ /* 0x000f620000300800 */
[----:B-1----:R-:W-:-:S03]  /*17e40*/  IMAD.WIDE R24, R21, 0x2, R2 ;  /* 0x0000000215187825 */ /* 0x002fc600078e0202 */
[----:B------:R0:W-:Y:S04]  /*17e50*/  STL.64 [R1+0x328], R22 ;  /* 0x0003281601007387 */ /* 0x0001e80000100a00 */
[----:B------:R-:W-:Y:S01]  /*17e60*/  STL.64 [R1+0x338], R24 ;  /* 0x0003381801007387 */ /* 0x000fe20000100a00 */
[----:B------:R-:W-:-:S03]  /*17e70*/  IMAD.WIDE R20, R26, 0x2, R2 ;  /* 0x000000021a147825 */ /* 0x000fc600078e0202 */
[----:B------:R-:W5:Y:S01]  /*17e80*/  LDL.LU R26, [R1+0x584] ;  /* 0x00058400011a7983 */ /* 0x000f620000300800 */
[----:B0-----:R-:W-:-:S05]  /*17e90*/  IMAD.WIDE R22, R18, 0x2, R2 ;  /* 0x0000000212167825 */ /* 0x001fca00078e0202 */
[----:B------:R0:W-:Y:S04]  /*17ea0*/  STL.64 [R1+0x358], R22 ;  /* 0x0003581601007387 */ /* 0x0001e80000100a00 */
[----:B------:R1:W-:Y:S01]  /*17eb0*/  STL.64 [R1+0x368], R20 ;  /* 0x0003681401007387 */ /* 0x0003e20000100a00 */
[----:B0-----:R-:W-:-:S03]  /*17ec0*/  IMAD.WIDE R22, R27, 0x2, R2 ;  /* 0x000000021b167825 */ /* 0x001fc600078e0202 */
[----:B------:R-:W5:Y:S01]  /*17ed0*/  LDL.LU R27, [R1+0x590] ;  /* 0x00059000011b7983 */ /* 0x000f620000300800 */
[----:B-1----:R-:W-:-:S03]  /*17ee0*/  IMAD.WIDE R20, R19, 0x2, R2 ;  /* 0x0000000213147825 */ /* 0x002fc600078e0202 */
[----:B------:R-:W-:Y:S01]  /*17ef0*/  STL.64 [R1+0x380], R22 ;  /* 0x0003801601007387 */ /* 0x000fe20000100a00 */
[----:B------:R-:W-:-:S03]  /*17f00*/  IMAD.WIDE R18, R11, 0x2, R2 ;  /* 0x000000020b127825 */ /* 0x000fc600078e0202 */
[----:B------:R-:W5:Y:S04]  /*17f10*/  LDL.LU R11, [R1+0x594] ;  /* 0x00059400010b7983 */ /* 0x000f680000300800 */
[----:B------:R0:W-:Y:S04]  /*17f20*/  STL.64 [R1+0x390], R20 ;  /* 0x0003901401007387 */ /* 0x0001e80000100a00 */
[----:B------:R1:W-:Y:S01]  /*17f30*/  STL.64 [R1+0x3a8], R18 ;  /* 0x0003a81201007387 */ /* 0x0003e20000100a00 */
[----:B0-----:R-:W-:-:S04]  /*17f40*/  IMAD.WIDE R20, R16, 0x2, R2 ;  /* 0x0000000210147825 */ /* 0x001fc800078e0202 */
[--C-:B-1----:R-:W-:Y:S02]  /*17f50*/  IMAD.WIDE R18, R8, 0x2, R2.reuse ;  /* 0x0000000208127825 */ /* 0x102fe400078e0202 */
[----:B------:R-:W5:Y:S04]  /*17f60*/  LDL.LU R8, [R1+0x5a0] ;  /* 0x0005a00001087983 */ /* 0x000f680000300800 */
[----:B------:R0:W-:Y:S04]  /*17f70*/  STL.64 [R1+0x3b8], R20 ;  /* 0x0003b81401007387 */ /* 0x0001e80000100a00 */
[----:B------:R1:W-:Y:S01]  /*17f80*/  STL.64 [R1+0x3c8], R18 ;  /* 0x0003c81201007387 */ /* 0x0003e20000100a00 */
[----:B0-----:R-:W-:-:S04]  /*17f90*/  IMAD.WIDE R20, R17, 0x2, R2 ;  /* 0x0000000211147825 */ /* 0x001fc800078e0202 */
[--C-:B-1----:R-:W-:Y:S01]  /*17fa0*/  IMAD.WIDE R18, R14, 0x2, R2.reuse ;  /* 0x000000020e127825 */ /* 0x102fe200078e0202 */
[----:B------:R-:W-:Y:S03]  /*17fb0*/  STL.64 [R1+0x3e0], R20 ;  /* 0x0003e01401007387 */ /* 0x000fe60000100a00 */
[--C-:B--2---:R-:W-:Y:S02]  /*17fc0*/  IMAD.WIDE R16, R6, 0x2, R2.reuse ;  /* 0x0000000206107825 */ /* 0x104fe400078e0202 */
[----:B------:R-:W2:Y:S04]  /*17fd0*/  LDL.LU R6, [R1+0x5a4] ;  /* 0x0005a40001067983 */ /* 0x000ea80000300800 */
[----:B------:R0:W-:Y:S04]  /*17fe0*/  STL.64 [R1+0x3f0], R18 ;  /* 0x0003f01201007387 */ /* 0x0001e80000100a00 */
[----:B------:R1:W-:Y:S01]  /*17ff0*/  STL.64 [R1+0x408], R16 ;  /* 0x0004081001007387 */ /* 0x0003e20000100a00 */
[----:B0-----:R-:W-:-:S04]  /*18000*/  IMAD.WIDE R18, R15, 0x2, R2 ;  /* 0x000000020f127825 */ /* 0x001fc800078e0202 */
[--C-:B-1----:R-:W-:Y:S01]  /*18010*/  IMAD.WIDE R16, R12, 0x2, R2.reuse ;  /* 0x000000020c107825 */ /* 0x102fe200078e0202 */
[----:B------:R-:W-:Y:S03]  /*18020*/  STL.64 [R1+0x418], R18 ;  /* 0x0004181201007387 */ /* 0x000fe60000100a00 */
[--C-:B---3--:R-:W-:Y:S02]  /*18030*/  IMAD.WIDE R14, R7, 0x2, R2.reuse ;  /* 0x00000002070e7825 */ /* 0x108fe400078e0202 */
[----:B------:R-:W3:Y:S02]  /*18040*/  LDL.LU R7, [R1+0x5b0] ;  /* 0x0005b00001077983 */ /* 0x000ee40000300800 */
[--C-:B------:R-:W-:Y:S02]  /*18050*/  IMAD.WIDE R12, R13, 0x2, R2.reuse ;  /* 0x000000020d0c7825 */ /* 0x100fe400078e0202 */
[----:B------:R-:W-:Y:S04]  /*18060*/  STL.64 [R1+0x430], R16 ;  /* 0x0004301001007387 */ /* 0x000fe80000100a00 */
[----:B------:R4:W-:Y:S02]  /*18070*/  STL.64 [R1+0x440], R14 ;  /* 0x0004400e01007387 */ /* 0x0009e40000100a00 */
[----:B----4-:R-:W-:-:S02]  /*18080*/  IMAD.WIDE R14, R9, 0x2, R2 ;  /* 0x00000002090e7825 */ /* 0x010fc400078e0202 */
[----:B------:R-:W4:Y:S04]  /*18090*/  LDL.LU R9, [R1+0x5b4] ;  /* 0x0005b40001097983 */ /* 0x000f280000300800 */
[----:B------:R5:W-:Y:S04]  /*180a0*/  STL.64 [R1+0x458], R12 ;  /* 0x0004580c01007387 */ /* 0x000be80000100a00 */
[----:B------:R0:W-:Y:S01]  /*180b0*/  STL.64 [R1+0x468], R14 ;  /* 0x0004680e01007387 */ /* 0x0001e20000100a00 */
[----:B-----5:R-:W-:-:S03]  /*180c0*/  IMAD.WIDE R12, R4, 0x2, R2 ;  /* 0x00000002040c7825 */ /* 0x020fc600078e0202 */
[----:B------:R-:W5:Y:S04]  /*180d0*/  LDL.LU R4, [R1+0x5c0] ;  /* 0x0005c00001047983 */ /* 0x000f680000300800 */
[----:B------:R1:W-:Y:S01]  /*180e0*/  STL.64 [R1+0x480], R12 ;  /* 0x0004800c01007387 */ /* 0x0003e20000100a00 */
[----:B0-----:R-:W-:-:S04]  /*180f0*/  IMAD.WIDE R14, R10, 0x2, R2 ;  /* 0x000000020a0e7825 */ /* 0x001fc800078e0202 */
[--C-:B-1----:R-:W-:Y:S02]  /*18100*/  IMAD.WIDE R12, R5, 0x2, R2.reuse ;  /* 0x00000002050c7825 */ /* 0x102fe400078e0202 */
[----:B------:R-:W5:Y:S04]  /*18110*/  LDL.LU R5, [R1+0x5c4] ;  /* 0x0005c40001057983 */ /* 0x000f680000300800 */
[----:B------:R0:W-:Y:S04]  /*18120*/  STL.64 [R1+0x490], R14 ;  /* 0x0004900e01007387 */ /* 0x0001e80000100a00 */
[----:B------:R1:W-:Y:S01]  /*18130*/  STL.64 [R1+0x4a8], R12 ;  /* 0x0004a80c01007387 */ /* 0x0003e20000100a00 */
[----:B0-----:R-:W-:-:S03]  /*18140*/  IMAD.WIDE R14, R28, 0x2, R2 ;  /* 0x000000021c0e7825 */ /* 0x001fc600078e0202 */
[----:B------:R-:W5:Y:S04]  /*18150*/  LDL.LU R28, [R1+0x5d0] ;  /* 0x0005d000011c7983 */ /* 0x000f680000300800 */
[----:B------:R0:W-:Y:S04]  /*18160*/  STL.64 [R1+0x4b8], R14 ;  /* 0x0004b80e01007387 */ /* 0x0001e80000100a00 */
[----:B------:R-:W5:Y:S04]  /*18170*/  LDL.LU R21, [R1+0x5d4] ;  /* 0x0005d40001157983 */ /* 0x000f680000300800 */
[----:B------:R-:W5:Y:S01]  /*18180*/  LDL.LU R18, [R1+0x5e0] ;  /* 0x0005e00001127983 */ /* 0x000f620000300800 */
[----:B-1----:R-:W-:-:S05]  /*18190*/  IMAD.WIDE R12, R29, 0x2, R2 ;  /* 0x000000021d0c7825 */ /* 0x002fca00078e0202 */
[----:B------:R1:W-:Y:S04]  /*181a0*/  STL.64 [R1+0x4d0], R12 ;  /* 0x0004d00c01007387 */ /* 0x0003e80000100a00 */
[----:B------:R-:W5:Y:S01]  /*181b0*/  LDL.LU R29, [R1+0x5e4] ;  /* 0x0005e400011d7983 */ /* 0x000f620000300800 */
[----:B0-----:R-:W-:-:S03]  /*181c0*/  IMAD.WIDE R14, R26, 0x2, R2 ;  /* 0x000000021a0e7825 */ /* 0x001fc600078e0202 */
[----:B------:R-:W5:Y:S04]  /*181d0*/  LDL.LU R26, [R1+0x5f0] ;  /* 0x0005f000011a7983 */ /* 0x000f680000300800 */
[----:B------:R-:W-:Y:S04]  /*181e0*/  STL.64 [R1+0x4e0], R14 ;  /* 0x0004e00e01007387 */ /* 0x000fe80000100a00 */
[----:B------:R-:W5:Y:S01]  /*181f0*/  LDL.LU R19, [R1+0x5f4] ;  /* 0x0005f40001137983 */ /* 0x000f620000300800 */
[----:B-1----:R-:W-:-:S03]  /*18200*/  IMAD.WIDE R12, R27, 0x2, R2 ;  /* 0x000000021b0c7825 */ /* 0x002fc600078e0202 */
        /* <DEDUP_REMOVED lines=8> */
[----:B0-----:R-:W-:-:S05]  /*18290*/  IMAD.WIDE R12, R8, 0x2, R2 ;  /* 0x00000002080c7825 */ /* 0x001fca00078e0202 */
[----:B------:R0:W-:Y:S04]  /*182a0*/  STL.64 [R1+0x510], R12 ;  /* 0x0005100c01007387 */ /* 0x0001e80000100a00 */
[----:B------:R-:W5:Y:S04]  /*182b0*/  LDL.LU R8, [R1+0x624] ;  /* 0x0006240001087983 */ /* 0x000f680000300800 */
[----:B------:R-:W5:Y:S04]  /*182c0*/  LDL.LU R15, [R1+0x628] ;  /* 0x00062800010f7983 */ /* 0x000f680000300800 */
[----:B0-----:R-:W5:Y:S01]  /*182d0*/  LDL.LU R12, [R1+0x638] ;  /* 0x00063800010c7983 */ /* 0x001f620000300800 */
[----:B--2---:R-:W-:-:S05]  /*182e0*/  IMAD.WIDE R22, R6, 0x2, R2 ;  /* 0x0000000206167825 */ /* 0x004fca00078e0202 */
[----:B------:R3:W-:Y:S04]  /*182f0*/  STL.64 [R1+0x520], R22 ;  /* 0x0005201601007387 */ /* 0x0007e80000100a00 */
[----:B------:R-:W2:Y:S04]  /*18300*/  LDL.LU R6, [R1+0x640] ;  /* 0x0006400001067983 */ /* 0x000ea80000300800 */
[----:B------:R-:W2:Y:S01]  /*18310*/  LDL.LU R13, [R1+0x650] ;  /* 0x00065000010d7983 */ /* 0x000ea20000300800 */
[----:B---3--:R-:W-:-:S03]  /*18320*/  IMAD.WIDE R22, R7, 0x2, R2 ;  /* 0x0000000207167825 */ /* 0x008fc600078e0202 */
[----:B------:R-:W3:Y:S04]  /*18330*/  LDL.LU R7, [R1+0x658] ;  /* 0x0006580001077983 */ /* 0x000ee80000300800 */
[----:B------:R5:W-:Y:S01]  /*18340*/  STL.64 [R1+0x530], R22 ;  /* 0x0005301601007387 */ /* 0x000be20000100a00 */
[----:B----4-:R-:W-:-:S03]  /*18350*/  IMAD.WIDE R24, R9, 0x2, R2 ;  /* 0x0000000209187825 */ /* 0x010fc600078e0202 */
[----:B------:R-:W4:Y:S04]  /*18360*/  LDL.LU R9, [R1+0x668] ;  /* 0x0006680001097983 */ /* 0x000f280000300800 */
[----:B------:R0:W-:Y:S04]  /*18370*/  STL.64 [R1+0x540], R24 ;  /* 0x0005401801007387 */ /* 0x0001e80000100a00 */
[----:B------:R-:W4:Y:S01]  /*18380*/  LDL.LU R10, [R1+0x670] ;  /* 0x00067000010a7983 */ /* 0x000f220000300800 */
[----:B-----5:R-:W-:-:S03]  /*18390*/  IMAD.WIDE R22, R4, 0x2, R2 ;  /* 0x0000000204167825 */ /* 0x020fc600078e0202 */
[----:B------:R-:W5:Y:S04]  /*183a0*/  LDL.LU R4, [R1+0x680] ;  /* 0x0006800001047983 */ /* 0x000f680000300800 */
[----:B------:R1:W-:Y:S01]  /*183b0*/  STL.64 [R1+0x550], R22 ;  /* 0x0005501601007387 */ /* 0x0003e20000100a00 */
[----:B0-----:R-:W-:-:S03]  /*183c0*/  IMAD.WIDE R24, R5, 0x2, R2 ;  /* 0x0000000205187825 */ /* 0x001fc600078e0202 */
[----:B------:R-:W5:Y:S04]  /*183d0*/  LDL.LU R5, [R1+0x688] ;  /* 0x0006880001057983 */ /* 0x000f680000300800 */
[----:B------:R0:W-:Y:S01]  /*183e0*/  STL.64 [R1+0x560], R24 ;  /* 0x0005601801007387 */ /* 0x0001e20000100a00 */
[----:B-1----:R-:W-:-:S03]  /*183f0*/  IMAD.WIDE R22, R28, 0x2, R2 ;  /* 0x000000021c167825 */ /* 0x002fc600078e0202 */
[----:B------:R-:W5:Y:S01]  /*18400*/  LDL.LU R28, [R1+0x698] ;  /* 0x00069800011c7983 */ /* 0x000f620000300800 */
[----:B0-----:R-:W-:-:S03]  /*18410*/  IMAD.WIDE R24, R21, 0x2, R2 ;  /* 0x0000000215187825 */ /* 0x001fc600078e0202 */
        /* <DEDUP_REMOVED lines=23> */
[--C-:B------:R-:W-:Y:S02]  /*18590*/  IMAD.WIDE R16, R8, 0x2, R2.reuse ;  /* 0x0000000208107825 */ /* 0x100fe400078e0202 */
        /* <DEDUP_REMOVED lines=8> */
[----:B------:R-:W-:Y:S01]  /*18620*/  STL.64 [R1+0x638], R16 ;  /* 0x0006381001007387 */ /* 0x000fe20000100a00 */
[----:B------:R-:W-:-:S03]  /*18630*/  IMAD.WIDE R12, R13, 0x2, R2 ;  /* 0x000000020d0c7825 */ /* 0x000fc600078e0202 */
[----:B------:R3:W-:Y:S02]  /*18640*/  STL.64 [R1+0x640], R14 ;  /* 0x0006400e01007387 */ /* 0x0007e40000100a00 */
[--C-:B---3--:R-:W-:Y:S02]  /*18650*/  IMAD.WIDE R14, R7, 0x2, R2.reuse ;  /* 0x00000002070e7825 */ /* 0x108fe400078e0202 */
[----:B------:R-:W3:Y:S04]  /*18660*/  LDL.LU R7, [R1+0x6f0] ;  /* 0x0006f00001077983 */ /* 0x000ee80000300800 */
[----:B------:R4:W-:Y:S04]  /*18670*/  STL.64 [R1+0x650], R12 ;  /* 0x0006500c01007387 */ /* 0x0009e80000100a00 */
[----:B------:R0:W-:Y:S01]  /*18680*/  STL.64 [R1+0x658], R14 ;  /* 0x0006580e01007387 */ /* 0x0001e20000100a00 */
[----:B----4-:R-:W-:-:S03]  /*18690*/  IMAD.WIDE R12, R9, 0x2, R2 ;  /* 0x00000002090c7825 */ /* 0x010fc600078e0202 */
[----:B------:R-:W4:Y:S04]  /*186a0*/  LDL.LU R9, [R1+0x6f8] ;  /* 0x0006f80001097983 */ /* 0x000f280000300800 */
[----:B------:R5:W-:Y:S01]  /*186b0*/  STL.64 [R1+0x668], R12 ;  /* 0x0006680c01007387 */ /* 0x000be20000100a00 */
[----:B0-----:R-:W-:-:S04]  /*186c0*/  IMAD.WIDE R14, R10, 0x2, R2 ;  /* 0x000000020a0e7825 */ /* 0x001fc800078e0202 */
[--C-:B-----5:R-:W-:Y:S02]  /*186d0*/  IMAD.WIDE R12, R4, 0x2, R2.reuse ;  /* 0x00000002040c7825 */ /* 0x120fe400078e0202 */
        /* <DEDUP_REMOVED lines=21> */
[----:B------:R-:W-:Y:S04]  /*18830*/  STL.64 [R1+0x6c0], R12 ;  /* 0x0006c00c01007387 */ /* 0x000fe80000100a00 */
[----:B------:R-:W5:Y:S04]  /*18840*/  LDL.LU R17, [R1+0x780] ;  /* 0x0007800001117983 */ /* 0x000f680000300800 */
[----:B------:R-:W5:Y:S01]  /*18850*/  LDL.LU R14, [R1+0x790] ;  /* 0x00079000010e7983 */ /* 0x000f620000300800 */
[----:B------:R-:W-:-:S05]  /*18860*/  IMAD.WIDE R10, R11, 0x2, R2 ;  /* 0x000000020b0a7825 */ /* 0x000fca00078e0202 */
[----:B------:R0:W-:Y:S04]  /*18870*/  STL.64 [R1+0x6c8], R10 ;  /* 0x0006c80a01007387 */ /* 0x0001e80000100a00 */
[----:B0-----:R-:W5:Y:S04]  /*18880*/  LDL.LU R11, [R1+0x798] ;  /* 0x00079800010b7983 */ /* 0x001f680000300800 */
[----:B------:R-:W5:Y:S04]  /*18890*/  LDL.LU R15, [R1+0x79c] ;  /* 0x00079c00010f7983 */ /* 0x000f680000300800 */
[----:B------:R-:W5:Y:S01]  /*188a0*/  LDL.LU R12, [R1+0x7a0] ;  /* 0x0007a000010c7983 */ /* 0x000f620000300800 */
[----:B------:R-:W-:-:S05]  /*188b0*/  IMAD.WIDE R22, R8, 0x2, R2 ;  /* 0x0000000208167825 */ /* 0x000fca00078e0202 */
[----:B------:R2:W-:Y:S04]  /*188c0*/  STL.64 [R1+0x6d8], R22 ;  /* 0x0006d81601007387 */ /* 0x0005e80000100a00 */
[----:B------:R-:W5:Y:S04]  /*188d0*/  LDL.LU R8, [R1+0x7a4] ;  /* 0x0007a40001087983 */ /* 0x000f680000300800 */
[----:B------:R-:W5:Y:S01]  /*188e0*/  LDL.LU R13, [R1+0x7a8] ;  /* 0x0007a800010d7983 */ /* 0x000f620000300800 */
[----:B--2---:R-:W-:-:S03]  /*188f0*/  IMAD.WIDE R22, R6, 0x2, R2 ;  /* 0x0000000206167825 */ /* 0x004fc600078e0202 */
[----:B------:R-:W2:Y:S04]  /*18900*/  LDL.LU R6, [R1+0x7ac] ;  /* 0x0007ac0001067983 */ /* 0x000ea80000300800 */
[----:B------:R4:W-:Y:S01]  /*18910*/  STL.64 [R1+0x6e0], R22 ;  /* 0x0006e01601007387 */ /* 0x0009e20000100a00 */
[----:B---3--:R-:W-:-:S03]  /*18920*/  IMAD.WIDE R24, R7, 0x2, R2 ;  /* 0x0000000207187825 */ /* 0x008fc600078e0202 */
[----:B------:R-:W3:Y:S04]  /*18930*/  LDL.LU R7, [R1+0x7b0] ;  /* 0x0007b00001077983 */ /* 0x000ee80000300800 */
[----:B------:R5:W-:Y:S04]  /*18940*/  STL.64 [R1+0x6f0], R24 ;  /* 0x0006f01801007387 */ /* 0x000be80000100a00 */
[----:B------:R-:W3:Y:S01]  /*18950*/  LDL.LU R10, [R1+0x7b4] ;  /* 0x0007b400010a7983 */ /* 0x000ee20000300800 */
[----:B----4-:R-:W-:-:S03]  /*18960*/  IMAD.WIDE R22, R9, 0x2, R2 ;  /* 0x0000000209167825 */ /* 0x010fc600078e0202 */
[----:B------:R-:W4:Y:S04]  /*18970*/  LDL.LU R9, [R1+0x7b8] ;  /* 0x0007b80001097983 */ /* 0x000f280000300800 */
[----:B------:R0:W-:Y:S01]  /*18980*/  STL.64 [R1+0x6f8], R22 ;  /* 0x0006f81601007387 */ /* 0x0001e20000100a00 */
[----:B-----5:R-:W-:-:S03]  /*18990*/  IMAD.WIDE R24, R4, 0x2, R2 ;  /* 0x0000000204187825 */ /* 0x020fc600078e0202 */
[----:B------:R-:W5:Y:S04]  /*189a0*/  LDL.LU R4, [R1+0x7bc] ;  /* 0x0007bc0001047983 */ /* 0x000f680000300800 */
[----:B------:R1:W-:Y:S01]  /*189b0*/  STL.64 [R1+0x708], R24 ;  /* 0x0007081801007387 */ /* 0x0003e20000100a00 */
[----:B0-----:R-:W-:-:S03]  /*189c0*/  IMAD.WIDE R22, R5, 0x2, R2 ;  /* 0x0000000205167825 */ /* 0x001fc600078e0202 */
[----:B------:R-:W5:Y:S01]  /*189d0*/  LDL.LU R5, [R1+0x7c0] ;  /* 0x0007c00001057983 */ /* 0x000f620000300800 */
[----:B-1----:R-:W-:-:S03]  /*189e0*/  IMAD.WIDE R24, R21, 0x2, R2 ;  /* 0x0000000215187825 */ /* 0x002fc600078e0202 */
[----:B------:R0:W-:Y:S04]  /*189f0*/  STL.64 [R1+0x710], R22 ;  /* 0x0007101601007387 */ /* 0x0001e80000100a00 */
[----:B------:R-:W-:Y:S01]  /*18a00*/  STL.64 [R1+0x720], R24 ;  /* 0x0007201801007387 */ /* 0x000fe20000100a00 */
[----:B0-----:R-:W-:-:S04]  /*18a10*/  IMAD.WIDE R22, R18, 0x2, R2 ;  /* 0x0000000212167825 */ /* 0x001fc800078e0202 */
[--C-:B------:R-:W-:Y:S02]  /*18a20*/  IMAD.WIDE R20, R28, 0x2, R2.reuse ;  /* 0x000000021c147825 */ /* 0x100fe400078e0202 */
[----:B------:R-:W5:Y:S04]  /*18a30*/  LDL.LU R28, [R1+0x7c4] ;  /* 0x0007c400011c7983 */ /* 0x000f680000300800 */
[----:B------:R0:W-:Y:S04]  /*18a40*/  STL.64 [R1+0x730], R22 ;  /* 0x0007301601007387 */ /* 0x0001e80000100a00 */
[----:B------:R1:W-:Y:S01]  /*18a50*/  STL.64 [R1+0x738], R20 ;  /* 0x0007381401007387 */ /* 0x0003e20000100a00 */
[----:B0-----:R-:W-:-:S03]  /*18a60*/  IMAD.WIDE R22, R29, 0x2, R2 ;  /* 0x000000021d167825 */ /* 0x001fc600078e0202 */
[----:B------:R-:W5:Y:S04]  /*18a70*/  LDL.LU R29, [R1+0x7c8] ;  /* 0x0007c800011d7983 */ /* 0x000f680000300800 */
[----:B------:R-:W-:Y:S01]  /*18a80*/  STL.64 [R1+0x748], R22 ;  /* 0x0007481601007387 */ /* 0x000fe20000100a00 */
[----:B-1----:R-:W-:-:S04]  /*18a90*/  IMAD.WIDE R20, R19, 0x2, R2 ;  /* 0x0000000213147825 */ /* 0x002fc800078e0202 */
[--C-:B------:R-:W-:Y:S02]  /*18aa0*/  IMAD.WIDE R18, R26, 0x2, R2.reuse ;  /* 0x000000021a127825 */ /* 0x100fe400078e0202 */
        /* <DEDUP_REMOVED lines=18> */
[--C-:B------:R-:W-:Y:S02]  /*18bd0*/  IMAD.WIDE R14, R8, 0x2, R2.reuse ;  /* 0x00000002080e7825 */ /* 0x100fe400078e0202 */
[----:B------:R-:W5:Y:S02]  /*18be0*/  LDL.LU R8, [R1+0x7d8] ;  /* 0x0007d80001087983 */ /* 0x000f640000300800 */
[--C-:B------:R-:W-:Y:S02]  /*18bf0*/  IMAD.WIDE R12, R13, 0x2, R2.reuse ;  /* 0x000000020d0c7825 */ /* 0x100fe400078e0202 */
[----:B------:R-:W-:Y:S04]  /*18c00*/  STL.64 [R1+0xde8], R16 ;  /* 0x000de81001007387 */ /* 0x000fe80000100a00 */
[----:B------:R2:W-:Y:S02]  /*18c10*/  STL.64 [R1+0xdf8], R14 ;  /* 0x000df80e01007387 */ /* 0x0005e40000100a00 */
[----:B--2---:R-:W-:-:S02]  /*18c20*/  IMAD.WIDE R14, R6, 0x2, R2 ;  /* 0x00000002060e7825 */ /* 0x004fc400078e0202 */
[----:B------:R-:W2:Y:S04]  /*18c30*/  LDL.LU R6, [R1+0x7dc] ;  /* 0x0007dc0001067983 */ /* 0x000ea80000300800 */
[----:B------:R3:W-:Y:S04]  /*18c40*/  STL.64 [R1+0xe08], R12 ;  /* 0x000e080c01007387 */ /* 0x0007e80000100a00 */
[----:B------:R0:W-:Y:S01]  /*18c50*/  STL.64 [R1+0xe18], R14 ;  /* 0x000e180e01007387 */ /* 0x0001e20000100a00 */
[----:B---3--:R-:W-:-:S03]  /*18c60*/  IMAD.WIDE R12, R7, 0x2, R2 ;  /* 0x00000002070c7825 */ /* 0x008fc600078e0202 */
[----:B------:R-:W3:Y:S04]  /*18c70*/  LDL.LU R7, [R1+0x7e0] ;  /* 0x0007e00001077983 */ /* 0x000ee80000300800 */
[----:B------:R4:W-:Y:S01]  /*18c80*/  STL.64 [R1+0xe28], R12 ;  /* 0x000e280c01007387 */ /* 0x0009e20000100a00 */
[----:B0-----:R-:W-:-:S04]  /*18c90*/  IMAD.WIDE R14, R10, 0x2, R2 ;  /* 0x000000020a0e7825 */ /* 0x001fc800078e0202 */
[--C-:B----4-:R-:W-:Y:S02]  /*18ca0*/  IMAD.WIDE R12, R9, 0x2, R2.reuse ;  /* 0x00000002090c7825 */ /* 0x110fe400078e0202 */
[----:B------:R-:W4:Y:S04]  /*18cb0*/  LDL.LU R9, [R1+0x7e4] ;  /* 0x0007e40001097983 */ /* 0x000f280000300800 */
[----:B------:R5:W-:Y:S04]  /*18cc0*/  STL.64 [R1+0xe38], R14 ;  /* 0x000e380e01007387 */ /* 0x000be80000100a00 */
[----:B------:R0:W-:Y:S01]  /*18cd0*/  STL.64 [R1+0xe48], R12 ;  /* 0x000e480c01007387 */ /* 0x0001e20000100a00 */
[----:B-----5:R-:W-:-:S03]  /*18ce0*/  IMAD.WIDE R14, R4, 0x2, R2 ;  /* 0x00000002040e7825 */ /* 0x020fc600078e0202 */
[----:B------:R-:W5:Y:S04]  /*18cf0*/  LDL.LU R4, [R1+0x7e8] ;  /* 0x0007e80001047983 */ /* 0x000f680000300800 */
[----:B------:R1:W-:Y:S04]  /*18d00*/  STL.64 [R1+0xe58], R14 ;  /* 0x000e580e01007387 */ /* 0x0003e80000100a00 */
[----:B------:R-:W5:Y:S04]  /*18d10*/  LDL.LU R21, [R1+0x7ec] ;  /* 0x0007ec0001157983 */ /* 0x000f680000300800 */
[----:B------:R-:W5:Y:S01]  /*18d20*/  LDL.LU R18, [R1+0x7f0] ;  /* 0x0007f00001127983 */ /* 0x000f620000300800 */
[----:B0-----:R-:W-:-:S05]  /*18d30*/  IMAD.WIDE R12, R5, 0x2, R2 ;  /* 0x00000002050c7825 */ /* 0x001fca00078e0202 */
[----:B------:R0:W-:Y:S04]  /*18d40*/  STL.64 [R1+0xe68], R12 ;  /* 0x000e680c01007387 */ /* 0x0001e80000100a00 */
[----:B------:R-:W5:Y:S01]  /*18d50*/  LDL.LU R5, [R1+0x7f4] ;  /* 0x0007f40001057983 */ /* 0x000f620000300800 */
[----:B-1----:R-:W-:-:S03]  /*18d60*/  IMAD.WIDE R14, R28, 0x2, R2 ;  /* 0x000000021c0e7825 */ /* 0x002fc600078e0202 */
[----:B------:R-:W5:Y:S04]  /*18d70*/  LDL.LU R28, [R1+0x808] ;  /* 0x00080800011c7983 */ /* 0x000f680000300800 */
[----:B------:R-:W-:Y:S04]  /*18d80*/  STL.64 [R1+0xe78], R14 ;  /* 0x000e780e01007387 */ /* 0x000fe80000100a00 */
[----:B------:R-:W5:Y:S01]  /*18d90*/  LDL.LU R19, [R1+0x80c] ;  /* 0x00080c0001137983 */ /* 0x000f620000300800 */
[----:B0-----:R-:W-:-:S03]  /*18da0*/  IMAD.WIDE R12, R29, 0x2, R2 ;  /* 0x000000021d0c7825 */ /* 0x001fc600078e0202 */
        /* <DEDUP_REMOVED lines=13> */
[----:B------:R-:W-:-:S05]  /*18e80*/  IMAD.WIDE R10, R11, 0x2, R2 ;  /* 0x000000020b0a7825 */ /* 0x000fca00078e0202 */
[----:B------:R0:W-:Y:S04]  /*18e90*/  STL.64 [R1+0xeb8], R10 ;  /* 0x000eb80a01007387 */ /* 0x0001e80000100a00 */
[----:B0-----:R-:W5:Y:S04]  /*18ea0*/  LDL.LU R11, [R1+0x830] ;  /* 0x00083000010b7983 */ /* 0x001f680000300800 */
[----:B------:R-:W5:Y:S01]  /*18eb0*/  LDL.LU R13, [R1+0x834] ;  /* 0x00083400010d7983 */ /* 0x000f620000300800 */
[----:B------:R-:W-:-:S03]  /*18ec0*/  IMAD.WIDE R22, R8, 0x2, R2 ;  /* 0x0000000208167825 */ /* 0x000fc600078e0202 */
[----:B------:R-:W5:Y:S04]  /*18ed0*/  LDL.LU R8, [R1+0x838] ;  /* 0x0008380001087983 */ /* 0x000f680000300800 */
[----:B------:R3:W-:Y:S01]  /*18ee0*/  STL.64 [R1+0xec8], R22 ;  /* 0x000ec81601007387 */ /* 0x0007e20000100a00 */
[----:B--2---:R-:W-:-:S03]  /*18ef0*/  IMAD.WIDE R24, R6, 0x2, R2 ;  /* 0x0000000206187825 */ /* 0x004fc600078e0202 */
[----:B------:R-:W2:Y:S04]  /*18f00*/  LDL.LU R6, [R1+0x83c] ;  /* 0x00083c0001067983 */ /* 0x000ea80000300800 */
[----:B------:R4:W-:Y:S04]  /*18f10*/  STL.64 [R1+0xed8], R24 ;  /* 0x000ed81801007387 */ /* 0x0009e80000100a00 */
[----:B------:R-:W2:Y:S01]  /*18f20*/  LDL.LU R10, [R1+0x840] ;  /* 0x00084000010a7983 */ /* 0x000ea20000300800 */
[----:B---3--:R-:W-:-:S03]  /*18f30*/  IMAD.WIDE R22, R7, 0x2, R2 ;  /* 0x0000000207167825 */ /* 0x008fc600078e0202 */
[----:B------:R-:W3:Y:S04]  /*18f40*/  LDL.LU R7, [R1+0x844] ;  /* 0x0008440001077983 */ /* 0x000ee80000300800 */
[----:B------:R5:W-:Y:S01]  /*18f50*/  STL.64 [R1+0xee8], R22 ;  /* 0x000ee81601007387 */ /* 0x000be20000100a00 */
[----:B----4-:R-:W-:-:S03]  /*18f60*/  IMAD.WIDE R24, R9, 0x2, R2 ;  /* 0x0000000209187825 */ /* 0x010fc600078e0202 */
[----:B------:R-:W4:Y:S04]  /*18f70*/  LDL.LU R9, [R1+0x848] ;  /* 0x0008480001097983 */ /* 0x000f280000300800 */
[----:B------:R0:W-:Y:S01]  /*18f80*/  STL.64 [R1+0xef8], R24 ;  /* 0x000ef81801007387 */ /* 0x0001e20000100a00 */
[----:B-----5:R-:W-:-:S03]  /*18f90*/  IMAD.WIDE R22, R4, 0x2, R2 ;  /* 0x0000000204167825 */ /* 0x020fc600078e0202 */
[----:B------:R-:W5:Y:S01]  /*18fa0*/  LDL.LU R4, [R1+0x84c] ;  /* 0x00084c0001047983 */ /* 0x000f620000300800 */
[----:B0-----:R-:W-:-:S03]  /*18fb0*/  IMAD.WIDE R24, R21, 0x2, R2 ;  /* 0x0000000215187825 */ /* 0x001fc600078e0202 */
        /* <DEDUP_REMOVED lines=35> */
[----:B0-----:R-:W-:-:S02]  /*191f0*/  IMAD.WIDE R14, R8, 0x2, R2 ;  /* 0x00000002080e7825 */ /* 0x001fc400078e0202 */
[----:B------:R-:W5:Y:S04]  /*19200*/  LDL.LU R8, [R1+0x868] ;  /* 0x0008680001087983 */ /* 0x000f680000300800 */
[----:B------:R2:W-:Y:S04]  /*19210*/  STL.64 [R1+0xff8], R12 ;  /* 0x000ff80c01007387 */ /* 0x0005e80000100a00 */
[----:B------:R0:W-:Y:S01]  /*19220*/  STL.64 [R1+0x1008], R14 ;  /* 0x0010080e01007387 */ /* 0x0001e20000100a00 */
[----:B--2---:R-:W-:-:S03]  /*19230*/  IMAD.WIDE R12, R6, 0x2, R2 ;  /* 0x00000002060c7825 */ /* 0x004fc600078e0202 */
[----:B------:R-:W2:Y:S01]  /*19240*/  LDL.LU R6, [R1+0x86c] ;  /* 0x00086c0001067983 */ /* 0x000ea20000300800 */
[----:B0-----:R-:W-:-:S03]  /*19250*/  IMAD.WIDE R14, R10, 0x2, R2 ;  /* 0x000000020a0e7825 */ /* 0x001fc600078e0202 */
[----:B------:R3:W-:Y:S02]  /*19260*/  STL.64 [R1+0x1018], R12 ;  /* 0x0010180c01007387 */ /* 0x0007e40000100a00 */
[--C-:B---3--:R-:W-:Y:S02]  /*19270*/  IMAD.WIDE R12, R7, 0x2, R2.reuse ;  /* 0x00000002070c7825 */ /* 0x108fe400078e0202 */
[----:B------:R-:W3:Y:S04]  /*19280*/  LDL.LU R7, [R1+0x870] ;  /* 0x0008700001077983 */ /* 0x000ee80000300800 */
[----:B------:R4:W-:Y:S04]  /*19290*/  STL.64 [R1+0x1028], R14 ;  /* 0x0010280e01007387 */ /* 0x0009e80000100a00 */
[----:B------:R5:W-:Y:S01]  /*192a0*/  STL.64 [R1+0x1038], R12 ;  /* 0x0010380c01007387 */ /* 0x000be20000100a00 */
[----:B----4-:R-:W-:-:S03]  /*192b0*/  IMAD.WIDE R14, R9, 0x2, R2 ;  /* 0x00000002090e7825 */ /* 0x010fc600078e0202 */
[----:B------:R-:W4:Y:S04]  /*192c0*/  LDL.LU R9, [R1+0x874] ;  /* 0x0008740001097983 */ /* 0x000f280000300800 */
[----:B------:R0:W-:Y:S04]  /*192d0*/  STL.64 [R1+0x1048], R14 ;  /* 0x0010480e01007387 */ /* 0x0001e80000100a00 */
[----:B------:R-:W4:Y:S04]  /*192e0*/  LDL.LU R21, [R1+0x878] ;  /* 0x0008780001157983 */ /* 0x000f280000300800 */
[----:B------:R-:W4:Y:S01]  /*192f0*/  LDL.LU R18, [R1+0x87c] ;  /* 0x00087c0001127983 */ /* 0x000f220000300800 */
[----:B-----5:R-:W-:-:S05]  /*19300*/  IMAD.WIDE R12, R4, 0x2, R2 ;  /* 0x00000002040c7825 */ /* 0x020fca00078e0202 */
        /* <DEDUP_REMOVED lines=22> */
[----:B------:R-:W5:Y:S04]  /*19470*/  LDL.LU R27, [R1+0x8ac] ;  /* 0x0008ac00011b7983 */ /* 0x000f680000300800 */
[----:B------:R-:W5:Y:S04]  /*19480*/  LDL.LU R13, [R1+0x8b0] ;  /* 0x0008b000010d7983 */ /* 0x000f680000300800 */
[----:B------:R-:W5:Y:S01]  /*19490*/  LDL.LU R10, [R1+0x8b4] ;  /* 0x0008b400010a7983 */ /* 0x000f620000300800 */
[----:B0-----:R-:W-:-:S05]  /*194a0*/  IMAD.WIDE R22, R11, 0x2, R2 ;  /* 0x000000020b167825 */ /* 0x001fca00078e0202 */
[----:B------:R2:W-:Y:S04]  /*194b0*/  STL.64 [R1+0x10b8], R22 ;  /* 0x0010b81601007387 */ /* 0x0005e80000100a00 */
[----:B------:R-:W5:Y:S01]  /*194c0*/  LDL.LU R11, [R1+0x8b8] ;  /* 0x0008b800010b7983 */ /* 0x000f620000300800 */
[----:B------:R-:W-:-:S05]  /*194d0*/  IMAD.WIDE R24, R8, 0x2, R2 ;  /* 0x0000000208187825 */ /* 0x000fca00078e0202 */
[----:B------:R3:W-:Y:S04]  /*194e0*/  STL.64 [R1+0x10c8], R24 ;  /* 0x0010c81801007387 */ /* 0x0007e80000100a00 */
[----:B------:R-:W5:Y:S01]  /*194f0*/  LDL.LU R8, [R1+0x8bc] ;  /* 0x0008bc0001087983 */ /* 0x000f620000300800 */
[----:B--2---:R-:W-:-:S03]  /*19500*/  IMAD.WIDE R22, R6, 0x2, R2 ;  /* 0x0000000206167825 */ /* 0x004fc600078e0202 */
[----:B------:R-:W2:Y:S04]  /*19510*/  LDL.LU R6, [R1+0x8c0] ;  /* 0x0008c00001067983 */ /* 0x000ea80000300800 */
[----:B------:R4:W-:Y:S01]  /*19520*/  STL.64 [R1+0x10d8], R22 ;  /* 0x0010d81601007387 */ /* 0x0009e20000100a00 */
[----:B---3--:R-:W-:-:S03]  /*19530*/  IMAD.WIDE R24, R7, 0x2, R2 ;  /* 0x0000000207187825 */ /* 0x008fc600078e0202 */
[----:B------:R-:W3:Y:S04]  /*19540*/  LDL.LU R7, [R1+0x8c4] ;  /* 0x0008c40001077983 */ /* 0x000ee80000300800 */
[----:B------:R0:W-:Y:S01]  /*19550*/  STL.64 [R1+0x10e8], R24 ;  /* 0x0010e81801007387 */ /* 0x0001e20000100a00 */
[----:B----4-:R-:W-:-:S03]  /*19560*/  IMAD.WIDE R22, R9, 0x2, R2 ;  /* 0x0000000209167825 */ /* 0x010fc600078e0202 */
[----:B------:R-:W4:Y:S01]  /*19570*/  LDL.LU R9, [R1+0x8c8] ;  /* 0x0008c80001097983 */ /* 0x000f220000300800 */
[----:B0-----:R-:W-:-:S03]  /*19580*/  IMAD.WIDE R24, R21, 0x2, R2 ;  /* 0x0000000215187825 */ /* 0x001fc600078e0202 */
[----:B------:R0:W-:Y:S04]  /*19590*/  STL.64 [R1+0x10f8], R22 ;  /* 0x0010f81601007387 */ /* 0x0001e80000100a00 */
[----:B------:R-:W-:Y:S01]  /*195a0*/  STL.64 [R1+0x1108], R24 ;  /* 0x0011081801007387 */ /* 0x000fe20000100a00 */
[----:B0-----:R-:W-:-:S04]  /*195b0*/  IMAD.WIDE R22, R18, 0x2, R2 ;  /* 0x0000000212167825 */ /* 0x001fc800078e0202 */
[--C-:B-----5:R-:W-:Y:S02]  /*195c0*/  IMAD.WIDE R20, R4, 0x2, R2.reuse ;  /* 0x0000000204147825 */ /* 0x120fe400078e0202 */
        /* <DEDUP_REMOVED lines=9> */
[----:B------:R-:W-:Y:S04]  /*19660*/  STL.64 [R1+0x1148], R20 ;  /* 0x0011481401007387 */ /* 0x000fe80000100a00 */
[----:B------:R0:W-:Y:S02]  /*19670*/  STL.64 [R1+0x1158], R18 ;  /* 0x0011581201007387 */ /* 0x0001e40000100a00 */
[----:B0-----:R-:W-:-:S02]  /*19680*/  IMAD.WIDE R18, R29, 0x2, R2 ;  /* 0x000000021d127825 */ /* 0x001fc400078e0202 */
[----:B------:R-:W5:Y:S02]  /*19690*/  LDL.LU R29, [R1+0x498] ;  /* 0x00049800011d7983 */ /* 0x000f640000300800 */
[----:B------:R-:W-:-:S05]  /*196a0*/  IMAD.WIDE R20, R16, 0x2, R2 ;  /* 0x0000000210147825 */ /* 0x000fca00078e0202 */
        /* <DEDUP_REMOVED lines=10> */
[--C-:B------:R-:W-:Y:S01]  /*19750*/  IMAD.WIDE R14, R12, 0x2, R2.reuse ;  /* 0x000000020c0e7825 */ /* 0x100fe200078e0202 */
[----:B------:R-:W-:Y:S03]  /*19760*/  STL.64 [R1+0x11b8], R18 ;  /* 0x0011b81201007387 */ /* 0x000fe60000100a00 */
[--C-:B-1----:R-:W-:Y:S02]  /*19770*/  IMAD.WIDE R16, R27, 0x2, R2.reuse ;  /* 0x000000021b107825 */ /* 0x102fe400078e0202 */
[----:B------:R-:W5:Y:S04]  /*19780*/  LDL.LU R27, [R1+0x470] ;  /* 0x00047000011b7983 */ /* 0x000f680000300800 */
        /* <DEDUP_REMOVED lines=9> */
[----:B------:R2:W-:Y:S01]  /*19820*/  STL.64 [R1+0x1208], R14 ;  /* 0x0012080e01007387 */ /* 0x0005e20000100a00 */
[----:B-1----:R-:W-:-:S04]  /*19830*/  IMAD.WIDE R12, R8, 0x2, R2 ;  /* 0x00000002080c7825 */ /* 0x002fc800078e0202 */
[--C-:B--2---:R-:W-:Y:S02]  /*19840*/  IMAD.WIDE R14, R6, 0x2, R2.reuse ;  /* 0x00000002060e7825 */ /* 0x104fe400078e0202 */
[----:B------:R-:W2:Y:S04]  /*19850*/  LDL.LU R6, [R1+0x424] ;  /* 0x0004240001067983 */ /* 0x000ea80000300800 */
[----:B------:R3:W-:Y:S04]  /*19860*/  STL.64 [R1+0x1218], R12 ;  /* 0x0012180c01007387 */ /* 0x0007e80000100a00 */
[----:B------:R4:W-:Y:S01]  /*19870*/  STL.64 [R1+0x1228], R14 ;  /* 0x0012280e01007387 */ /* 0x0009e20000100a00 */
[----:B---3--:R-:W-:-:S03]  /*19880*/  IMAD.WIDE R12, R7, 0x2, R2 ;  /* 0x00000002070c7825 */ /* 0x008fc600078e0202 */
[----:B------:R-:W3:Y:S04]  /*19890*/  LDL.LU R7, [R1+0x420] ;  /* 0x0004200001077983 */ /* 0x000ee80000300800 */
[----:B------:R0:W-:Y:S04]  /*198a0*/  STL.64 [R1+0x1238], R12 ;  /* 0x0012380c01007387 */ /* 0x0001e80000100a00 */
[----:B------:R-:W3:Y:S01]  /*198b0*/  LDL.LU R8, [R1+0x3fc] ;  /* 0x0003fc0001087983 */ /* 0x000ee20000300800 */
[----:B----4-:R-:W-:-:S04]  /*198c0*/  IMAD.WIDE R14, R9, 0x2, R2 ;  /* 0x00000002090e7825 */ /* 0x010fc800078e0202 */
[--C-:B0-----:R-:W-:Y:S01]  /*198d0*/  IMAD.WIDE R12, R0, 0x2, R2.reuse ;  /* 0x00000002000c7825 */ /* 0x101fe200078e0202 */
[----:B------:R5:W-:Y:S04]  /*198e0*/  STL.64 [R1+0x1248], R14 ;  /* 0x0012480e01007387 */ /* 0x000be80000100a00 */
[----:B------:R-:W4:Y:S04]  /*198f0*/  LDL.LU R9, [R1+0x3f8] ;  /* 0x0003f80001097983 */ /* 0x000f280000300800 */
[----:B------:R0:W-:Y:S01]  /*19900*/  STL.64 [R1+0x1258], R12 ;  /* 0x0012580c01007387 */ /* 0x0001e20000100a00 */
[----:B-----5:R-:W-:-:S03]  /*19910*/  IMAD.WIDE R14, R4, 0x2, R2 ;  /* 0x00000002040e7825 */ /* 0x020fc600078e0202 */
        /* <DEDUP_REMOVED lines=16> */
[----:B------:R-:W5:Y:S01]  /*19a20*/  LDL.LU R15, [R1+0x318] ;  /* 0x00031800010f7983 */ /* 0x000f620000300800 */
[----:B0-----:R-:W-:-:S05]  /*19a30*/  IMAD.WIDE R12, R26, 0x2, R2 ;  /* 0x000000021a0c7825 */ /* 0x001fca00078e0202 */
[----:B------:R0:W-:Y:S04]  /*19a40*/  STL.64 [R1+0x12a8], R12 ;  /* 0x0012a80c01007387 */ /* 0x0001e80000100a00 */
[----:B------:R-:W5:Y:S04]  /*19a50*/  LDL.LU R26, [R1+0x2f4] ;  /* 0x0002f400011a7983 */ /* 0x000f680000300800 */
[----:B0-----:R-:W5:Y:S01]  /*19a60*/  LDL.LU R12, [R1+0x2f0] ;  /* 0x0002f000010c7983 */ /* 0x001f620000300800 */
[----:B------:R-:W-:-:S03]  /*19a70*/  IMAD.WIDE R20, R27, 0x2, R2 ;  /* 0x000000021b147825 */ /* 0x000fc600078e0202 */
[----:B------:R-:W5:Y:S04]  /*19a80*/  LDL.LU R27, [R1+0x2cc] ;  /* 0x0002cc00011b7983 */ /* 0x000f680000300800 */
[----:B------:R0:W-:Y:S04]  /*19a90*/  STL.64 [R1+0x470], R20 ;  /* 0x0004701401007387 */ /* 0x0001e80000100a00 */
[----:B------:R-:W5:Y:S01]  /*19aa0*/  LDL.LU R13, [R1+0x2c8] ;  /* 0x0002c800010d7983 */ /* 0x000f620000300800 */
[----:B------:R-:W-:-:S05]  /*19ab0*/  IMAD.WIDE R22, R10, 0x2, R2 ;  /* 0x000000020a167825 */ /* 0x000fca00078e0202 */
[----:B------:R2:W-:Y:S04]  /*19ac0*/  STL.64 [R1+0x12c8], R22 ;  /* 0x0012c81601007387 */ /* 0x0005e80000100a00 */
[----:B------:R-:W5:Y:S01]  /*19ad0*/  LDL.LU R10, [R1+0x2a4] ;  /* 0x0002a400010a7983 */ /* 0x000f620000300800 */
[----:B0-----:R-:W-:-:S03]  /*19ae0*/  IMAD.WIDE R20, R11, 0x2, R2 ;  /* 0x000000020b147825 */ /* 0x001fc600078e0202 */
[----:B------:R-:W5:Y:S04]  /*19af0*/  LDL.LU R11, [R1+0x2a0] ;  /* 0x0002a000010b7983 */ /* 0x000f680000300800 */
[----:B------:R3:W-:Y:S01]  /*19b00*/  STL.64 [R1+0x448], R20 ;  /* 0x0004481401007387 */ /* 0x0007e20000100a00 */
[----:B--2---:R-:W-:-:S03]  /*19b10*/  IMAD.WIDE R22, R6, 0x2, R2 ;  /* 0x0000000206167825 */ /* 0x004fc600078e0202 */
[----:B------:R-:W2:Y:S04]  /*19b20*/  LDL.LU R6, [R1+0x27c] ;  /* 0x00027c0001067983 */ /* 0x000ea80000300800 */
[----:B------:R0:W-:Y:S01]  /*19b30*/  STL.64 [R1+0x12e8], R22 ;  /* 0x0012e81601007387 */ /* 0x0001e20000100a00 */
[----:B---3--:R-:W-:-:S03]  /*19b40*/  IMAD.WIDE R20, R7, 0x2, R2 ;  /* 0x0000000207147825 */ /* 0x008fc600078e0202 */
[----:B------:R-:W3:Y:S04]  /*19b50*/  LDL.LU R7, [R1+0x278] ;  /* 0x0002780001077983 */ /* 0x000ee80000300800 */
[----:B------:R4:W-:Y:S01]  /*19b60*/  STL.64 [R1+0x420], R20 ;  /* 0x0004201401007387 */ /* 0x0009e20000100a00 */
[----:B0-----:R-:W-:-:S03]  /*19b70*/  IMAD.WIDE R22, R8, 0x2, R2 ;  /* 0x0000000208167825 */ /* 0x001fc600078e0202 */
[----:B------:R-:W3:Y:S04]  /*19b80*/  LDL.LU R8, [R1+0x254] ;  /* 0x0002540001087983 */ /* 0x000ee80000300800 */
[----:B------:R5:W-:Y:S01]  /*19b90*/  STL.64 [R1+0x1308], R22 ;  /* 0x0013081601007387 */ /* 0x000be20000100a00 */
[----:B----4-:R-:W-:-:S03]  /*19ba0*/  IMAD.WIDE R20, R9, 0x2, R2 ;  /* 0x0000000209147825 */ /* 0x010fc600078e0202 */
[----:B------:R-:W4:Y:S04]  /*19bb0*/  LDL.LU R9, [R1+0x250] ;  /* 0x0002500001097983 */ /* 0x000f280000300800 */
        /* <DEDUP_REMOVED lines=29> */
[--C-:B-1----:R-:W-:Y:S02]  /*19d90*/  IMAD.WIDE R14, R27, 0x2, R2.reuse ;  /* 0x000000021b0e7825 */ /* 0x102fe400078e0202 */
[----:B------:R-:W5:Y:S02]  /*19da0*/  LDL.LU R27, [R1+0x1d8] ;  /* 0x0001d800011b7983 */ /* 0x000f640000300800 */
[--C-:B------:R-:W-:Y:S02]  /*19db0*/  IMAD.WIDE R12, R13, 0x2, R2.reuse ;  /* 0x000000020d0c7825 */ /* 0x100fe400078e0202 */
[----:B------:R-:W-:Y:S04]  /*19dc0*/  STL.64 [R1+0x2f0], R16 ;  /* 0x0002f01001007387 */ /* 0x000fe80000100a00 */
[----:B------:R0:W-:Y:S04]  /*19dd0*/  STL.64 [R1+0x13e8], R14 ;  /* 0x0013e80e01007387 */ /* 0x0001e80000100a00 */
[----:B0-----:R-:W5:Y:S01]  /*19de0*/  LDL.LU R14, [R1+0x1b4] ;  /* 0x0001b400010e7983 */ /* 0x001f620000300800 */
[----:B------:R-:W-:-:S03]  /*19df0*/  IMAD.WIDE R16, R10, 0x2, R2 ;  /* 0x000000020a107825 */ /* 0x000fc600078e0202 */
[----:B------:R0:W-:Y:S04]  /*19e00*/  STL.64 [R1+0x2c8], R12 ;  /* 0x0002c80c01007387 */ /* 0x0001e80000100a00 */
[----:B------:R-:W5:Y:S04]  /*19e10*/  LDL.LU R15, [R1+0x1b0] ;  /* 0x0001b000010f7983 */ /* 0x000f680000300800 */
[----:B------:R-:W-:Y:S01]  /*19e20*/  STL.64 [R1+0x1408], R16 ;  /* 0x0014081001007387 */ /* 0x000fe20000100a00 */
[----:B0-----:R-:W-:-:S05]  /*19e30*/  IMAD.WIDE R12, R11, 0x2, R2 ;  /* 0x000000020b0c7825 */ /* 0x001fca00078e0202 */
        /* <DEDUP_REMOVED lines=9> */
[----:B------:R-:W-:Y:S01]  /*19ed0*/  STL.64 [R1+0x1448], R10 ;  /* 0x0014480a01007387 */ /* 0x000fe20000100a00 */
[----:B----4-:R-:W-:-:S03]  /*19ee0*/  IMAD.WIDE R12, R9, 0x2, R2 ;  /* 0x00000002090c7825 */ /* 0x010fc600078e0202 */
[----:B------:R-:W4:Y:S04]  /*19ef0*/  LDL.LU R9, [R1+0x160] ;  /* 0x0001600001097983 */ /* 0x000f280000300800 */
[----:B------:R0:W-:Y:S04]  /*19f00*/  STL.64 [R1+0x250], R12 ;  /* 0x0002500c01007387 */ /* 0x0001e80000100a00 */
[----:B0-----:R-:W4:Y:S01]  /*19f10*/  LDL.LU R12, [R1+0x144] ;  /* 0x00014400010c7983 */ /* 0x001f220000300800 */
[----:B-----5:R-:W-:-:S03]  /*19f20*/  IMAD.WIDE R10, R4, 0x2, R2 ;  /* 0x00000002040a7825 */ /* 0x020fc600078e0202 */
[----:B------:R-:W5:Y:S04]  /*19f30*/  LDL.LU R13, [R1+0x140] ;  /* 0x00014000010d7983 */ /* 0x000f680000300800 */
[----:B------:R0:W-:Y:S04]  /*19f40*/  STL.64 [R1+0x1468], R10 ;  /* 0x0014680a01007387 */ /* 0x0001e80000100a00 */
[----:B0-----:R-:W5:Y:S01]  /*19f50*/  LDL.LU R10, [R1+0x13c] ;  /* 0x00013c00010a7983 */ /* 0x001f620000300800 */
[----:B------:R-:W-:-:S03]  /*19f60*/  IMAD.WIDE R4, R5, 0x2, R2 ;  /* 0x0000000205047825 */ /* 0x000fc600078e0202 */
[----:B------:R-:W5:Y:S04]  /*19f70*/  LDL.LU R11, [R1+0x138] ;  /* 0x00013800010b7983 */ /* 0x000f680000300800 */
[----:B------:R0:W-:Y:S04]  /*19f80*/  STL.64 [R1+0x228], R4 ;  /* 0x0002280401007387 */ /* 0x0001e80000100a00 */
        /* <DEDUP_REMOVED lines=9> */
[----:B------:R-:W5:Y:S04]  /*1a020*/  LDL.LU R29, [R1+0x120] ;  /* 0x00012000011d7983 */ /* 0x000f680000300800 */
[----:B------:R-:W5:Y:S01]  /*1a030*/  LDL.LU R19, [R1+0x11c] ;  /* 0x00011c0001137983 */ /* 0x000f620000300800 */
[----:B0-----:R-:W-:-:S03]  /*1a040*/  IMAD.WIDE R16, R26, 0x2, R2 ;  /* 0x000000021a107825 */ /* 0x001fc600078e0202 */
[----:B------:R-:W5:Y:S04]  /*1a050*/  LDL.LU R26, [R1+0x118] ;  /* 0x00011800011a7983 */ /* 0x000f680000300800 */
[----:B------:R0:W-:Y:S02]  /*1a060*/  STL.64 [R1+0x14a8], R16 ;  /* 0x0014a81001007387 */ /* 0x0001e40000100a00 */
[--C-:B0-----:R-:W-:Y:S02]  /*1a070*/  IMAD.WIDE R16, R27, 0x2, R2.reuse ;  /* 0x000000021b107825 */ /* 0x101fe400078e0202 */
[----:B------:R-:W5:Y:S04]  /*1a080*/  LDL.LU R27, [R1+0x114] ;  /* 0x00011400011b7983 */ /* 0x000f680000300800 */
[----:B------:R0:W-:Y:S04]  /*1a090*/  STL.64 [R1+0x1d8], R16 ;  /* 0x0001d81001007387 */ /* 0x0001e80000100a00 */
[----:B0-----:R-:W5:Y:S01]  /*1a0a0*/  LDL.LU R16, [R1+0x110] ;  /* 0x0001100001107983 */ /* 0x001f620000300800 */
[----:B------:R-:W-:-:S03]  /*1a0b0*/  IMAD.WIDE R22, R14, 0x2, R2 ;  /* 0x000000020e167825 */ /* 0x000fc600078e0202 */
[----:B------:R-:W5:Y:S04]  /*1a0c0*/  LDL.LU R17, [R1+0x10c] ;  /* 0x00010c0001117983 */ /* 0x000f680000300800 */
[----:B------:R0:W-:Y:S04]  /*1a0d0*/  STL.64 [R1+0x14c8], R22 ;  /* 0x0014c81601007387 */ /* 0x0001e80000100a00 */
[----:B------:R-:W5:Y:S01]  /*1a0e0*/  LDL.LU R14, [R1+0x108] ;  /* 0x00010800010e7983 */ /* 0x000f620000300800 */
        /* <DEDUP_REMOVED lines=12> */
[----:B------:R-:W4:Y:S04]  /*1a1b0*/  LDL.LU.64 R8, [R1+0xf8] ;  /* 0x0000f80001087983 */ /* 0x000f280000300a00 */
[----:B------:R5:W-:Y:S01]  /*1a1c0*/  STL.64 [R1+0x160], R22 ;  /* 0x0001601601007387 */ /* 0x000be20000100a00 */
[----:B0-----:R-:W-:-:S04]  /*1a1d0*/  IMAD.WIDE R24, R12, 0x2, R2 ;  /* 0x000000020c187825 */ /* 0x001fc800078e0202 */
[--C-:B-----5:R-:W-:Y:S02]  /*1a1e0*/  IMAD.WIDE R22, R13, 0x2, R2.reuse ;  /* 0x000000020d167825 */ /* 0x120fe400078e0202 */
[----:B------:R-:W5:Y:S04]  /*1a1f0*/  LDL.LU.64 R12, [R1+0x40] ;  /* 0x00004000010c7983 */ /* 0x000f680000300a00 */
[----:B------:R0:W-:Y:S04]  /*1a200*/  STL.64 [R1+0x1528], R24 ;  /* 0x0015281801007387 */ /* 0x0001e80000100a00 */
[----:B------:R1:W-:Y:S01]  /*1a210*/  STL.64 [R1+0x140], R22 ;  /* 0x0001401601007387 */ /* 0x0003e20000100a00 */
[----:B0-----:R-:W-:-:S04]  /*1a220*/  IMAD.WIDE R24, R10, 0x2, R2 ;  /* 0x000000020a187825 */ /* 0x001fc800078e0202 */
[--C-:B-1----:R-:W-:Y:S02]  /*1a230*/  IMAD.WIDE R22, R11, 0x2, R2.reuse ;  /* 0x000000020b167825 */ /* 0x102fe400078e0202 */
[----:B------:R-:W5:Y:S04]  /*1a240*/  LDL.LU.64 R10, [R1+0xf0] ;  /* 0x0000f000010a7983 */ /* 0x000f680000300a00 */
[----:B------:R0:W-:Y:S04]  /*1a250*/  STL.64 [R1+0x1548], R24 ;  /* 0x0015481801007387 */ /* 0x0001e80000100a00 */
[----:B------:R1:W-:Y:S01]  /*1a260*/  STL.64 [R1+0x138], R22 ;  /* 0x0001381601007387 */ /* 0x0003e20000100a00 */
[----:B0-----:R-:W-:-:S04]  /*1a270*/  IMAD.WIDE R24, R21, 0x2, R2 ;  /* 0x0000000215187825 */ /* 0x001fc800078e0202 */
[--C-:B-1----:R-:W-:Y:S01]  /*1a280*/  IMAD.WIDE R22, R4, 0x2, R2.reuse ;  /* 0x0000000204167825 */ /* 0x102fe200078e0202 */
[----:B------:R0:W-:Y:S03]  /*1a290*/  STL.64 [R1+0x1568], R24 ;  /* 0x0015681801007387 */ /* 0x0001e60000100a00 */
[--C-:B------:R-:W-:Y:S02]  /*1a2a0*/  IMAD.WIDE R20, R5, 0x2, R2.reuse ;  /* 0x0000000205147825 */ /* 0x100fe400078e0202 */
[----:B------:R-:W5:Y:S04]  /*1a2b0*/  LDL.LU.64 R4, [R1+0x38] ;  /* 0x0000380001047983 */ /* 0x000f680000300a00 */
[----:B------:R-:W-:Y:S01]  /*1a2c0*/  STL.64 [R1+0x130], R22 ;  /* 0x0001301601007387 */ /* 0x000fe20000100a00 */
[----:B0-----:R-:W-:-:S03]  /*1a2d0*/  IMAD.WIDE R24, R18, 0x2, R2 ;  /* 0x0000000212187825 */ /* 0x001fc600078e0202 */
[----:B------:R0:W-:Y:S04]  /*1a2e0*/  STL.64 [R1+0x1588], R20 ;  /* 0x0015881401007387 */ /* 0x0001e80000100a00 */
[----:B------:R1:W-:Y:S01]  /*1a2f0*/  STL.64 [R1+0x128], R24 ;  /* 0x0001281801007387 */ /* 0x0003e20000100a00 */
[----:B0-----:R-:W-:-:S04]  /*1a300*/  IMAD.WIDE R20, R28, 0x2, R2 ;  /* 0x000000021c147825 */ /* 0x001fc800078e0202 */
[--C-:B------:R-:W-:Y:S02]  /*1a310*/  IMAD.WIDE R22, R29, 0x2, R2.reuse ;  /* 0x000000021d167825 */ /* 0x100fe400078e0202 */
[----:B------:R-:W5:Y:S04]  /*1a320*/  LDL.LU.64 R28, [R1+0xe8] ;  /* 0x0000e800011c7983 */ /* 0x000f680000300a00 */
[----:B------:R0:W-:Y:S04]  /*1a330*/  STL.64 [R1+0x15a8], R20 ;  /* 0x0015a81401007387 */ /* 0x0001e80000100a00 */
[----:B------:R-:W-:Y:S04]  /*1a340*/  STL.64 [R1+0x120], R22 ;  /* 0x0001201601007387 */ /* 0x000fe80000100a00 */
[----:B-1----:R-:W5:Y:S01]  /*1a350*/  LDL.LU.64 R24, [R1+0x30] ;  /* 0x0000300001187983 */ /* 0x002f620000300a00 */
[----:B0-----:R-:W-:-:S04]  /*1a360*/  IMAD.WIDE R20, R19, 0x2, R2 ;  /* 0x0000000213147825 */ /* 0x001fc800078e0202 */
[--C-:B------:R-:W-:Y:S01]  /*1a370*/  IMAD.WIDE R18, R26, 0x2, R2.reuse ;  /* 0x000000021a127825 */ /* 0x100fe200078e0202 */
[----:B------:R0:W-:Y:S04]  /*1a380*/  STL.64 [R1+0x15c8], R20 ;  /* 0x0015c81401007387 */ /* 0x0001e80000100a00 */
[----:B------:R1:W-:Y:S01]  /*1a390*/  STL.64 [R1+0x118], R18 ;  /* 0x0001181201007387 */ /* 0x0003e20000100a00 */
[----:B0-----:R-:W-:-:S03]  /*1a3a0*/  IMAD.WIDE R20, R27, 0x2, R2 ;  /* 0x000000021b147825 */ /* 0x001fc600078e0202 */
[----:B------:R-:W5:Y:S04]  /*1a3b0*/  LDL.LU.64 R26, [R1+0xe0] ;  /* 0x0000e000011a7983 */ /* 0x000f680000300a00 */
[----:B------:R0:W-:Y:S04]  /*1a3c0*/  STL.64 [R1+0x15e8], R20 ;  /* 0x0015e81401007387 */ /* 0x0001e80000100a00 */
[----:B------:R-:W5:Y:S01]  /*1a3d0*/  LDL.LU.64 R22, [R1+0x28] ;  /* 0x0000280001167983 */ /* 0x000f620000300a00 */
[----:B-1----:R-:W-:-:S04]  /*1a3e0*/  IMAD.WIDE R18, R16, 0x2, R2 ;  /* 0x0000000210127825 */ /* 0x002fc800078e0202 */
[--C-:B------:R-:W-:Y:S01]  /*1a3f0*/  IMAD.WIDE R16, R17, 0x2, R2.reuse ;  /* 0x0000000211107825 */ /* 0x100fe200078e0202 */
[----:B------:R1:W-:Y:S04]  /*1a400*/  STL.64 [R1+0x110], R18 ;  /* 0x0001101201007387 */ /* 0x0003e80000100a00 */
[----:B------:R-:W-:Y:S04]  /*1a410*/  STL.64 [R1+0x1608], R16 ;  /* 0x0016081001007387 */ /* 0x000fe80000100a00 */
[----:B0-----:R-:W5:Y:S01]  /*1a420*/  LDL.LU.64 R20, [R1+0xd8] ;  /* 0x0000d80001147983 */ /* 0x001f620000300a00 */
[----:B-1----:R-:W-:-:S05]  /*1a430*/  IMAD.WIDE R18, R14, 0x2, R2 ;  /* 0x000000020e127825 */ /* 0x002fca00078e0202 */
[----:B------:R0:W-:Y:S04]  /*1a440*/  STL.64 [R1+0x108], R18 ;  /* 0x0001081201007387 */ /* 0x0001e80000100a00 */
[----:B0-----:R-:W5:Y:S01]  /*1a450*/  LDL.LU.64 R18, [R1+0x20] ;  /* 0x0000200001127983 */ /* 0x001f620000300a00 */
[----:B--2---:R-:W-:-:S05]  /*1a460*/  IMAD.WIDE R16, R6, 0x2, R2 ;  /* 0x0000000206107825 */ /* 0x004fca00078e0202 */
[----:B------:R3:W-:Y:S02]  /*1a470*/  STL.64 [R1+0x1628], R16 ;  /* 0x0016281001007387 */ /* 0x0007e40000100a00 */
[--C-:B---3--:R-:W-:Y:S02]  /*1a480*/  IMAD.WIDE R16, R7, 0x2, R2.reuse ;  /* 0x0000000207107825 */ /* 0x108fe400078e0202 */
[----:B------:R-:W2:Y:S04]  /*1a490*/  LDL.LU.64 R6, [R1+0xd0] ;  /* 0x0000d00001067983 */ /* 0x000ea80000300a00 */
[----:B------:R0:W-:Y:S01]  /*1a4a0*/  STL.64 [R1+0x1648], R16 ;  /* 0x0016481001007387 */ /* 0x0001e20000100a00 */
[----:B------:R-:W-:-:S03]  /*1a4b0*/  IMAD.WIDE R2, R15, 0x2, R2 ;  /* 0x000000020f027825 */ /* 0x000fc600078e0202 */
[----:B0-----:R-:W3:Y:S04]  /*1a4c0*/  LDL.LU.64 R16, [R1+0x18] ;  /* 0x0000180001107983 */ /* 0x001ee80000300a00 */
[----:B------:R-:W-:Y:S04]  /*1a4d0*/  STL.64 [R1+0x100], R2 ;  /* 0x0001000201007387 */ /* 0x000fe80000100a00 */
[----:B----4-:R0:W-:Y:S01]  /*1a4e0*/  STL [R1+0x1994], R8 ;  /* 0x0019940801007387 */ /* 0x0101e20000100800 */
[----:B------:R-:W-:-:S03]  /*1a4f0*/  IMAD.MOV.U32 R0, RZ, RZ, R9 ;  /* 0x000000ffff007224 */ /* 0x000fc600078e0009 */
[----:B0-----:R-:W4:Y:S04]  /*1a500*/  LDL.LU.64 R8, [R1+0xc8] ;  /* 0x0000c80001087983 */ /* 0x001f280000300a00 */
[----:B------:R0:W-:Y:S04]  /*1a510*/  STL [R1+0x198c], R0 ;  /* 0x00198c0001007387 */ /* 0x0001e80000100800 */
[----:B-----5:R1:W-:Y:S04]  /*1a520*/  STL [R1+0x1990], R12 ;  /* 0x0019900c01007387 */ /* 0x0203e80000100800 */
[----:B------:R-:W5:Y:S01]  /*1a530*/  LDL.LU.64 R14, [R1+0x10] ;  /* 0x00001000010e7983 */ /* 0x000f620000300a00 */
[----:B0-----:R-:W-:-:S05]  /*1a540*/  IMAD.MOV.U32 R0, RZ, RZ, R13 ;  /* 0x000000ffff007224 */ /* 0x001fca00078e000d */
[----:B------:R0:W-:Y:S04]  /*1a550*/  STL [R1+0x1984], R0 ;  /* 0x0019840001007387 */ /* 0x0001e80000100800 */
[----:B------:R0:W-:Y:S04]  /*1a560*/  STL [R1+0x1988], R10 ;  /* 0x0019880a01007387 */ /* 0x0001e80000100800 */
[----:B-1----:R-:W5:Y:S01]  /*1a570*/  LDL.LU.64 R12, [R1+0xc0] ;  /* 0x0000c000010c7983 */ /* 0x002f620000300a00 */
[----:B0-----:R-:W-:-:S03]  /*1a580*/  IMAD.MOV.U32 R0, RZ, RZ, R11 ;  /* 0x000000ffff007224 */ /* 0x001fc600078e000b */
[----:B------:R-:W5:Y:S04]  /*1a590*/  LDL.LU.64 R10, [R1+0x8] ;  /* 0x00000800010a7983 */ /* 0x000f680000300a00 */
[----:B------:R0:W-:Y:S04]  /*1a5a0*/  STL [R1+0x197c], R0 ;  /* 0x00197c0001007387 */ /* 0x0001e80000100800 */
[----:B------:R1:W-:Y:S04]  /*1a5b0*/  STL [R1+0x1980], R4 ;  /* 0x0019800401007387 */ /* 0x0003e80000100800 */
[----:B------:R-:W5:Y:S01]  /*1a5c0*/  LDL.LU.64 R2, [R1+0xb8] ;  /* 0x0000b80001027983 */ /* 0x000f620000300a00 */
[----:B0-----:R-:W-:-:S03]  /*1a5d0*/  IMAD.MOV.U32 R0, RZ, RZ, R5 ;  /* 0x000000ffff007224 */ /* 0x001fc600078e0005 */
[----:B-1----:R-:W5:Y:S04]  /*1a5e0*/  LDL.LU.64 R4, [R1] ;  /* 0x0000000001047983 */ /* 0x002f680000300a00 */
[----:B------:R0:W-:Y:S04]  /*1a5f0*/  STL [R1+0x1974], R0 ;  /* 0x0019740001007387 */ /* 0x0001e80000100800 */
[----:B------:R1:W-:Y:S01]  /*1a600*/  STL [R1+0x1978], R28 ;  /* 0x0019781c01007387 */ /* 0x0003e20000100800 */
[----:B0-----:R-:W-:-:S03]  /*1a610*/  IMAD.MOV.U32 R0, RZ, RZ, R29 ;  /* 0x000000ffff007224 */ /* 0x001fc600078e001d */
[----:B-1----:R-:W5:Y:S04]  /*1a620*/  LDL.LU.64 R28, [R1+0xb0] ;  /* 0x0000b000011c7983 */ /* 0x002f680000300a00 */
[----:B------:R0:W-:Y:S04]  /*1a630*/  STL [R1+0x196c], R0 ;  /* 0x00196c0001007387 */ /* 0x0001e80000100800 */
[----:B------:R1:W-:Y:S01]  /*1a640*/  STL [R1+0x1970], R24 ;  /* 0x0019701801007387 */ /* 0x0003e20000100800 */
[----:B0-----:R-:W-:-:S03]  /*1a650*/  IMAD.MOV.U32 R0, RZ, RZ, R25 ;  /* 0x000000ffff007224 */ /* 0x001fc600078e0019 */
[----:B-1----:R-:W5:Y:S04]  /*1a660*/  LDL.LU.64 R24, [R1+0x1b50] ;  /* 0x001b500001187983 */ /* 0x002f680000300a00 */
[----:B------:R-:W-:Y:S04]  /*1a670*/  STL [R1+0x1968], R26 ;  /* 0x0019681a01007387 */ /* 0x000fe80000100800 */
[----:B------:R0:W-:Y:S02]  /*1a680*/  STL [R1+0x1964], R0 ;  /* 0x0019640001007387 */ /* 0x0001e40000100800 */
[----:B0-----:R-:W-:-:S02]  /*1a690*/  IMAD.MOV.U32 R0, RZ, RZ, R27 ;  /* 0x000000ffff007224 */ /* 0x001fc400078e001b */
[----:B------:R-:W5:Y:S04]  /*1a6a0*/  LDL.LU.64 R26, [R1+0xa8] ;  /* 0x0000a800011a7983 */ /* 0x000f680000300a00 */
        /* <DEDUP_REMOVED lines=8> */
[----:B------:R-:W-:Y:S04]  /*1a730*/  STL [R1+0x1950], R18 ;  /* 0x0019501201007387 */ /* 0x000fe80000100800 */
[----:B------:R0:W-:Y:S02]  /*1a740*/  STL [R1+0x194c], R0 ;  /* 0x00194c0001007387 */ /* 0x0001e40000100800 */
[----:B0-----:R-:W-:-:S02]  /*1a750*/  IMAD.MOV.U32 R0, RZ, RZ, R19 ;  /* 0x000000ffff007224 */ /* 0x001fc400078e0013 */
[----:B------:R-:W5:Y:S04]  /*1a760*/  LDL.LU.64 R18, [R1+0x1b38] ;  /* 0x001b380001127983 */ /* 0x000f680000300a00 */
[----:B--2---:R-:W-:Y:S04]  /*1a770*/  STL [R1+0x1948], R6 ;  /* 0x0019480601007387 */ /* 0x004fe80000100800 */
[----:B------:R0:W-:Y:S02]  /*1a780*/  STL [R1+0x1944], R0 ;  /* 0x0019440001007387 */ /* 0x0001e40000100800 */
[----:B0-----:R-:W-:-:S02]  /*1a790*/  IMAD.MOV.U32 R0, RZ, RZ, R7 ;  /* 0x000000ffff007224 */ /* 0x001fc400078e0007 */
[----:B---3--:R-:W-:Y:S04]  /*1a7a0*/  STL [R1+0x1940], R16 ;  /* 0x0019401001007387 */ /* 0x008fe80000100800 */
[----:B------:R0:W-:Y:S04]  /*1a7b0*/  STL [R1+0x193c], R0 ;  /* 0x00193c0001007387 */ /* 0x0001e80000100800 */
[----:B------:R-:W2:Y:S01]  /*1a7c0*/  LDL.LU.64 R6, [R1+0x98] ;  /* 0x0000980001067983 */ /* 0x000ea20000300a00 */
[----:B0-----:R-:W-:-:S03]  /*1a7d0*/  IMAD.MOV.U32 R0, RZ, RZ, R17 ;  /* 0x000000ffff007224 */ /* 0x001fc600078e0011 */
[----:B------:R-:W3:Y:S04]  /*1a7e0*/  LDL.LU.64 R16, [R1+0x1b30] ;  /* 0x001b300001107983 */ /* 0x000ee80000300a00 */
[----:B----4-:R-:W-:Y:S04]  /*1a7f0*/  STL [R1+0x1938], R8 ;  /* 0x0019380801007387 */ /* 0x010fe80000100800 */
[----:B------:R0:W-:Y:S02]  /*1a800*/  STL [R1+0x1934], R0 ;  /* 0x0019340001007387 */ /* 0x0001e40000100800 */
[----:B0-----:R-:W-:-:S02]  /*1a810*/  IMAD.MOV.U32 R0, RZ, RZ, R9 ;  /* 0x000000ffff007224 */ /* 0x001fc400078e0009 */
[----:B------:R-:W4:Y:S04]  /*1a820*/  LDL.LU.64 R8, [R1+0x90] ;  /* 0x0000900001087983 */ /* 0x000f280000300a00 */
[----:B------:R0:W-:Y:S04]  /*1a830*/  STL [R1+0x192c], R0 ;  /* 0x00192c0001007387 */ /* 0x0001e80000100800 */
[----:B-----5:R1:W-:Y:S01]  /*1a840*/  STL [R1+0x1930], R14 ;  /* 0x0019300e01007387 */ /* 0x0203e20000100800 */
[----:B0-----:R-:W-:-:S03]  /*1a850*/  IMAD.MOV.U32 R0, RZ, RZ, R15 ;  /* 0x000000ffff007224 */ /* 0x001fc600078e000f */
[----:B-1----:R-:W5:Y:S04]  /*1a860*/  LDL.LU.64 R14, [R1+0x1b28] ;  /* 0x001b2800010e7983 */ /* 0x002f680000300a00 */
[----:B------:R-:W-:Y:S04]  /*1a870*/  STL [R1+0x1928], R12 ;  /* 0x0019280c01007387 */ /* 0x000fe80000100800 */
[----:B------:R0:W-:Y:S02]  /*1a880*/  STL [R1+0x1924], R0 ;  /* 0x0019240001007387 */ /* 0x0001e40000100800 */
[----:B0-----:R-:W-:-:S02]  /*1a890*/  IMAD.MOV.U32 R0, RZ, RZ, R13 ;  /* 0x000000ffff007224 */ /* 0x001fc400078e000d */
[----:B------:R-:W2:Y:S04]  /*1a8a0*/  LDL.LU.64 R12, [R1+0x1b20] ;  /* 0x001b2000010c7983 */ /* 0x000ea80000300a00 */
[----:B------:R-:W-:Y:S04]  /*1a8b0*/  STL [R1+0x1920], R10 ;  /* 0x0019200a01007387 */ /* 0x000fe80000100800 */
[----:B------:R0:W-:Y:S02]  /*1a8c0*/  STL [R1+0x191c], R0 ;  /* 0x00191c0001007387 */ /* 0x0001e40000100800 */
[----:B0-----:R-:W-:-:S02]  /*1a8d0*/  IMAD.MOV.U32 R0, RZ, RZ, R11 ;  /* 0x000000ffff007224 */ /* 0x001fc400078e000b */
[----:B------:R-:W2:Y:S04]  /*1a8e0*/  LDL.LU.64 R10, [R1+0x1b18] ;  /* 0x001b1800010a7983 */ /* 0x000ea80000300a00 */
[----:B------:R-:W-:Y:S04]  /*1a8f0*/  STL [R1+0x1918], R2 ;  /* 0x0019180201007387 */ /* 0x000fe80000100800 */
[----:B------:R0:W-:Y:S04]  /*1a900*/  STL [R1+0x1914], R0 ;  /* 0x0019140001007387 */ /* 0x0001e80000100800 */
[----:B------:R-:W-:Y:S01]  /*1a910*/  STL [R1+0x1910], R4 ;  /* 0x0019100401007387 */ /* 0x000fe20000100800 */
[----:B0-----:R-:W-:-:S05]  /*1a920*/  IMAD.MOV.U32 R0, RZ, RZ, R3 ;  /* 0x000000ffff007224 */ /* 0x001fca00078e0003 */
[----:B------:R0:W-:Y:S04]  /*1a930*/  STL [R1+0x190c], R0 ;  /* 0x00190c0001007387 */ /* 0x0001e80000100800 */
[----:B------:R-:W2:Y:S01]  /*1a940*/  LDL.LU.64 R2, [R1+0x80] ;  /* 0x0000800001027983 */ /* 0x000ea20000300a00 */
[----:B0-----:R-:W-:-:S03]  /*1a950*/  IMAD.MOV.U32 R0, RZ, RZ, R5 ;  /* 0x000000ffff007224 */ /* 0x001fc600078e0005 */
[----:B------:R-:W2:Y:S04]  /*1a960*/  LDL.LU.64 R4, [R1+0x1b10] ;  /* 0x001b100001047983 */ /* 0x000ea80000300a00 */
[----:B------:R-:W-:Y:S04]  /*1a970*/  STL [R1+0x1908], R28 ;  /* 0x0019081c01007387 */ /* 0x000fe80000100800 */
[----:B------:R0:W-:Y:S02]  /*1a980*/  STL [R1+0x1904], R0 ;  /* 0x0019040001007387 */ /* 0x0001e40000100800 */
[----:B0-----:R-:W-:-:S02]  /*1a990*/  IMAD.MOV.U32 R0, RZ, RZ, R29 ;  /* 0x000000ffff007224 */ /* 0x001fc400078e001d */
[----:B------:R-:W2:Y:S04]  /*1a9a0*/  LDL.LU.64 R28, [R1+0x1b08] ;  /* 0x001b0800011c7983 */ /* 0x000ea80000300a00 */
[----:B--2---:R-:W-:Y:S04]  /*1a9b0*/  STL [R1+0x1900], R28 ;  /* 0x0019001c01007387 */ /* 0x004fe80000100800 */
[----:B------:R0:W-:Y:S04]  /*1a9c0*/  STL [R1+0x18fc], R0 ;  /* 0x0018fc0001007387 */ /* 0x0001e80000100800 */
[----:B------:R1:W-:Y:S01]  /*1a9d0*/  STL [R1+0x18f4], R29 ;  /* 0x0018f41d01007387 */ /* 0x0003e20000100800 */
[----:B0-----:R-:W-:-:S03]  /*1a9e0*/  IMAD.MOV.U32 R0, RZ, RZ, R27 ;  /* 0x000000ffff007224 */ /* 0x001fc600078e001b */
[----:B-1----:R-:W2:Y:S04]  /*1a9f0*/  LDL.LU.64 R28, [R1+0x88] ;  /* 0x00008800011c7983 */ /* 0x002ea80000300a00 */
[----:B------:R0:W-:Y:S04]  /*1aa00*/  STL [R1+0x18f8], R26 ;  /* 0x0018f81a01007387 */ /* 0x0001e80000100800 */
[----:B0-----:R-:W2:Y:S04]  /*1aa10*/  LDL.LU.64 R26, [R1+0x1b00] ;  /* 0x001b0000011a7983 */ /* 0x001ea80000300a00 */
[----:B--2---:R-:W-:Y:S04]  /*1aa20*/  STL [R1+0x18f0], R26 ;  /* 0x0018f01a01007387 */ /* 0x004fe80000100800 */
[----:B------:R-:W-:Y:S04]  /*1aa30*/  STL [R1+0x18ec], R0 ;  /* 0x0018ec0001007387 */ /* 0x000fe80000100800 */
[----:B------:R0:W-:Y:S04]  /*1aa40*/  STL [R1+0x18e4], R27 ;  /* 0x0018e41b01007387 */ /* 0x0001e80000100800 */
[----:B0-----:R-:W2:Y:S02]  /*1aa50*/  LDL.LU.64 R26, [R1+0xa0] ;  /* 0x0000a000011a7983 */ /* 0x001ea40000300a00 */
[----:B--2---:R-:W-:-:S02]  /*1aa60*/  IMAD.MOV.U32 R0, RZ, RZ, R27 ;  /* 0x000000ffff007224 */ /* 0x004fc400078e001b */
[----:B------:R0:W-:Y:S04]  /*1aa70*/  STL [R1+0x18e8], R26 ;  /* 0x0018e81a01007387 */ /* 0x0001e80000100800 */
[----:B------:R-:W-:Y:S04]  /*1aa80*/  STL [R1+0x18e0], R4 ;  /* 0x0018e00401007387 */ /* 0x000fe80000100800 */
[----:B------:R1:W-:Y:S04]  /*1aa90*/  STL [R1+0x18dc], R0 ;  /* 0x0018dc0001007387 */ /* 0x0003e80000100800 */
[----:B0-----:R-:W2:Y:S04]  /*1aaa0*/  LDL.LU.64 R26, [R1+0x68] ;  /* 0x00006800011a7983 */ /* 0x001ea80000300a00 */
[----:B------:R0:W-:Y:S01]  /*1aab0*/  STL [R1+0x18d4], R5 ;  /* 0x0018d40501007387 */ /* 0x0001e20000100800 */
[----:B-1----:R-:W-:-:S03]  /*1aac0*/  IMAD.MOV.U32 R0, RZ, RZ, R7 ;  /* 0x000000ffff007224 */ /* 0x002fc600078e0007 */
[----:B0-----:R-:W2:Y:S04]  /*1aad0*/  LDL.LU.64 R4, [R1+0x70] ;  /* 0x0000700001047983 */ /* 0x001ea80000300a00 */
[----:B------:R0:W-:Y:S04]  /*1aae0*/  STL [R1+0x18d8], R6 ;  /* 0x0018d80601007387 */ /* 0x0001e80000100800 */
[----:B0-----:R-:W2:Y:S04]  /*1aaf0*/  LDL.LU.64 R6, [R1+0x1af8] ;  /* 0x001af80001067983 */ /* 0x001ea80000300a00 */
[----:B--2---:R-:W-:Y:S04]  /*1ab00*/  STL [R1+0x18d0], R6 ;  /* 0x0018d00601007387 */ /* 0x004fe80000100800 */
[----:B------:R0:W-:Y:S04]  /*1ab10*/  STL [R1+0x18cc], R0 ;  /* 0x0018cc0001007387 */ /* 0x0001e80000100800 */
[----:B------:R1:W-:Y:S04]  /*1ab20*/  STL [R1+0x18c4], R7 ;  /* 0x0018c40701007387 */ /* 0x0003e80000100800 */
[----:B----4-:R2:W-:Y:S01]  /*1ab30*/  STL [R1+0x18c8], R8 ;  /* 0x0018c80801007387 */ /* 0x0105e20000100800 */
[----:B0-----:R-:W-:-:S03]  /*1ab40*/  IMAD.MOV.U32 R0, RZ, RZ, R9 ;  /* 0x000000ffff007224 */ /* 0x001fc600078e0009 */
[----:B-1----:R-:W4:Y:S04]  /*1ab50*/  LDL.LU.64 R6, [R1+0x60] ;  /* 0x0000600001067983 */ /* 0x002f280000300a00 */
[----:B--2---:R-:W2:Y:S04]  /*1ab60*/  LDL.LU.64 R8, [R1+0x1af0] ;  /* 0x001af00001087983 */ /* 0x004ea80000300a00 */
[----:B--2---:R-:W-:Y:S04]  /*1ab70*/  STL [R1+0x18c0], R8 ;  /* 0x0018c00801007387 */ /* 0x004fe80000100800 */
[----:B------:R-:W-:Y:S04]  /*1ab80*/  STL [R1+0x18bc], R0 ;  /* 0x0018bc0001007387 */ /* 0x000fe80000100800 */
[----:B------:R0:W-:Y:S04]  /*1ab90*/  STL [R1+0x18b4], R9 ;  /* 0x0018b40901007387 */ /* 0x0001e80000100800 */
[----:B0-----:R-:W2:Y:S01]  /*1aba0*/  LDL.LU.64 R8, [R1+0x78] ;  /* 0x0000780001087983 */ /* 0x001ea20000300a00 */
[----:B------:R-:W-:-:S03]  /*1abb0*/  IMAD.MOV.U32 R0, RZ, RZ, R29 ;  /* 0x000000ffff007224 */ /* 0x000fc600078e001d */
[----:B------:R0:W-:Y:S04]  /*1abc0*/  STL [R1+0x18b8], R28 ;  /* 0x0018b81c01007387 */ /* 0x0001e80000100800 */
[----:B0-----:R-:W3:Y:S04]  /*1abd0*/  LDL.LU.64 R28, [R1+0x58] ;  /* 0x00005800011c7983 */ /* 0x001ee80000300a00 */
[----:B------:R0:W-:Y:S04]  /*1abe0*/  STL [R1+0x18ac], R0 ;  /* 0x0018ac0001007387 */ /* 0x0001e80000100800 */
[----:B------:R-:W-:Y:S04]  /*1abf0*/  STL [R1+0x18b0], R10 ;  /* 0x0018b00a01007387 */ /* 0x000fe80000100800 */
[----:B------:R-:W-:Y:S01]  /*1ac00*/  STL [R1+0x18a4], R11 ;  /* 0x0018a40b01007387 */ /* 0x000fe20000100800 */
[----:B0-----:R-:W-:-:S03]  /*1ac10*/  IMAD.MOV.U32 R0, RZ, RZ, R3 ;  /* 0x000000ffff007224 */ /* 0x001fc600078e0003 */
[----:B------:R0:W-:Y:S04]  /*1ac20*/  STL [R1+0x18a8], R2 ;  /* 0x0018a80201007387 */ /* 0x0001e80000100800 */
[----:B------:R-:W-:Y:S04]  /*1ac30*/  STL [R1+0x18a0], R12 ;  /* 0x0018a00c01007387 */ /* 0x000fe80000100800 */
[----:B------:R2:W-:Y:S04]  /*1ac40*/  STL [R1+0x189c], R0 ;  /* 0x00189c0001007387 */ /* 0x0005e80000100800 */
[----:B0-----:R-:W4:Y:S04]  /*1ac50*/  LDL.LU.64 R2, [R1+0x50] ;  /* 0x0000500001027983 */ /* 0x001f280000300a00 */
[----:B------:R-:W-:Y:S01]  /*1ac60*/  STL [R1+0x1894], R13 ;  /* 0x0018940d01007387 */ /* 0x000fe20000100800 */
[----:B--2---:R-:W-:-:S03]  /*1ac70*/  IMAD.MOV.U32 R0, RZ, RZ, R9 ;  /* 0x000000ffff007224 */ /* 0x004fc600078e0009 */
[----:B------:R-:W-:Y:S04]  /*1ac80*/  STL [R1+0x1898], R8 ;  /* 0x0018980801007387 */ /* 0x000fe80000100800 */
[----:B-----5:R-:W-:Y:S04]  /*1ac90*/  STL [R1+0x1890], R14 ;  /* 0x0018900e01007387 */ /* 0x020fe80000100800 */
[----:B------:R0:W-:Y:S04]  /*1aca0*/  STL [R1+0x188c], R0 ;  /* 0x00188c0001007387 */ /* 0x0001e80000100800 */
[----:B------:R-:W-:Y:S01]  /*1acb0*/  STL [R1+0x1884], R15 ;  /* 0x0018840f01007387 */ /* 0x000fe20000100800 */
[----:B0-----:R-:W-:-:S03]  /*1acc0*/  IMAD.MOV.U32 R0, RZ, RZ, R5 ;  /* 0x000000ffff007224 */ /* 0x001fc600078e0005 */
[----:B------:R-:W-:Y:S04]  /*1acd0*/  STL [R1+0x1888], R4 ;  /* 0x0018880401007387 */ /* 0x000fe80000100800 */
[----:B---3--:R-:W-:Y:S04]  /*1ace0*/  STL [R1+0x1880], R16 ;  /* 0x0018801001007387 */ /* 0x008fe80000100800 */
[----:B------:R-:W-:Y:S04]  /*1acf0*/  STL [R1+0x187c], R0 ;  /* 0x00187c0001007387 */ /* 0x000fe80000100800 */
[----:B------:R0:W-:Y:S04]  /*1ad00*/  STL [R1+0x1874], R17 ;  /* 0x0018741101007387 */ /* 0x0001e80000100800 */
[----:B0-----:R-:W2:Y:S01]  /*1ad10*/  LDL.LU.64 R16, [R1+0x48] ;  /* 0x0000480001107983 */ /* 0x001ea20000300a00 */
[----:B------:R-:W-:-:S03]  /*1ad20*/  IMAD.MOV.U32 R0, RZ, RZ, R27 ;  /* 0x000000ffff007224 */ /* 0x000fc600078e001b */
[----:B------:R-:W3:Y:S04]  /*1ad30*/  LDL.LU.64 R4, [R1+0x150] ;  /* 0x0001500001047983 */ /* 0x000ee80000300a00 */
[----:B------:R0:W-:Y:S04]  /*1ad40*/  STL [R1+0x1878], R26 ;  /* 0x0018781a01007387 */ /* 0x0001e80000100800 */
[----:B0-----:R-:W5:Y:S04]  /*1ad50*/  LDL.LU.64 R26, [R1+0x158] ;  /* 0x00015800011a7983 */ /* 0x001f680000300a00 */
[----:B------:R-:W-:Y:S04]  /*1ad60*/  STL [R1+0x186c], R0 ;  /* 0x00186c0001007387 */ /* 0x000fe80000100800 */
[----:B------:R-:W-:Y:S04]  /*1ad70*/  STL [R1+0x1870], R18 ;  /* 0x0018701201007387 */ /* 0x000fe80000100800 */
[----:B------:R0:W-:Y:S04]  /*1ad80*/  STL [R1+0x1864], R19 ;  /* 0x0018641301007387 */ /* 0x0001e80000100800 */
[----:B0-----:R-:W3:Y:S04]  /*1ad90*/  LDL.LU.64 R18, [R1+0x148] ;  /* 0x0001480001127983 */ /* 0x001ee80000300a00 */
[----:B------:R-:W5:Y:S01]  /*1ada0*/  LDL.LU.64 R10, [R1+0x168] ;  /* 0x00016800010a7983 */ /* 0x000f620000300a00 */
[----:B----4-:R-:W-:-:S03]  /*1adb0*/  IMAD.MOV.U32 R0, RZ, RZ, R7 ;  /* 0x000000ffff007224 */ /* 0x010fc600078e0007 */
[----:B------:R0:W-:Y:S04]  /*1adc0*/  STL [R1+0x1868], R6 ;  /* 0x0018680601007387 */ /* 0x0001e80000100800 */
[----:B0-----:R-:W4:Y:S04]  /*1add0*/  LDL.LU.64 R6, [R1+0x170] ;  /* 0x0001700001067983 */ /* 0x001f280000300a00 */
[----:B------:R0:W-:Y:S04]  /*1ade0*/  STL [R1+0x185c], R0 ;  /* 0x00185c0001007387 */ /* 0x0001e80000100800 */
[----:B------:R-:W-:Y:S04]  /*1adf0*/  STL [R1+0x1860], R20 ;  /* 0x0018601401007387 */ /* 0x000fe80000100800 */
[----:B------:R-:W-:Y:S04]  /*1ae00*/  STL [R1+0x1854], R21 ;  /* 0x0018541501007387 */ /* 0x000fe80000100800 */
[----:B------:R-:W4:Y:S01]  /*1ae10*/  LDL.LU.64 R14, [R1+0x178] ;  /* 0x00017800010e7983 */ /* 0x000f220000300a00 */
[----:B0-----:R-:W-:-:S03]  /*1ae20*/  IMAD.MOV.U32 R0, RZ, RZ, R29 ;  /* 0x000000ffff007224 */ /* 0x001fc600078e001d */
[----:B------:R-:W-:Y:S04]  /*1ae30*/  STL [R1+0x1858], R28 ;  /* 0x0018581c01007387 */ /* 0x000fe80000100800 */
[----:B------:R-:W4:Y:S04]  /*1ae40*/  LDL.LU.64 R12, [R1+0x180] ;  /* 0x00018000010c7983 */ /* 0x000f280000300a00 */
[----:B------:R0:W-:Y:S04]  /*1ae50*/  STL [R1+0x184c], R0 ;  /* 0x00184c0001007387 */ /* 0x0001e80000100800 */
[----:B------:R-:W-:Y:S04]  /*1ae60*/  STL [R1+0x1850], R22 ;  /* 0x0018501601007387 */ /* 0x000fe80000100800 */
[----:B------:R-:W-:Y:S04]  /*1ae70*/  STL [R1+0x1844], R23 ;  /* 0x0018441701007387 */ /* 0x000fe80000100800 */
[----:B------:R-:W4:Y:S01]  /*1ae80*/  LDL.LU.64 R8, [R1+0x190] ;  /* 0x0001900001087983 */ /* 0x000f220000300a00 */
[----:B0-----:R-:W-:-:S03]  /*1ae90*/  IMAD.MOV.U32 R0, RZ, RZ, R3 ;  /* 0x000000ffff007224 */ /* 0x001fc600078e0003 */
[----:B------:R0:W-:Y:S04]  /*1aea0*/  STL [R1+0x1848], R2 ;  /* 0x0018480201007387 */ /* 0x0001e80000100800 */
[----:B------:R-:W4:Y:S04]  /*1aeb0*/  LDL.LU.64 R28, [R1+0x198] ;  /* 0x00019800011c7983 */ /* 0x000f280000300a00 */
[----:B------:R1:W-:Y:S04]  /*1aec0*/  STL [R1+0x183c], R0 ;  /* 0x00183c0001007387 */ /* 0x0003e80000100800 */
[----:B------:R-:W-:Y:S04]  /*1aed0*/  STL [R1+0x1840], R24 ;  /* 0x0018401801007387 */ /* 0x000fe80000100800 */
[----:B------:R-:W-:Y:S04]  /*1aee0*/  STL [R1+0x1834], R25 ;  /* 0x0018341901007387 */ /* 0x000fe80000100800 */
[----:B0-----:R-:W4:Y:S04]  /*1aef0*/  LDL.LU.64 R2, [R1+0x1a0] ;  /* 0x0001a00001027983 */ /* 0x001f280000300a00 */
[----:B--2---:R0:W-:Y:S01]  /*1af00*/  STL [R1+0x1838], R16 ;  /* 0x0018381001007387 */ /* 0x0041e20000100800 */
[----:B-1----:R-:W-:-:S03]  /*1af10*/  IMAD.MOV.U32 R0, RZ, RZ, R17 ;  /* 0x000000ffff007224 */ /* 0x002fc600078e0011 */
[----:B0-----:R-:W2:Y:S04]  /*1af20*/  LDL.LU.64 R16, [R1+0x1a8] ;  /* 0x0001a80001107983 */ /* 0x001ea80000300a00 */
[----:B------:R0:W-:Y:S04]  /*1af30*/  STL [R1+0x798], R0 ;  /* 0x0007980001007387 */ /* 0x0001e80000100800 */
[----:B---3--:R1:W-:Y:S01]  /*1af40*/  STL [R1+0x7a0], R18 ;  /* 0x0007a01201007387 */ /* 0x0083e20000100800 */
[----:B0-----:R-:W-:-:S03]  /*1af50*/  IMAD.MOV.U32 R0, RZ, RZ, R19 ;  /* 0x000000ffff007224 */ /* 0x001fc600078e0013 */
[----:B-1----:R-:W3:Y:S04]  /*1af60*/  LDL.LU.64 R18, [R1+0x1b8] ;  /* 0x0001b80001127983 */ /* 0x002ee80000300a00 */
[----:B------:R0:W-:Y:S04]  /*1af70*/  STL [R1+0x79c], R0 ;  /* 0x00079c0001007387 */ /* 0x0001e80000100800 */
[----:B------:R1:W-:Y:S01]  /*1af80*/  STL [R1+0x7a8], R4 ;  /* 0x0007a80401007387 */ /* 0x0003e20000100800 */
[----:B0-----:R-:W-:-:S03]  /*1af90*/  IMAD.MOV.U32 R0, RZ, RZ, R5 ;  /* 0x000000ffff007224 */ /* 0x001fc600078e0005 */
[----:B-1----:R-:W3:Y:S04]  /*1afa0*/  LDL.LU.64 R4, [R1+0x1c0] ;  /* 0x0001c00001047983 */ /* 0x002ee80000300a00 */
[----:B------:R0:W-:Y:S04]  /*1afb0*/  STL [R1+0x7a4], R0 ;  /* 0x0007a40001007387 */ /* 0x0001e80000100800 */
[----:B-----5:R1:W-:Y:S01]  /*1afc0*/  STL [R1+0x7b0], R26 ;  /* 0x0007b01a01007387 */ /* 0x0203e20000100800 */
[----:B0-----:R-:W-:-:S03]  /*1afd0*/  IMAD.MOV.U32 R0, RZ, RZ, R27 ;  /* 0x000000ffff007224 */ /* 0x001fc600078e001b */
[----:B-1----:R-:W5:Y:S04]  /*1afe0*/  LDL.LU.64 R26, [R1+0x1c8] ;  /* 0x0001c800011a7983 */ /* 0x002f680000300a00 */
[----:B------:R0:W-:Y:S04]  /*1aff0*/  STL [R1+0x7ac], R0 ;  /* 0x0007ac0001007387 */ /* 0x0001e80000100800 */
[----:B------:R1:W-:Y:S01]  /*1b000*/  STL [R1+0x7b8], R10 ;  /* 0x0007b80a01007387 */ /* 0x0003e20000100800 */
[----:B0-----:R-:W-:-:S03]  /*1b010*/  IMAD.MOV.U32 R0, RZ, RZ, R11 ;  /* 0x000000ffff007224 */ /* 0x001fc600078e000b */
[----:B-1----:R-:W5:Y:S04]  /*1b020*/  LDL.LU.64 R10, [R1+0x1d0] ;  /* 0x0001d000010a7983 */ /* 0x002f680000300a00 */
[----:B------:R0:W-:Y:S04]  /*1b030*/  STL [R1+0x7b4], R0 ;  /* 0x0007b40001007387 */ /* 0x0001e80000100800 */
[----:B----4-:R1:W-:Y:S01]  /*1b040*/  STL [R1+0x7c0], R6 ;  /* 0x0007c00601007387 */ /* 0x0103e20000100800 */
[----:B0-----:R-:W-:-:S03]  /*1b050*/  IMAD.MOV.U32 R0, RZ, RZ, R7 ;  /* 0x000000ffff007224 */ /* 0x001fc600078e0007 */
[----:B-1----:R-:W4:Y:S04]  /*1b060*/  LDL.LU.64 R6, [R1+0x1e0] ;  /* 0x0001e00001067983 */ /* 0x002f280000300a00 */
[----:B------:R0:W-:Y:S04]  /*1b070*/  STL [R1+0x7bc], R0 ;  /* 0x0007bc0001007387 */ /* 0x0001e80000100800 */
[----:B------:R1:W-:Y:S01]  /*1b080*/  STL [R1+0x7c8], R14 ;  /* 0x0007c80e01007387 */ /* 0x0003e20000100800 */
        /* <DEDUP_REMOVED lines=19> */
[----:B--2---:R1:W-:Y:S01]  /*1b1c0*/  STL [R1+0x7f0], R16 ;  /* 0x0007f01001007387 */ /* 0x0043e20000100800 */
[----:B0-----:R-:W-:-:S03]  /*1b1d0*/  IMAD.MOV.U32 R0, RZ, RZ, R17 ;  /* 0x000000ffff007224 */ /* 0x001fc600078e0011 */
[----:B-1----:R-:W2:Y:S04]  /*1b1e0*/  LDL.LU.64 R16, [R1+0x218] ;  /* 0x0002180001107983 */ /* 0x002ea80000300a00 */
        /* <DEDUP_REMOVED lines=1497> */
[----:B---3--:R-:W-:Y:S01]  /*20f80*/  STL [R1+0x13bc], R18 ;  /* 0x0013bc1201007387 */ /* 0x008fe20000100800 */
[----:B0-----:R-:W-:-:S03]  /*20f90*/  IMAD.MOV.U32 R0, RZ, RZ, R19 ;  /* 0x000000ffff007224 */ /* 0x001fc600078e0013 */
[----:B------:R-:W3:Y:S04]  /*20fa0*/  LDL.LU.64 R20, [R1+0x2a0] ;  /* 0x0002a00001147983 */ /* 0x000ee80000300a00 */
        /* <DEDUP_REMOVED lines=17> */
[----:B------:R-:W-:Y:S04]  /*210c0*/  STL [R1+0x13e4], R14 ;  /* 0x0013e40e01007387 */ /* 0x000fe80000100800 */
[----:B------:R-:W4:Y:S01]  /*210d0*/  LDL.LU.64 R18, [R1+0x1440] ;  /* 0x0014400001127983 */ /* 0x000f220000300a00 */
[----:B0-----:R-:W-:-:S05]  /*210e0*/  IMAD.MOV.U32 R0, RZ, RZ, R15 ;  /* 0x000000ffff007224 */ /* 0x001fca00078e000f */
[----:B------:R0:W-:Y:S04]  /*210f0*/  STL [R1+0x13e0], R0 ;  /* 0x0013e00001007387 */ /* 0x0001e80000100800 */
[----:B------:R-:W-:Y:S01]  /*21100*/  STL [R1+0x13ec], R12 ;  /* 0x0013ec0c01007387 */ /* 0x000fe20000100800 */
[----:B0-----:R-:W-:-:S03]  /*21110*/  IMAD.MOV.U32 R0, RZ, RZ, R13 ;  /* 0x000000ffff007224 */ /* 0x001fc600078e000d */
[----:B------:R-:W4:Y:S04]  /*21120*/  LDL.LU.64 R14, [R1+0x1448] ;  /* 0x00144800010e7983 */ /* 0x000f280000300a00 */
[----:B------:R0:W-:Y:S04]  /*21130*/  STL [R1+0x13e8], R0 ;  /* 0x0013e80001007387 */ /* 0x0001e80000100800 */
[----:B------:R-:W-:Y:S01]  /*21140*/  STL [R1+0x13f4], R8 ;  /* 0x0013f40801007387 */ /* 0x000fe20000100800 */
[----:B0-----:R-:W-:-:S03]  /*21150*/  IMAD.MOV.U32 R0, RZ, RZ, R9 ;  /* 0x000000ffff007224 */ /* 0x001fc600078e0009 */
[----:B------:R-:W4:Y:S04]  /*21160*/  LDL.LU.64 R12, [R1+0x1450] ;  /* 0x00145000010c7983 */ /* 0x000f280000300a00 */
[----:B------:R0:W-:Y:S02]  /*21170*/  STL [R1+0x13f0], R0 ;  /* 0x0013f00001007387 */ /* 0x0001e40000100800 */
[----:B0-----:R-:W-:Y:S02]  /*21180*/  IMAD.MOV.U32 R0, RZ, RZ, R29 ;  /* 0x000000ffff007224 */ /* 0x001fe400078e001d */
[----:B------:R0:W-:Y:S04]  /*21190*/  STL [R1+0x13fc], R28 ;  /* 0x0013fc1c01007387 */ /* 0x0001e80000100800 */
[----:B0-----:R-:W4:Y:S04]  /*211a0*/  LDL.LU.64 R28, [R1+0x250] ;  /* 0x00025000011c7983 */ /* 0x001f280000300a00 */
[----:B------:R0:W-:Y:S04]  /*211b0*/  STL [R1+0x13f8], R0 ;  /* 0x0013f80001007387 */ /* 0x0001e80000100800 */
[----:B------:R1:W-:Y:S04]  /*211c0*/  STL [R1+0x1404], R2 ;  /* 0x0014040201007387 */ /* 0x0003e80000100800 */
[----:B------:R-:W4:Y:S01]  /*211d0*/  LDL.LU.64 R8, [R1+0x1460] ;  /* 0x0014600001087983 */ /* 0x000f220000300a00 */
[----:B0-----:R-:W-:-:S05]  /*211e0*/  IMAD.MOV.U32 R0, RZ, RZ, R3 ;  /* 0x000000ffff007224 */ /* 0x001fca00078e0003 */
[----:B------:R0:W-:Y:S04]  /*211f0*/  STL [R1+0x1400], R0 ;  /* 0x0014000001007387 */ /* 0x0001e80000100800 */
[----:B--2---:R2:W-:Y:S04]  /*21200*/  STL [R1+0x140c], R16 ;  /* 0x00140c1001007387 */ /* 0x0045e80000100800 */
[----:B-1----:R-:W4:Y:S01]  /*21210*/  LDL.LU.64 R2, [R1+0x1468] ;  /* 0x0014680001027983 */ /* 0x002f220000300a00 */
[----:B0-----:R-:W-:-:S03]  /*21220*/  IMAD.MOV.U32 R0, RZ, RZ, R17 ;  /* 0x000000ffff007224 */ /* 0x001fc600078e0011 */
[----:B---3--:R-:W-:Y:S04]  /*21230*/  STL [R1+0x1414], R20 ;  /* 0x0014141401007387 */ /* 0x008fe80000100800 */
[----:B------:R0:W-:Y:S04]  /*21240*/  STL [R1+0x1408], R0 ;  /* 0x0014080001007387 */ /* 0x0001e80000100800 */
[----:B--2---:R-:W2:Y:S01]  /*21250*/  LDL.LU.64 R16, [R1+0x1470] ;  /* 0x0014700001107983 */ /* 0x004ea20000300a00 */
[----:B0-----:R-:W-:-:S03]  /*21260*/  IMAD.MOV.U32 R0, RZ, RZ, R21 ;  /* 0x000000ffff007224 */ /* 0x001fc600078e0015 */
[----:B------:R-:W-:Y:S04]  /*21270*/  STL [R1+0x141c], R4 ;  /* 0x00141c0401007387 */ /* 0x000fe80000100800 */
[----:B------:R0:W-:Y:S02]  /*21280*/  STL [R1+0x1410], R0 ;  /* 0x0014100001007387 */ /* 0x0001e40000100800 */
[----:B0-----:R-:W-:Y:S02]  /*21290*/  IMAD.MOV.U32 R0, RZ, RZ, R5 ;  /* 0x000000ffff007224 */ /* 0x001fe400078e0005 */
[----:B------:R-:W3:Y:S04]  /*212a0*/  LDL.LU.64 R4, [R1+0x228] ;  /* 0x0002280001047983 */ /* 0x000ee80000300a00 */
        /* <DEDUP_REMOVED lines=31> */
[----:B------:R-:W-:Y:S04]  /*214a0*/  STL [R1+0x1464], R2 ;  /* 0x0014640201007387 */ /* 0x000fe80000100800 */
[----:B------:R0:W-:Y:S04]  /*214b0*/  STL [R1+0x1458], R0 ;  /* 0x0014580001007387 */ /* 0x0001e80000100800 */
[----:B-1----:R-:W4:Y:S01]  /*214c0*/  LDL.LU.64 R8, [R1+0x1d8] ;  /* 0x0001d80001087983 */ /* 0x002f220000300a00 */
[----:B0-----:R-:W-:-:S03]  /*214d0*/  IMAD.MOV.U32 R0, RZ, RZ, R3 ;  /* 0x000000ffff007224 */ /* 0x001fc600078e0003 */
[----:B--2---:R-:W-:Y:S04]  /*214e0*/  STL [R1+0x146c], R16 ;  /* 0x00146c1001007387 */ /* 0x004fe80000100800 */
[----:B------:R0:W-:Y:S04]  /*214f0*/  STL [R1+0x1460], R0 ;  /* 0x0014600001007387 */ /* 0x0001e80000100800 */
[----:B------:R-:W2:Y:S04]  /*21500*/  LDL.LU.64 R2, [R1+0x14c0] ;  /* 0x0014c00001027983 */ /* 0x000ea80000300a00 */
[----:B------:R-:W2:Y:S01]  /*21510*/  LDL.LU.64 R20, [R1+0x14c8] ;  /* 0x0014c80001147983 */ /* 0x000ea20000300a00 */
[----:B0-----:R-:W-:-:S05]  /*21520*/  IMAD.MOV.U32 R0, RZ, RZ, R17 ;  /* 0x000000ffff007224 */ /* 0x001fca00078e0011 */
[----:B------:R0:W-:Y:S04]  /*21530*/  STL [R1+0x1468], R0 ;  /* 0x0014680001007387 */ /* 0x0001e80000100800 */
[----:B---3--:R1:W-:Y:S01]  /*21540*/  STL [R1+0x1474], R4 ;  /* 0x0014740401007387 */ /* 0x0083e20000100800 */
[----:B0-----:R-:W-:-:S03]  /*21550*/  IMAD.MOV.U32 R0, RZ, RZ, R5 ;  /* 0x000000ffff007224 */ /* 0x001fc600078e0005 */
[----:B-1----:R-:W3:Y:S04]  /*21560*/  LDL.LU.64 R4, [R1+0x14d0] ;  /* 0x0014d00001047983 */ /* 0x002ee80000300a00 */
[----:B------:R0:W-:Y:S04]  /*21570*/  STL [R1+0x1470], R0 ;  /* 0x0014700001007387 */ /* 0x0001e80000100800 */
[----:B-----5:R1:W-:Y:S01]  /*21580*/  STL [R1+0x147c], R26 ;  /* 0x00147c1a01007387 */ /* 0x0203e20000100800 */
[----:B0-----:R-:W-:-:S03]  /*21590*/  IMAD.MOV.U32 R0, RZ, RZ, R27 ;  /* 0x000000ffff007224 */ /* 0x001fc600078e001b */
[----:B-1----:R-:W5:Y:S04]  /*215a0*/  LDL.LU.64 R26, [R1+0x1b0] ;  /* 0x0001b000011a7983 */ /* 0x002f680000300a00 */
[----:B------:R0:W-:Y:S04]  /*215b0*/  STL [R1+0x1478], R0 ;  /* 0x0014780001007387 */ /* 0x0001e80000100800 */
[----:B------:R-:W-:Y:S04]  /*215c0*/  STL [R1+0x1484], R10 ;  /* 0x0014840a01007387 */ /* 0x000fe80000100800 */
[----:B------:R-:W5:Y:S01]  /*215d0*/  LDL.LU.64 R16, [R1+0x14e0] ;  /* 0x0014e00001107983 */ /* 0x000f620000300a00 */
[----:B0-----:R-:W-:-:S05]  /*215e0*/  IMAD.MOV.U32 R0, RZ, RZ, R11 ;  /* 0x000000ffff007224 */ /* 0x001fca00078e000b */
[----:B------:R0:W-:Y:S04]  /*215f0*/  STL [R1+0x1480], R0 ;  /* 0x0014800001007387 */ /* 0x0001e80000100800 */
[----:B----4-:R1:W-:Y:S01]  /*21600*/  STL [R1+0x148c], R6 ;  /* 0x00148c0601007387 */ /* 0x0103e20000100800 */
[----:B0-----:R-:W-:-:S03]  /*21610*/  IMAD.MOV.U32 R0, RZ, RZ, R7 ;  /* 0x000000ffff007224 */ /* 0x001fc600078e0007 */
[----:B------:R-:W4:Y:S04]  /*21620*/  LDL.LU.64 R10, [R1+0x14e8] ;  /* 0x0014e800010a7983 */ /* 0x000f280000300a00 */
[----:B------:R-:W-:Y:S04]  /*21630*/  STL [R1+0x1494], R18 ;  /* 0x0014941201007387 */ /* 0x000fe80000100800 */
[----:B------:R0:W-:Y:S04]  /*21640*/  STL [R1+0x1488], R0 ;  /* 0x0014880001007387 */ /* 0x0001e80000100800 */
[----:B-1----:R-:W4:Y:S01]  /*21650*/  LDL.LU.64 R6, [R1+0x14f0] ;  /* 0x0014f00001067983 */ /* 0x002f220000300a00 */
[----:B0-----:R-:W-:-:S03]  /*21660*/  IMAD.MOV.U32 R0, RZ, RZ, R19 ;  /* 0x000000ffff007224 */ /* 0x001fc600078e0013 */
[----:B------:R-:W-:Y:S04]  /*21670*/  STL [R1+0x149c], R14 ;  /* 0x00149c0e01007387 */ /* 0x000fe80000100800 */
[----:B------:R0:W-:Y:S04]  /*21680*/  STL [R1+0x1490], R0 ;  /* 0x0014900001007387 */ /* 0x0001e80000100800 */
[----:B------:R-:W4:Y:S01]  /*21690*/  LDL.LU.64 R18, [R1+0x188] ;  /* 0x0001880001127983 */ /* 0x000f220000300a00 */
        /* <DEDUP_REMOVED lines=9> */
[----:B------:R-:W4:Y:S04]  /*21730*/  LDL.LU.64 R28, [R1+0x1510] ;  /* 0x00151000011c7983 */ /* 0x000f280000300a00 */
[----:B------:R0:W-:Y:S04]  /*21740*/  STL [R1+0x14a8], R0 ;  /* 0x0014a80001007387 */ /* 0x0001e80000100800 */
[----:B------:R1:W-:Y:S01]  /*21750*/  STL [R1+0x14b4], R8 ;  /* 0x0014b40801007387 */ /* 0x0003e20000100800 */
[----:B0-----:R-:W-:-:S03]  /*21760*/  IMAD.MOV.U32 R0, RZ, RZ, R9 ;  /* 0x000000ffff007224 */ /* 0x001fc600078e0009 */
[----:B-1----:R-:W4:Y:S04]  /*21770*/  LDL.LU.64 R8, [R1+0x160] ;  /* 0x0001600001087983 */ /* 0x002f280000300a00 */
[----:B------:R2:W-:Y:S02]  /*21780*/  STL [R1+0x14b0], R0 ;  /* 0x0014b00001007387 */ /* 0x0005e40000100800 */
[----:B--2---:R-:W-:Y:S02]  /*21790*/  IMAD.MOV.U32 R0, RZ, RZ, R3 ;  /* 0x000000ffff007224 */ /* 0x004fe400078e0003 */
[----:B------:R0:W-:Y:S04]  /*217a0*/  STL [R1+0x14bc], R2 ;  /* 0x0014bc0201007387 */ /* 0x0001e80000100800 */
[----:B------:R-:W-:Y:S04]  /*217b0*/  STL [R1+0x14c4], R20 ;  /* 0x0014c41401007387 */ /* 0x000fe80000100800 */
[----:B------:R1:W-:Y:S04]  /*217c0*/  STL [R1+0x14b8], R0 ;  /* 0x0014b80001007387 */ /* 0x0003e80000100800 */
[----:B0-----:R-:W2:Y:S01]  /*217d0*/  LDL.LU.64 R2, [R1+0x1520] ;  /* 0x0015200001027983 */ /* 0x001ea20000300a00 */
[----:B-1----:R-:W-:-:S03]  /*217e0*/  IMAD.MOV.U32 R0, RZ, RZ, R21 ;  /* 0x000000ffff007224 */ /* 0x002fc600078e0015 */
[----:B---3--:R-:W-:Y:S04]  /*217f0*/  STL [R1+0x14cc], R4 ;  /* 0x0014cc0401007387 */ /* 0x008fe80000100800 */
        /* <DEDUP_REMOVED lines=10> */
[----:B----4-:R-:W-:Y:S04]  /*218a0*/  STL [R1+0x14e4], R10 ;  /* 0x0014e40a01007387 */ /* 0x010fe80000100800 */
        /* <DEDUP_REMOVED lines=12> */
[----:B------:R0:W-:Y:S02]  /*21970*/  STL [R1+0x14f0], R0 ;  /* 0x0014f00001007387 */ /* 0x0001e40000100800 */
[----:B0-----:R-:W-:Y:S02]  /*21980*/  IMAD.MOV.U32 R0, RZ, RZ, R15 ;  /* 0x000000ffff007224 */ /* 0x001fe400078e000f */
[----:B------:R-:W4:Y:S04]  /*21990*/  LDL.LU.64 R14, [R1+0x1550] ;  /* 0x00155000010e7983 */ /* 0x000f280000300a00 */
[----:B------:R-:W-:Y:S04]  /*219a0*/  STL [R1+0x14f8], R0 ;  /* 0x0014f80001007387 */ /* 0x000fe80000100800 */
[----:B------:R0:W-:Y:S04]  /*219b0*/  STL [R1+0x1504], R12 ;  /* 0x0015040c01007387 */ /* 0x0001e80000100800 */
[----:B------:R-:W-:Y:S01]  /*219c0*/  STL [R1+0x150c], R28 ;  /* 0x00150c1c01007387 */ /* 0x000fe20000100800 */
[----:B------:R-:W-:-:S02]  /*219d0*/  IMAD.MOV.U32 R18, RZ, RZ, R29 ;  /* 0x000000ffff127224 */ /* 0x000fc400078e001d */
[----:B0-----:R-:W-:-:S05]  /*219e0*/  IMAD.MOV.U32 R12, RZ, RZ, R13 ;  /* 0x000000ffff0c7224 */ /* 0x001fca00078e000d */
[----:B------:R0:W-:Y:S04]  /*219f0*/  STL [R1+0x1500], R12 ;  /* 0x0015000c01007387 */ /* 0x0001e80000100800 */
[----:B0-----:R-:W4:Y:S04]  /*21a00*/  LDL.LU.64 R12, [R1+0x138] ;  /* 0x00013800010c7983 */ /* 0x001f280000300a00 */
[----:B------:R0:W-:Y:S04]  /*21a10*/  STL [R1+0x1514], R8 ;  /* 0x0015140801007387 */ /* 0x0001e80000100800 */
[----:B------:R-:W-:Y:S04]  /*21a20*/  STL [R1+0x1508], R18 ;  /* 0x0015081201007387 */ /* 0x000fe80000100800 */
[----:B------:R-:W4:Y:S04]  /*21a30*/  LDL.LU.64 R28, [R1+0x1560] ;  /* 0x00156000011c7983 */ /* 0x000f280000300a00 */
[----:B------:R-:W1:Y:S01]  /*21a40*/  S2R R0, SR_TID.X ;  /* 0x0000000000007919 */ /* 0x000e620000002100 */
[----:B0-----:R-:W-:Y:S01]  /*21a50*/  IMAD.MOV.U32 R8, RZ, RZ, R9 ;  /* 0x000000ffff087224 */ /* 0x001fe200078e0009 */
[----:B-1----:R-:W-:-:S04]  /*21a60*/  SHF.R.U32.HI R0, RZ, 0x5, R0 ;  /* 0x00000005ff007819 */ /* 0x002fc80000011600 */
[----:B------:R-:W-:Y:S01]  /*21a70*/  SGXT.U32 R0, R0, 0x1 ;  /* 0x000000010000781a */ /* 0x000fe20000000000 */
[----:B--2---:R0:W-:Y:S03]  /*21a80*/  STL [R1+0x151c], R2 ;  /* 0x00151c0201007387 */ /* 0x0041e60000100800 */
[----:B------:R-:W-:Y:S01]  /*21a90*/  LOP3.LUT R0, R0, 0x7e, RZ, 0xfc, !PT ;  /* 0x0000007e00007812 */ /* 0x000fe200078efcff */
[----:B------:R1:W-:Y:S04]  /*21aa0*/  STL [R1+0x1510], R8 ;  /* 0x0015100801007387 */ /* 0x0003e80000100800 */
[----:B------:R-:W-:Y:S02]  /*21ab0*/  IMAD R24, R0, c[0x0][0x188], RZ ;  /* 0x0000620000187a24 */ /* 0x000fe400078e02ff */
[----:B0-----:R-:W-:Y:S01]  /*21ac0*/  IMAD.MOV.U32 R2, RZ, RZ, R3 ;  /* 0x000000ffff027224 */ /* 0x001fe200078e0003 */
[----:B-1----:R-:W2:Y:S04]  /*21ad0*/  LDL.LU.64 R8, [R1+0x1568] ;  /* 0x0015680001087983 */ /* 0x002ea80000300a00 */
[----:B------:R-:W-:Y:S01]  /*21ae0*/  STL [R1+0x1518], R2 ;  /* 0x0015180201007387 */ /* 0x000fe20000100800 */
[----:B---3--:R-:W-:-:S03]  /*21af0*/  IMAD.MOV.U32 R0, RZ, RZ, R5 ;  /* 0x000000ffff007224 */ /* 0x008fc600078e0005 */
[----:B------:R0:W-:Y:S04]  /*21b00*/  STL [R1+0x1524], R4 ;  /* 0x0015240401007387 */ /* 0x0001e80000100800 */
[----:B0-----:R-:W3:Y:S04]  /*21b10*/  LDL.LU.64 R4, [R1+0x1570] ;  /* 0x0015700001047983 */ /* 0x001ee80000300a00 */
[----:B------:R0:W-:Y:S04]  /*21b20*/  STL [R1+0x1520], R0 ;  /* 0x0015200001007387 */ /* 0x0001e80000100800 */
[----:B-----5:R-:W-:Y:S04]  /*21b30*/  STL [R1+0x152c], R26 ;  /* 0x00152c1a01007387 */ /* 0x020fe80000100800 */
[----:B------:R-:W5:Y:S01]  /*21b40*/  LDL.LU.64 R22, [R1+0x130] ;  /* 0x0001300001167983 */ /* 0x000f620000300a00 */
[----:B0-----:R-:W-:-:S05]  /*21b50*/  IMAD.MOV.U32 R0, RZ, RZ, R27 ;  /* 0x000000ffff007224 */ /* 0x001fca00078e001b */
[----:B------:R4:W-:Y:S02]  /*21b60*/  STL [R1+0x1528], R0 ;  /* 0x0015280001007387 */ /* 0x0009e40000100800 */
[----:B----4-:R-:W-:Y:S02]  /*21b70*/  IMAD.MOV.U32 R0, RZ, RZ, R17 ;  /* 0x000000ffff007224 */ /* 0x010fe400078e0011 */
[----:B------:R0:W-:Y:S01]  /*21b80*/  STL [R1+0x1534], R16 ;  /* 0x0015341001007387 */ /* 0x0001e20000100800 */
[----:B------:R-:W-:-:S03]  /*21b90*/  IMAD.MOV R3, RZ, RZ, -c[0x0][0x188] ;  /* 0x80006200ff037624 */ /* 0x000fc600078e02ff */
[----:B0-----:R-:W4:Y:S04]  /*21ba0*/  LDL.LU.64 R16, [R1+0x1580] ;  /* 0x0015800001107983 */ /* 0x001f280000300a00 */
[----:B------:R0:W-:Y:S02]  /*21bb0*/  STL [R1+0x1530], R0 ;  /* 0x0015300001007387 */ /* 0x0001e40000100800 */
[----:B0-----:R-:W-:Y:S02]  /*21bc0*/  IMAD.MOV.U32 R0, RZ, RZ, R11 ;  /* 0x000000ffff007224 */ /* 0x001fe400078e000b */
[----:B------:R-:W-:Y:S04]  /*21bd0*/  STL [R1+0x153c], R10 ;  /* 0x00153c0a01007387 */ /* 0x000fe80000100800 */
[----:B------:R0:W-:Y:S01]  /*21be0*/  STL [R1+0x1538], R0 ;  /* 0x0015380001007387 */ /* 0x0001e20000100800 */
[----:B------:R-:W-:-:S03]  /*21bf0*/  IMAD R27, R3, 0x2, R24 ;  /* 0x00000002031b7824 */ /* 0x000fc600078e0218 */
[----:B------:R1:W-:Y:S01]  /*21c00*/  STL [R1+0x1544], R6 ;  /* 0x0015440601007387 */ /* 0x0003e20000100800 */
[----:B0-----:R-:W-:-:S03]  /*21c10*/  IMAD.MOV.U32 R0, RZ, RZ, R7 ;  /* 0x000000ffff007224 */ /* 0x001fc600078e0007 */
[----:B------:R-:W4:Y:S01]  /*21c20*/  LDL.LU.64 R10, [R1+0x1588] ;  /* 0x00158800010a7983 */ /* 0x000f220000300a00 */
[----:B------:R-:W-:-:S03]  /*21c30*/  IMAD R25, R3, 0x2, R27 ;  /* 0x0000000203197824 */ /* 0x000fc600078e021b */
[----:B-1----:R-:W4:Y:S04]  /*21c40*/  LDL.LU.64 R6, [R1+0x1590] ;  /* 0x0015900001067983 */ /* 0x002f280000300a00 */
[----:B------:R0:W-:Y:S02]  /*21c50*/  STL [R1+0x1540], R0 ;  /* 0x0015400001007387 */ /* 0x0001e40000100800 */
[----:B0-----:R-:W-:Y:S02]  /*21c60*/  IMAD.MOV.U32 R0, RZ, RZ, R15 ;  /* 0x000000ffff007224 */ /* 0x001fe400078e000f */
[----:B------:R-:W-:Y:S04]  /*21c70*/  STL [R1+0x154c], R14 ;  /* 0x00154c0e01007387 */ /* 0x000fe80000100800 */
[----:B------:R-:W-:Y:S04]  /*21c80*/  STL.64 [R1+0x1ac8], R24 ;  /* 0x001ac81801007387 */ /* 0x000fe80000100a00 */
[----:B------:R0:W-:Y:S04]  /*21c90*/  STL [R1+0x1548], R0 ;  /* 0x0015480001007387 */ /* 0x0001e80000100800 */
[----:B------:R1:W-:Y:S01]  /*21ca0*/  STL [R1+0x1554], R12 ;  /* 0x0015540c01007387 */ /* 0x0003e20000100800 */
[----:B0-----:R-:W-:-:S03]  /*21cb0*/  IMAD.MOV.U32 R0, RZ, RZ, R13 ;  /* 0x000000ffff007224 */ /* 0x001fc600078e000d */
[----:B------:R-:W4:Y:S04]  /*21cc0*/  LDL.LU.64 R20, [R1+0x128] ;  /* 0x0001280001147983 */ /* 0x000f280000300a00 */
[----:B------:R-:W-:Y:S04]  /*21cd0*/  STL [R1+0x155c], R28 ;  /* 0x00155c1c01007387 */ /* 0x000fe80000100800 */
[----:B------:R0:W-:Y:S04]  /*21ce0*/  STL [R1+0x1550], R0 ;  /* 0x0015500001007387 */ /* 0x0001e80000100800 */
[----:B------:R-:W4:Y:S04]  /*21cf0*/  LDL.LU.64 R18, [R1+0x15a0] ;  /* 0x0015a00001127983 */ /* 0x000f280000300a00 */
[----:B-1----:R-:W4:Y:S01]  /*21d00*/  LDL.LU.64 R12, [R1+0x15a8] ;  /* 0x0015a800010c7983 */ /* 0x002f220000300a00 */
[----:B0-----:R-:W-:-:S02]  /*21d10*/  IMAD.MOV.U32 R0, RZ, RZ, R29 ;  /* 0x000000ffff007224 */ /* 0x001fc400078e001d */
[----:B------:R-:W-:-:S03]  /*21d20*/  IMAD R26, R3, 0x2, R25 ;  /* 0x00000002031a7824 */ /* 0x000fc600078e0219 */
[----:B------:R2:W-:Y:S01]  /*21d30*/  STL [R1+0x1558], R0 ;  /* 0x0015580001007387 */ /* 0x0005e20000100800 */
[----:B------:R-:W-:-:S03]  /*21d40*/  IMAD R28, R3, 0x2, R26 ;  /* 0x00000002031c7824 */ /* 0x000fc600078e021a */
[----:B------:R-:W-:Y:S01]  /*21d50*/  STL.64 [R1+0x1ad0], R26 ;  /* 0x001ad01a01007387 */ /* 0x000fe20000100a00 */
[----:B--2---:R-:W-:-:S03]  /*21d60*/  IMAD.MOV.U32 R0, RZ, RZ, R9 ;  /* 0x000000ffff007224 */ /* 0x004fc600078e0009 */
[----:B------:R0:W-:Y:S04]  /*21d70*/  STL [R1+0x1564], R8 ;  /* 0x0015640801007387 */ /* 0x0001e80000100800 */
[----:B0-----:R-:W2:Y:S04]  /*21d80*/  LDL.LU.64 R8, [R1+0x15b0] ;  /* 0x0015b00001087983 */ /* 0x001ea80000300a00 */
[----:B------:R3:W-:Y:S02]  /*21d90*/  STL [R1+0x1560], R0 ;  /* 0x0015600001007387 */ /* 0x0007e40000100800 */
[----:B---3--:R-:W-:-:S02]  /*21da0*/  IMAD.MOV.U32 R0, RZ, RZ, R5 ;  /* 0x000000ffff007224 */ /* 0x008fc400078e0005 */
[----:B------:R-:W-:Y:S04]  /*21db0*/  STL [R1+0x156c], R4 ;  /* 0x00156c0401007387 */ /* 0x000fe80000100800 */
[----:B------:R-:W-:Y:S04]  /*21dc0*/  STL [R1+0x1ad8], R28 ;  /* 0x001ad81c01007387 */ /* 0x000fe80000100800 */
[----:B------:R0:W-:Y:S04]  /*21dd0*/  STL [R1+0x1568], R0 ;  /* 0x0015680001007387 */ /* 0x0001e80000100800 */
[----:B-----5:R-:W-:Y:S04]  /*21de0*/  STL [R1+0x1574], R22 ;  /* 0x0015741601007387 */ /* 0x020fe80000100800 */
[----:B------:R-:W3:Y:S01]  /*21df0*/  LDL.LU.64 R14, [R1+0x120] ;  /* 0x00012000010e7983 */ /* 0x000ee20000300a00 */
[----:B0-----:R-:W-:-:S02]  /*21e00*/  IMAD.MOV.U32 R0, RZ, RZ, R23 ;  /* 0x000000ffff007224 */ /* 0x001fc400078e0017 */
[----:B------:R-:W-:-:S04]  /*21e10*/  IMAD R4, R3, 0x2, R28 ;  /* 0x0000000203047824 */ /* 0x000fc800078e021c */
[----:B------:R-:W-:Y:S01]  /*21e20*/  IMAD R5, R3, 0x2, R4 ;  /* 0x0000000203057824 */ /* 0x000fe200078e0204 */
[----:B----4-:R-:W-:Y:S04]  /*21e30*/  STL [R1+0x157c], R16 ;  /* 0x00157c1001007387 */ /* 0x010fe80000100800 */
[----:B------:R0:W-:Y:S04]  /*21e40*/  STL [R1+0x1570], R0 ;  /* 0x0015700001007387 */ /* 0x0001e80000100800 */
[----:B------:R-:W4:Y:S01]  /*21e50*/  LDL.LU.64 R26, [R1+0x15c0] ;  /* 0x0015c000011a7983 */ /* 0x000f220000300a00 */
[----:B0-----:R-:W-:-:S03]  /*21e60*/  IMAD.MOV.U32 R0, RZ, RZ, R17 ;  /* 0x000000ffff007224 */ /* 0x001fc600078e0011 */
[----:B------:R-:W5:Y:S04]  /*21e70*/  LDL.LU.64 R16, [R1+0x15c8] ;  /* 0x0015c80001107983 */ /* 0x000f680000300a00 */
[----:B------:R0:W-:Y:S02]  /*21e80*/  STL [R1+0x1578], R0 ;  /* 0x0015780001007387 */ /* 0x0001e40000100800 */
[----:B0-----:R-:W-:Y:S02]  /*21e90*/  IMAD.MOV.U32 R0, RZ, RZ, R11 ;  /* 0x000000ffff007224 */ /* 0x001fe400078e000b */
[----:B------:R0:W-:Y:S04]  /*21ea0*/  STL [R1+0x1584], R10 ;  /* 0x0015840a01007387 */ /* 0x0001e80000100800 */
[----:B------:R-:W-:Y:S04]  /*21eb0*/  STL [R1+0x158c], R6 ;  /* 0x00158c0601007387 */ /* 0x000fe80000100800 */
[----:B------:R1:W-:Y:S04]  /*21ec0*/  STL [R1+0x1580], R0 ;  /* 0x0015800001007387 */ /* 0x0003e80000100800 */
[----:B0-----:R-:W5:Y:S04]  /*21ed0*/  LDL.LU.64 R10, [R1+0x15d0] ;  /* 0x0015d000010a7983 */ /* 0x001f680000300a00 */
[----:B------:R-:W5:Y:S01]  /*21ee0*/  LDL.LU.64 R24, [R1+0x118] ;  /* 0x0001180001187983 */ /* 0x000f620000300a00 */
[----:B-1----:R-:W-:-:S05]  /*21ef0*/  IMAD.MOV.U32 R0, RZ, RZ, R7 ;  /* 0x000000ffff007224 */ /* 0x002fca00078e0007 */
[----:B------:R0:W-:Y:S04]  /*21f00*/  STL [R1+0x1588], R0 ;  /* 0x0015880001007387 */ /* 0x0001e80000100800 */
[----:B------:R-:W-:Y:S04]  /*21f10*/  STL.64 [R1+0x1ae0], R4 ;  /* 0x001ae00401007387 */ /* 0x000fe80000100a00 */
[----:B------:R-:W-:Y:S01]  /*21f20*/  STL [R1+0x1594], R20 ;  /* 0x0015941401007387 */ /* 0x000fe20000100800 */
[----:B0-----:R-:W-:-:S03]  /*21f30*/  IMAD.MOV.U32 R0, RZ, RZ, R21 ;  /* 0x000000ffff007224 */ /* 0x001fc600078e0015 */
[----:B------:R-:W5:Y:S04]  /*21f40*/  LDL.LU.64 R22, [R1+0x15e0] ;  /* 0x0015e00001167983 */ /* 0x000f680000300a00 */
[----:B------:R-:W-:Y:S04]  /*21f50*/  STL [R1+0x159c], R18 ;  /* 0x00159c1201007387 */ /* 0x000fe80000100800 */
[----:B------:R0:W-:Y:S02]  /*21f60*/  STL [R1+0x1590], R0 ;  /* 0x0015900001007387 */ /* 0x0001e40000100800 */
[----:B0-----:R-:W-:-:S02]  /*21f70*/  IMAD.MOV.U32 R0, RZ, RZ, R19 ;  /* 0x000000ffff007224 */ /* 0x001fc400078e0013 */
[----:B------:R-:W5:Y:S04]  /*21f80*/  LDL.LU.64 R18, [R1+0x15e8] ;  /* 0x0015e80001127983 */ /* 0x000f680000300a00 */
[----:B------:R0:W-:Y:S04]  /*21f90*/  STL [R1+0x1598], R0 ;  /* 0x0015980001007387 */ /* 0x0001e80000100800 */
[----:B------:R1:W-:Y:S01]  /*21fa0*/  STL [R1+0x15a4], R12 ;  /* 0x0015a40c01007387 */ /* 0x0003e20000100800 */
[----:B0-----:R-:W-:-:S03]  /*21fb0*/  IMAD.MOV.U32 R0, RZ, RZ, R13 ;  /* 0x000000ffff007224 */ /* 0x001fc600078e000d */
[----:B-1----:R-:W5:Y:S01]  /*21fc0*/  LDL.LU.64 R12, [R1+0x15f0] ;  /* 0x0015f000010c7983 */ /* 0x002f620000300a00 */
[----:B------:R-:W-:-:S03]  /*21fd0*/  IMAD R6, R3, 0x2, R5 ;  /* 0x0000000203067824 */ /* 0x000fc600078e0205 */
[----:B------:R0:W-:Y:S01]  /*21fe0*/  STL [R1+0x15a0], R0 ;  /* 0x0015a00001007387 */ /* 0x0001e20000100800 */
[C---:B------:R-:W-:Y:S02]  /*21ff0*/  IMAD R7, R3.reuse, 0x2, R6 ;  /* 0x0000000203077824 */ /* 0x040fe400078e0206 */
[----:B--2---:R-:W-:Y:S01]  /*22000*/  IMAD.MOV.U32 R2, RZ, RZ, R9 ;  /* 0x000000ffff027224 */ /* 0x004fe200078e0009 */
[----:B------:R1:W-:Y:S04]  /*22010*/  STL [R1+0x15ac], R8 ;  /* 0x0015ac0801007387 */ /* 0x0003e80000100800 */
[----:B------:R-:W2:Y:S04]  /*22020*/  LDL.LU.64 R20, [R1+0x110] ;  /* 0x0001100001147983 */ /* 0x000ea80000300a00 */
[----:B0-----:R-:W2:Y:S04]  /*22030*/  LDL R0, [R1+0x19c0] ;  /* 0x0019c00001007983 */ /* 0x001ea80000100800 */
[----:B------:R3:W-:Y:S04]  /*22040*/  STL [R1+0x15a8], R2 ;  /* 0x0015a80201007387 */ /* 0x0007e80000100800 */
[----:B------:R-:W-:Y:S01]  /*22050*/  STL.64 [R1+0x1ae8], R6 ;  /* 0x001ae80601007387 */ /* 0x000fe20000100a00 */
[----:B-1----:R-:W-:-:S02]  /*22060*/  IMAD R8, R3, 0x2, R7 ;  /* 0x0000000203087824 */ /* 0x002fc400078e0207 */
[----:B---3--:R-:W-:Y:S01]  /*22070*/  IMAD.MOV.U32 R2, RZ, RZ, R15 ;  /* 0x000000ffff027224 */ /* 0x008fe200078e000f */
[----:B------:R0:W-:Y:S04]  /*22080*/  STL [R1+0x15b4], R14 ;  /* 0x0015b40e01007387 */ /* 0x0001e80000100800 */
[----:B0-----:R-:W3:Y:S04]  /*22090*/  LDL.LU.64 R14, [R1+0x1600] ;  /* 0x00160000010e7983 */ /* 0x001ee80000300a00 */
[----:B------:R4:W-:Y:S02]  /*220a0*/  STL [R1+0x15b0], R2 ;  /* 0x0015b00201007387 */ /* 0x0009e40000100800 */
[----:B----4-:R-:W-:-:S02]  /*220b0*/  IMAD.MOV.U32 R2, RZ, RZ, R27 ;  /* 0x000000ffff027224 */ /* 0x010fc400078e001b */
[----:B------:R-:W-:Y:S04]  /*220c0*/  STL [R1+0x15bc], R26 ;  /* 0x0015bc1a01007387 */ /* 0x000fe80000100800 */
[----:B------:R0:W-:Y:S04]  /*220d0*/  STL [R1+0x15b8], R2 ;  /* 0x0015b80201007387 */ /* 0x0001e80000100800 */
[----:B-----5:R-:W-:Y:S04]  /*220e0*/  STL [R1+0x15c4], R16 ;  /* 0x0015c41001007387 */ /* 0x020fe80000100800 */
[----:B------:R-:W4:Y:S01]  /*220f0*/  LDL.LU.64 R6, [R1+0x1608] ;  /* 0x0016080001067983 */ /* 0x000f220000300a00 */
[----:B0-----:R-:W-:-:S03]  /*22100*/  IMAD.MOV.U32 R2, RZ, RZ, R17 ;  /* 0x000000ffff027224 */ /* 0x001fc600078e0011 */
[----:B------:R-:W5:Y:S04]  /*22110*/  LDL.LU.64 R4, [R1+0x1610] ;  /* 0x0016100001047983 */ /* 0x000f680000300a00 */
[----:B------:R0:W-:Y:S02]  /*22120*/  STL [R1+0x15c0], R2 ;  /* 0x0015c00201007387 */ /* 0x0001e40000100800 */
[----:B0-----:R-:W-:Y:S02]  /*22130*/  IMAD.MOV.U32 R2, RZ, RZ, R11 ;  /* 0x000000ffff027224 */ /* 0x001fe400078e000b */
[----:B------:R-:W-:Y:S04]  /*22140*/  STL [R1+0x15cc], R10 ;  /* 0x0015cc0a01007387 */ /* 0x000fe80000100800 */
[----:B------:R-:W5:Y:S04]  /*22150*/  LDL.LU.64 R16, [R1+0x108] ;  /* 0x0001080001107983 */ /* 0x000f680000300a00 */
[----:B------:R0:W-:Y:S04]  /*22160*/  STL [R1+0x15c8], R2 ;  /* 0x0015c80201007387 */ /* 0x0001e80000100800 */
[----:B------:R-:W-:Y:S01]  /*22170*/  STL [R1+0x15d4], R24 ;  /* 0x0015d41801007387 */ /* 0x000fe20000100800 */
[----:B0-----:R-:W-:-:S03]  /*22180*/  IMAD.MOV.U32 R2, RZ, RZ, R25 ;  /* 0x000000ffff027224 */ /* 0x001fc600078e0019 */
[----:B------:R-:W-:Y:S04]  /*22190*/  STL [R1+0x15dc], R22 ;  /* 0x0015dc1601007387 */ /* 0x000fe80000100800 */
[----:B------:R0:W-:Y:S04]  /*221a0*/  STL [R1+0x15d0], R2 ;  /* 0x0015d00201007387 */ /* 0x0001e80000100800 */
[----:B------:R-:W5:Y:S01]  /*221b0*/  LDL.LU.64 R28, [R1+0x1620] ;  /* 0x00162000011c7983 */ /* 0x000f620000300a00 */
[----:B0-----:R-:W-:-:S05]  /*221c0*/  IMAD.MOV.U32 R2, RZ, RZ, R23 ;  /* 0x000000ffff027224 */ /* 0x001fca00078e0017 */
[----:B------:R0:W-:Y:S04]  /*221d0*/  STL [R1+0x15d8], R2 ;  /* 0x0015d80201007387 */ /* 0x0001e80000100800 */
[----:B------:R1:W-:Y:S01]  /*221e0*/  STL [R1+0x15e4], R18 ;  /* 0x0015e41201007387 */ /* 0x0003e20000100800 */
[----:B0-----:R-:W-:-:S03]  /*221f0*/  IMAD.MOV.U32 R2, RZ, RZ, R19 ;  /* 0x000000ffff027224 */ /* 0x001fc600078e0013 */
[----:B------:R-:W5:Y:S04]  /*22200*/  LDL.LU.64 R26, [R1+0x1628] ;  /* 0x00162800011a7983 */ /* 0x000f680000300a00 */
[----:B-1----:R-:W5:Y:S04]  /*22210*/  LDL.LU.64 R18, [R1+0x1630] ;  /* 0x0016300001127983 */ /* 0x002f680000300a00 */
[----:B------:R0:W-:Y:S04]  /*22220*/  STL [R1+0x15e0], R2 ;  /* 0x0015e00201007387 */ /* 0x0001e80000100800 */
[----:B------:R-:W-:Y:S04]  /*22230*/  STL [R1+0x15ec], R12 ;  /* 0x0015ec0c01007387 */ /* 0x000fe80000100800 */
[----:B------:R-:W5:Y:S01]  /*22240*/  LDL.LU.64 R24, [R1+0x100] ;  /* 0x0001000001187983 */ /* 0x000f620000300a00 */
[----:B0-----:R-:W-:-:S05]  /*22250*/  IMAD.MOV.U32 R2, RZ, RZ, R13 ;  /* 0x000000ffff027224 */ /* 0x001fca00078e000d */
[----:B------:R2:W-:Y:S02]  /*22260*/  STL [R1+0x15e8], R2 ;  /* 0x0015e80201007387 */ /* 0x0005e40000100800 */
[----:B--2---:R-:W-:Y:S02]  /*22270*/  IMAD.MOV.U32 R2, RZ, RZ, R21 ;  /* 0x000000ffff027224 */ /* 0x004fe400078e0015 */
[----:B------:R0:W-:Y:S01]  /*22280*/  STL [R1+0x15f4], R20 ;  /* 0x0015f41401007387 */ /* 0x0001e20000100800 */
[----:B------:R-:W-:-:S03]  /*22290*/  ISETP.GE.AND P1, PT, R0, RZ, PT ;  /* 0x000000ff0000720c */ /* 0x000fc60003f26270 */
[----:B0-----:R-:W2:Y:S04]  /*222a0*/  LDL.LU.64 R20, [R1+0x1640] ;  /* 0x0016400001147983 */ /* 0x001ea80000300a00 */
[----:B------:R-:W-:Y:S01]  /*222b0*/  STL [R1+0x15f0], R2 ;  /* 0x0015f00201007387 */ /* 0x000fe20000100800 */
[----:B---3--:R-:W-:-:S03]  /*222c0*/  IMAD.MOV.U32 R0, RZ, RZ, R15 ;  /* 0x000000ffff007224 */ /* 0x008fc600078e000f */
[----:B------:R-:W-:Y:S04]  /*222d0*/  STL [R1+0x15fc], R14 ;  /* 0x0015fc0e01007387 */ /* 0x000fe80000100800 */
[----:B------:R-:W3:Y:S04]  /*222e0*/  LDL.LU.64 R22, [R1+0x1648] ;  /* 0x0016480001167983 */ /* 0x000ee80000300a00 */
[----:B------:R4:W-:Y:S02]  /*222f0*/  STL [R1+0x15f8], R0 ;  /* 0x0015f80001007387 */ /* 0x0009e40000100800 */
[----:B----4-:R-:W-:-:S02]  /*22300*/  IMAD.MOV.U32 R0, RZ, RZ, R7 ;  /* 0x000000ffff007224 */ /* 0x010fc400078e0007 */
[----:B------:R0:W-:Y:S01]  /*22310*/  STL [R1+0x1604], R6 ;  /* 0x0016040601007387 */ /* 0x0001e20000100800 */
[----:B-----5:R-:W-:-:S03]  /*22320*/  IMAD.MOV.U32 R2, RZ, RZ, R5 ;  /* 0x000000ffff027224 */ /* 0x020fc600078e0005 */
[----:B0-----:R-:W4:Y:S04]  /*22330*/  LDL.LU.64 R6, [R1+0x1ae8] ;  /* 0x001ae80001067983 */ /* 0x001f280000300a00 */
[----:B------:R0:W-:Y:S04]  /*22340*/  STL [R1+0x160c], R4 ;  /* 0x00160c0401007387 */ /* 0x0001e80000100800 */
[----:B------:R1:W-:Y:S04]  /*22350*/  STL [R1+0x1600], R0 ;  /* 0x0016000001007387 */ /* 0x0003e80000100800 */
[----:B0-----:R-:W5:Y:S04]  /*22360*/  LDL.LU.64 R4, [R1+0x1ae0] ;  /* 0x001ae00001047983 */ /* 0x001f680000300a00 */
[----:B-1----:R-:W4:Y:S04]  /*22370*/  LDL.LU R0, [R1+0x614] ;  /* 0x0006140001007983 */ /* 0x002f280000300800 */
[----:B------:R0:W-:Y:S04]  /*22380*/  STL [R1+0x1608], R2 ;  /* 0x0016080201007387 */ /* 0x0001e80000100800 */
[----:B------:R-:W-:Y:S01]  /*22390*/  STL [R1+0x1614], R16 ;  /* 0x0016141001007387 */ /* 0x000fe20000100800 */
[----:B0-----:R-:W-:-:S05]  /*223a0*/  IMAD.MOV.U32 R2, RZ, RZ, R17 ;  /* 0x000000ffff027224 */ /* 0x001fca00078e0011 */
[----:B------:R0:W-:Y:S02]  /*223b0*/  STL [R1+0x1610], R2 ;  /* 0x0016100201007387 */ /* 0x0001e40000100800 */
[----:B0-----:R-:W-:Y:S02]  /*223c0*/  IMAD.MOV.U32 R2, RZ, RZ, R29 ;  /* 0x000000ffff027224 */ /* 0x001fe400078e001d */
[----:B------:R0:W-:Y:S04]  /*223d0*/  STL [R1+0x161c], R28 ;  /* 0x00161c1c01007387 */ /* 0x0001e80000100800 */
[----:B0-----:R-:W5:Y:S04]  /*223e0*/  LDL.LU R28, [R1+0x1ad8] ;  /* 0x001ad800011c7983 */ /* 0x001f680000300800 */
[----:B------:R0:W-:Y:S02]  /*223f0*/  STL [R1+0x1618], R2 ;  /* 0x0016180201007387 */ /* 0x0001e40000100800 */
[----:B0-----:R-:W-:-:S02]  /*22400*/  IMAD.MOV.U32 R2, RZ, RZ, R27 ;  /* 0x000000ffff027224 */ /* 0x001fc400078e001b */
[----:B------:R0:W-:Y:S04]  /*22410*/  STL [R1+0x1624], R26 ;  /* 0x0016241a01007387 */ /* 0x0001e80000100800 */
[----:B0-----:R-:W5:Y:S04]  /*22420*/  LDL.LU.64 R26, [R1+0x1ad0] ;  /* 0x001ad000011a7983 */ /* 0x001f680000300a00 */
[----:B------:R-:W-:Y:S04]  /*22430*/  STL [R1+0x162c], R18 ;  /* 0x00162c1201007387 */ /* 0x000fe80000100800 */
[----:B------:R0:W-:Y:S02]  /*22440*/  STL [R1+0x1620], R2 ;  /* 0x0016200201007387 */ /* 0x0001e40000100800 */
[----:B0-----:R-:W-:-:S05]  /*22450*/  IMAD.MOV.U32 R2, RZ, RZ, R19 ;  /* 0x000000ffff027224 */ /* 0x001fca00078e0013 */
[----:B------:R0:W-:Y:S04]  /*22460*/  STL [R1+0x1628], R2 ;  /* 0x0016280201007387 */ /* 0x0001e80000100800 */
[----:B------:R1:W-:Y:S01]  /*22470*/  STL [R1+0x1634], R24 ;  /* 0x0016341801007387 */ /* 0x0003e20000100800 */
[----:B0-----:R-:W-:-:S03]  /*22480*/  IMAD.MOV.U32 R2, RZ, RZ, R25 ;  /* 0x000000ffff027224 */ /* 0x001fc600078e0019 */
[----:B-1----:R-:W5:Y:S01]  /*22490*/  LDL.LU.64 R24, [R1+0x1ac8] ;  /* 0x001ac80001187983 */ /* 0x002f620000300a00 */
[----:B------:R-:W-:Y:S01]  /*224a0*/  ISETP.NE.AND P0, PT, RZ, c[0x0][0x178], PT ;  /* 0x00005e00ff007a0c */ /* 0x000fe20003f05270 */
[----:B------:R-:W-:-:S04]  /*224b0*/  IMAD R9, R3, 0x2, R8 ;  /* 0x0000000203097824 */ /* 0x000fc800078e0208 */
[----:B------:R-:W-:-:S04]  /*224c0*/  IMAD R10, R3, 0x2, R9 ;  /* 0x00000002030a7824 */ /* 0x000fc800078e0209 */
[----:B------:R-:W-:-:S04]  /*224d0*/  IMAD R11, R3, 0x2, R10 ;  /* 0x00000002030b7824 */ /* 0x000fc800078e020a */
[C---:B------:R-:W-:Y:S01]  /*224e0*/  IMAD R12, R3.reuse, 0x2, R11 ;  /* 0x00000002030c7824 */ /* 0x040fe200078e020b */
[----:B------:R-:W-:Y:S03]  /*224f0*/  STL [R1+0x1630], R2 ;  /* 0x0016300201007387 */ /* 0x000fe60000100800 */
[C---:B------:R-:W-:Y:S01]  /*22500*/  IMAD R13, R3.reuse, 0x2, R12 ;  /* 0x00000002030d7824 */ /* 0x040fe200078e020c */
[----:B--2---:R0:W-:Y:S03]  /*22510*/  STL [R1+0x163c], R20 ;  /* 0x00163c1401007387 */ /* 0x0041e60000100800 */
[----:B------:R-:W-:-:S04]  /*22520*/  IMAD R14, R3, 0x2, R13 ;  /* 0x00000002030e7824 */ /* 0x000fc800078e020d */
[----:B------:R-:W-:Y:S02]  /*22530*/  IMAD R15, R3, 0x2, R14 ;  /* 0x00000002030f7824 */ /* 0x000fe400078e020e */
[----:B0-----:R-:W-:-:S05]  /*22540*/  IMAD.MOV.U32 R20, RZ, RZ, R21 ;  /* 0x000000ffff147224 */ /* 0x001fca00078e0015 */
[----:B------:R0:W-:Y:S01]  /*22550*/  STL [R1+0x1638], R20 ;  /* 0x0016381401007387 */ /* 0x0001e20000100800 */
[----:B------:R-:W-:-:S03]  /*22560*/  IMAD R16, R3, 0x2, R15 ;  /* 0x0000000203107824 */ /* 0x000fc600078e020f */
[----:B---3--:R-:W-:Y:S01]  /*22570*/  STL [R1+0x1644], R22 ;  /* 0x0016441601007387 */ /* 0x008fe20000100800 */
[----:B------:R-:W-:Y:S02]  /*22580*/  IMAD.MOV.U32 R21, RZ, RZ, R23 ;  /* 0x000000ffff157224 */ /* 0x000fe400078e0017 */
[----:B------:R-:W-:-:S03]  /*22590*/  IMAD R17, R3, 0x2, R16 ;  /* 0x0000000203117824 */ /* 0x000fc600078e0210 */
[----:B------:R1:W-:Y:S01]  /*225a0*/  STL [R1+0x1640], R21 ;  /* 0x0016401501007387 */ /* 0x0003e20000100800 */
[----:B------:R-:W-:-:S04]  /*225b0*/  IMAD R19, R3, 0x2, R17 ;  /* 0x0000000203137824 */ /* 0x000fc800078e0211 */
[----:B------:R-:W-:-:S04]  /*225c0*/  IMAD R18, R3, 0x2, R19 ;  /* 0x0000000203127824 */ /* 0x000fc800078e0213 */
[----:B0-----:R-:W-:-:S04]  /*225d0*/  IMAD R20, R3, 0x2, R18 ;  /* 0x0000000203147824 */ /* 0x001fc800078e0212 */
[----:B-1----:R-:W-:Y:S02]  /*225e0*/  IMAD R21, R3, 0x2, R20 ;  /* 0x0000000203157824 */ /* 0x002fe400078e0214 */
[----:B----4-:R-:W-:Y:S01]  /*225f0*/  @!P1 IMAD.MOV R0, RZ, RZ, -R0 ;  /* 0x000000ffff009224 */ /* 0x010fe200078e0a00 */
[----:B------:R-:W-:-:S05]  /*22600*/  @!P0 LOP3.LUT R0, RZ, c[0x0][0x178], RZ, 0x33, !PT ;  /* 0x00005e00ff008a12 */ /* 0x000fca00078e33ff */
[----:B------:R-:W-:-:S05]  /*22610*/  IMAD R0, R0, c[0x0][0x184], RZ ;  /* 0x0000610000007a24 */ /* 0x000fca00078e02ff */
[----:B------:R-:W-:-:S04]  /*22620*/  LEA R2, P0, R0, c[0x0][0x160], 0x1 ;  /* 0x0000580000027a11 */ /* 0x000fc800078008ff */
[----:B------:R-:W-:Y:S01]  /*22630*/  LEA.HI.X.SX32 R0, R0, c[0x0][0x164], 0x1, P0 ;  /* 0x0000590000007a11 */ /* 0x000fe200000f0eff */
[----:B------:R-:W0:Y:S02]  /*22640*/  S2R R29, SR_TID.X ;  /* 0x00000000001d7919 */ /* 0x000e240000002100 */
[----:B0-----:R-:W-:-:S04]  /*22650*/  SHF.R.U32.HI R29, RZ, 0x5, R29 ;  /* 0x00000005ff1d7819 */ /* 0x001fc8000001161d */
[----:B------:R-:W-:-:S05]  /*22660*/  SGXT.U32 R29, R29, 0x1 ;  /* 0x000000011d1d781a */ /* 0x000fca0000000000 */
[----:B------:R-:W-:Y:S01]  /*22670*/  IMAD R29, R29, c[0x0][0x188], RZ ;  /* 0x000062001d1d7a24 */ /* 0x000fe200078e02ff */
[-C--:B-----5:R-:W-:Y:S02]  /*22680*/  LEA R22, P6, R27, R2.reuse, 0x1 ;  /* 0x000000021b167211 */ /* 0x0a0fe400078c08ff */
[----:B------:R-:W-:-:S05]  /*22690*/  LEA R23, P1, R24, R2, 0x1 ;  /* 0x0000000218177211 */ /* 0x000fca00078208ff */
[----:B------:R0:W-:Y:S04]  /*226a0*/  STL [R1+0x164c], R23 ;  /* 0x00164c1701007387 */ /* 0x0001e80000100800 */
[----:B------:R-:W-:Y:S01]  /*226b0*/  STL [R1+0x1654], R22 ;  /* 0x0016541601007387 */ /* 0x000fe20000100800 */
[----:B0-----:R-:W-:-:S05]  /*226c0*/  LEA R23, P5, R25, R2, 0x1 ;  /* 0x0000000219177211 */ /* 0x001fca00078a08ff */
[----:B------:R0:W-:Y:S02]  /*226d0*/  STL [R1+0x165c], R23 ;  /* 0x00165c1701007387 */ /* 0x0001e40000100800 */
[----:B0-----:R-:W-:-:S05]  /*226e0*/  LEA R23, P0, R26, R2, 0x1 ;  /* 0x000000021a177211 */ /* 0x001fca00078008ff */
[----:B------:R0:W-:Y:S01]  /*226f0*/  STL [R1+0x1664], R23 ;  /* 0x0016641701007387 */ /* 0x0001e20000100800 */
[----:B------:R-:W-:Y:S01]  /*22700*/  IMAD R22, R3, 0x2, R21 ;  /* 0x0000000203167824 */ /* 0x000fe200078e0215 */
[----:B0-----:R-:W-:-:S05]  /*22710*/  LEA R23, P4, R28, R2, 0x1 ;  /* 0x000000021c177211 */ /* 0x001fca00078808ff */
[----:B------:R0:W-:Y:S01]  /*22720*/  STL [R1+0x166c], R23 ;  /* 0x00166c1701007387 */ /* 0x0001e20000100800 */
[----:B------:R-:W-:Y:S02]  /*22730*/  LEA.HI.X.SX32 R24, R24, R0, 0x1, P1 ;  /* 0x0000000018187211 */ /* 0x000fe400008f0eff */
[----:B0-----:R-:W-:-:S05]  /*22740*/  LEA R23, P3, R4, R2, 0x1 ;  /* 0x0000000204177211 */ /* 0x001fca00078608ff */
[----:B------:R0:W-:Y:S01]  /*22750*/  STL [R1+0x1674], R23 ;  /* 0x0016741701007387 */ /* 0x0001e20000100800 */
[----:B------:R-:W-:Y:S01]  /*22760*/  LEA.HI.X.SX32 R27, R27, R0, 0x1, P6 ;  /* 0x000000001b1b7211 */ /* 0x000fe200030f0eff */
[----:B0-----:R-:W-:Y:S01]  /*22770*/  IMAD R23, R3, 0x2, R22 ;  /* 0x0000000203177824 */ /* 0x001fe200078e0216 */
[----:B------:R-:W-:-:S05]  /*22780*/  LEA R3, P2, R5, R2, 0x1 ;  /* 0x0000000205037211 */ /* 0x000fca00078408ff */
[----:B------:R-:W-:Y:S04]  /*22790*/  STL [R1+0x167c], R3 ;  /* 0x00167c0301007387 */ /* 0x000fe80000100800 */
[----:B------:R0:W-:Y:S02]  /*227a0*/  STL [R1+0x1648], R24 ;  /* 0x0016481801007387 */ /* 0x0001e40000100800 */
[----:B0-----:R-:W-:-:S05]  /*227b0*/  LEA R24, P1, R6, R2, 0x1 ;  /* 0x0000000206187211 */ /* 0x001fca00078208ff */
[----:B------:R-:W-:Y:S04]  /*227c0*/  STL [R1+0x1684], R24 ;  /* 0x0016841801007387 */ /* 0x000fe80000100800 */
[----:B------:R0:W-:Y:S02]  /*227d0*/  STL [R1+0x1650], R27 ;  /* 0x0016501b01007387 */ /* 0x0001e40000100800 */
[----:B0-----:R-:W-:-:S05]  /*227e0*/  LEA R27, P6, R7, R2, 0x1 ;  /* 0x00000002071b7211 */ /* 0x001fca00078c08ff */
[----:B------:R0:W-:Y:S02]  /*227f0*/  STL [R1+0x168c], R27 ;  /* 0x00168c1b01007387 */ /* 0x0001e40000100800 */
[----:B0-----:R-:W-:-:S05]  /*22800*/  LEA.HI.X.SX32 R27, R25, R0, 0x1, P5 ;  /* 0x00000000191b7211 */ /* 0x001fca00028f0eff */
[----:B------:R0:W-:Y:S01]  /*22810*/  STL [R1+0x1658], R27 ;  /* 0x0016581b01007387 */ /* 0x0001e20000100800 */
[-C--:B------:R-:W-:Y:S02]  /*22820*/  LEA.HI.X.SX32 R26, R26, R0.reuse, 0x1, P0 ;  /* 0x000000001a1a7211 */ /* 0x080fe400000f0eff */
[----:B------:R-:W-:Y:S02]  /*22830*/  LEA.HI.X.SX32 R28, R28, R0, 0x1, P4 ;  /* 0x000000001c1c7211 */ /* 0x000fe400020f0eff */
[----:B0-----:R-:W-:-:S05]  /*22840*/  LEA R27, P5, R8, R2, 0x1 ;  /* 0x00000002081b7211 */ /* 0x001fca00078a08ff */
[----:B------:R0:W-:Y:S04]  /*22850*/  STL [R1+0x1694], R27 ;  /* 0x0016941b01007387 */ /* 0x0001e80000100800 */
[----:B------:R-:W-:Y:S01]  /*22860*/  STL [R1+0x1660], R26 ;  /* 0x0016601a01007387 */ /* 0x000fe20000100800 */
[----:B0-----:R-:W-:-:S05]  /*22870*/  LEA R27, P0, R9, R2, 0x1 ;  /* 0x00000002091b7211 */ /* 0x001fca00078008ff */
[----:B------:R0:W-:Y:S04]  /*22880*/  STL [R1+0x169c], R27 ;  /* 0x00169c1b01007387 */ /* 0x0001e80000100800 */
[----:B------:R1:W-:Y:S01]  /*22890*/  STL [R1+0x1668], R28 ;  /* 0x0016681c01007387 */ /* 0x0003e20000100800 */
[----:B0-----:R-:W-:Y:S02]  /*228a0*/  LEA R27, P4, R10, R2, 0x1 ;  /* 0x000000020a1b7211 */ /* 0x001fe400078808ff */
[----:B-1----:R-:W-:-:S03]  /*228b0*/  LEA.HI.X.SX32 R28, R4, R0, 0x1, P3 ;  /* 0x00000000041c7211 */ /* 0x002fc600018f0eff */
[----:B------:R0:W-:Y:S04]  /*228c0*/  STL [R1+0x16a4], R27 ;  /* 0x0016a41b01007387 */ /* 0x0001e80000100800 */
[----:B------:R1:W-:Y:S01]  /*228d0*/  STL [R1+0x1670], R28 ;  /* 0x0016701c01007387 */ /* 0x0003e20000100800 */
[----:B0-----:R-:W-:Y:S02]  /*228e0*/  LEA R27, P3, R11, R2, 0x1 ;  /* 0x000000020b1b7211 */ /* 0x001fe400078608ff */
[----:B-1----:R-:W-:Y:S02]  /*228f0*/  LEA.HI.X.SX32 R28, R5, R0, 0x1, P2 ;  /* 0x00000000051c7211 */ /* 0x002fe400010f0eff */
[----:B------:R-:W-:Y:S01]  /*22900*/  LEA R5, P2, R12, R2, 0x1 ;  /* 0x000000020c057211 */ /* 0x000fe200078408ff */
[----:B------:R-:W-:Y:S01]  /*22910*/  STL [R1+0x16ac], R27 ;  /* 0x0016ac1b01007387 */ /* 0x000fe20000100800 */
[----:B------:R-:W-:-:S03]  /*22920*/  LEA.HI.X.SX32 R6, R6, R0, 0x1, P1 ;  /* 0x0000000006067211 */ /* 0x000fc600008f0eff */
[----:B------:R-:W-:Y:S04]  /*22930*/  STL [R1+0x1678], R28 ;  /* 0x0016781c01007387 */ /* 0x000fe80000100800 */
[----:B------:R0:W-:Y:S01]  /*22940*/  STL [R1+0x16b4], R5 ;  /* 0x0016b40501007387 */ /* 0x0001e20000100800 */
[----:B------:R-:W-:-:S03]  /*22950*/  LEA.HI.X.SX32 R7, R7, R0, 0x1, P6 ;  /* 0x0000000007077211 */ /* 0x000fc600030f0eff */
[----:B------:R-:W-:Y:S01]  /*22960*/  STL [R1+0x1680], R6 ;  /* 0x0016800601007387 */ /* 0x000fe20000100800 */
[----:B0-----:R-:W-:Y:S02]  /*22970*/  LEA R5, P1, R13, R2, 0x1 ;  /* 0x000000020d057211 */ /* 0x001fe400078208ff */
[----:B------:R-:W-:-:S03]  /*22980*/  LEA.HI.X.SX32 R8, R8, R0, 0x1, P5 ;  /* 0x0000000008087211 */ /* 0x000fc600028f0eff */
[----:B------:R0:W-:Y:S04]  /*22990*/  STL [R1+0x16bc], R5 ;  /* 0x0016bc0501007387 */ /* 0x0001e80000100800 */
[----:B------:R1:W-:Y:S01]  /*229a0*/  STL [R1+0x1688], R7 ;  /* 0x0016880701007387 */ /* 0x0003e20000100800 */
[-C--:B0-----:R-:W-:Y:S02]  /*229b0*/  LEA R5, P6, R14, R2.reuse, 0x1 ;  /* 0x000000020e057211 */ /* 0x081fe400078c08ff */
[----:B-1----:R-:W-:-:S03]  /*229c0*/  LEA R7, P5, R15, R2, 0x1 ;  /* 0x000000020f077211 */ /* 0x002fc600078a08ff */
[----:B------:R-:W-:Y:S01]  /*229d0*/  STL [R1+0x16c4], R5 ;  /* 0x0016c40501007387 */ /* 0x000fe20000100800 */
[----:B------:R-:W-:-:S03]  /*229e0*/  LEA.HI.X.SX32 R9, R9, R0, 0x1, P0 ;  /* 0x0000000009097211 */ /* 0x000fc600000f0eff */
[----:B------:R0:W-:Y:S04]  /*229f0*/  STL [R1+0x1690], R8 ;  /* 0x0016900801007387 */ /* 0x0001e80000100800 */
[----:B------:R1:W-:Y:S01]  /*22a00*/  STL [R1+0x16cc], R7 ;  /* 0x0016cc0701007387 */ /* 0x0003e20000100800 */
[----:B0-----:R-:W-:-:S03]  /*22a10*/  LEA R8, P0, R16, R2, 0x1 ;  /* 0x0000000210087211 */ /* 0x001fc600078008ff */
[----:B------:R0:W-:Y:S01]  /*22a20*/  STL [R1+0x1698], R9 ;  /* 0x0016980901007387 */ /* 0x0001e20000100800 */
[----:B-1----:R-:W-:-:S03]  /*22a30*/  LEA.HI.X.SX32 R7, R10, R0, 0x1, P4 ;  /* 0x000000000a077211 */ /* 0x002fc600020f0eff */
[----:B------:R1:W-:Y:S04]  /*22a40*/  STL [R1+0x16d4], R8 ;  /* 0x0016d40801007387 */ /* 0x0003e80000100800 */
[----:B------:R2:W-:Y:S01]  /*22a50*/  STL [R1+0x16a0], R7 ;  /* 0x0016a00701007387 */ /* 0x0005e20000100800 */
[----:B0-----:R-:W-:Y:S02]  /*22a60*/  LEA R9, P4, R17, R2, 0x1 ;  /* 0x0000000211097211 */ /* 0x001fe400078808ff */
[----:B-1----:R-:W-:-:S03]  /*22a70*/  LEA.HI.X.SX32 R8, R11, R0, 0x1, P3 ;  /* 0x000000000b087211 */ /* 0x002fc600018f0eff */
[----:B------:R-:W-:Y:S01]  /*22a80*/  STL [R1+0x16dc], R9 ;  /* 0x0016dc0901007387 */ /* 0x000fe20000100800 */
[----:B--2---:R-:W-:-:S03]  /*22a90*/  LEA R7, P3, R19, R2, 0x1 ;  /* 0x0000000213077211 */ /* 0x004fc600078608ff */
[----:B------:R0:W-:Y:S04]  /*22aa0*/  STL [R1+0x16a8], R8 ;  /* 0x0016a80801007387 */ /* 0x0001e80000100800 */
[----:B------:R1:W-:Y:S01]  /*22ab0*/  STL [R1+0x16e4], R7 ;  /* 0x0016e40701007387 */ /* 0x0003e20000100800 */
[----:B0-----:R-:W-:Y:S02]  /*22ac0*/  LEA.HI.X.SX32 R8, R12, R0, 0x1, P2 ;  /* 0x000000000c087211 */ /* 0x001fe400010f0eff */
[----:B------:R-:W-:Y:S02]  /*22ad0*/  LEA R9, P2, R18, R2, 0x1 ;  /* 0x0000000212097211 */ /* 0x000fe400078408ff */
[----:B-1----:R-:W-:Y:S01]  /*22ae0*/  LEA.HI.X.SX32 R7, R13, R0, 0x1, P1 ;  /* 0x000000000d077211 */ /* 0x002fe200008f0eff */
[----:B------:R-:W-:Y:S01]  /*22af0*/  STL [R1+0x16b0], R8 ;  /* 0x0016b00801007387 */ /* 0x000fe20000100800 */
[----:B------:R-:W-:-:S03]  /*22b00*/  LEA R10, P1, R20, R2, 0x1 ;  /* 0x00000002140a7211 */ /* 0x000fc600078208ff */
[----:B------:R0:W-:Y:S04]  /*22b10*/  STL [R1+0x16ec], R9 ;  /* 0x0016ec0901007387 */ /* 0x0001e80000100800 */
[----:B------:R1:W-:Y:S01]  /*22b20*/  STL [R1+0x16b8], R7 ;  /* 0x0016b80701007387 */ /* 0x0003e20000100800 */
[----:B0-----:R-:W-:-:S03]  /*22b30*/  LEA.HI.X.SX32 R9, R14, R0, 0x1, P6 ;  /* 0x000000000e097211 */ /* 0x001fc600030f0eff */
[----:B------:R0:W-:Y:S01]  /*22b40*/  STL [R1+0x16f4], R10 ;  /* 0x0016f40a01007387 */ /* 0x0001e20000100800 */
[----:B-1----:R-:W-:-:S03]  /*22b50*/  LEA R7, P6, R29, R2, 0x1 ;  /* 0x000000021d077211 */ /* 0x002fc600078c08ff */
[----:B------:R1:W-:Y:S04]  /*22b60*/  STL [R1+0x16c0], R9 ;  /* 0x0016c00901007387 */ /* 0x0003e80000100800 */
[----:B------:R2:W-:Y:S01]  /*22b70*/  STL [R1+0x1830], R7 ;  /* 0x0018300701007387 */ /* 0x0005e20000100800 */
[-C--:B0-----:R-:W-:Y:S02]  /*22b80*/  LEA.HI.X.SX32 R10, R15, R0.reuse, 0x1, P5 ;  /* 0x000000000f0a7211 */ /* 0x081fe400028f0eff */
[-C--:B-1----:R-:W-:Y:S02]  /*22b90*/  LEA.HI.X.SX32 R9, R17, R0.reuse, 0x1, P4 ;  /* 0x0000000011097211 */ /* 0x082fe400020f0eff */
[-C--:B--2---:R-:W-:Y:S01]  /*22ba0*/  LEA.HI.X.SX32 R7, R16, R0.reuse, 0x1, P0 ;  /* 0x0000000010077211 */ /* 0x084fe200000f0eff */
[----:B------:R-:W-:Y:S01]  /*22bb0*/  STL [R1+0x16c8], R10 ;  /* 0x0016c80a01007387 */ /* 0x000fe20000100800 */
[----:B------:R-:W-:-:S03]  /*22bc0*/  LEA.HI.X.SX32 R12, R18, R0, 0x1, P2 ;  /* 0x00000000120c7211 */ /* 0x000fc600010f0eff */
[----:B------:R0:W-:Y:S04]  /*22bd0*/  STL [R1+0x16d0], R7 ;  /* 0x0016d00701007387 */ /* 0x0001e80000100800 */
[----:B------:R1:W-:Y:S01]  /*22be0*/  STL [R1+0x16d8], R9 ;  /* 0x0016d80901007387 */ /* 0x0003e20000100800 */
[----:B0-----:R-:W-:Y:S02]  /*22bf0*/  LEA.HI.X.SX32 R7, R19, R0, 0x1, P3 ;  /* 0x0000000013077211 */ /* 0x001fe400018f0eff */
[----:B-1----:R-:W-:-:S03]  /*22c00*/  LEA R9, P0, R21, R2, 0x1 ;  /* 0x0000000215097211 */ /* 0x002fc600078008ff */
[----:B------:R-:W-:Y:S01]  /*22c10*/  STL [R1+0x16e0], R7 ;  /* 0x0016e00701007387 */ /* 0x000fe20000100800 */
[----:B------:R-:W-:-:S03]  /*22c20*/  LEA.HI.X.SX32 R13, R29, R0, 0x1, P6 ;  /* 0x000000001d0d7211 */ /* 0x000fc600030f0eff */
[----:B------:R0:W-:Y:S01]  /*22c30*/  STL [R1+0x16e8], R12 ;  /* 0x0016e80c01007387 */ /* 0x0001e20000100800 */
[----:B------:R-:W-:-:S03]  /*22c40*/  IMAD.MOV R3, RZ, RZ, -c[0x0][0x188] ;  /* 0x80006200ff037624 */ /* 0x000fc600078e02ff */
[----:B------:R1:W-:Y:S01]  /*22c50*/  STL [R1+0x16fc], R9 ;  /* 0x0016fc0901007387 */ /* 0x0003e20000100800 */
[-C--:B0-----:R-:W-:Y:S02]  /*22c60*/  LEA.HI.X.SX32 R12, R20, R0.reuse, 0x1, P1 ;  /* 0x00000000140c7211 */ /* 0x081fe400008f0eff */
[----:B-1----:R-:W-:-:S03]  /*22c70*/  LEA.HI.X.SX32 R9, R21, R0, 0x1, P0 ;  /* 0x0000000015097211 */ /* 0x002fc600000f0eff */
[----:B------:R-:W-:Y:S01]  /*22c80*/  STL [R1+0x16f0], R12 ;  /* 0x0016f00c01007387 */ /* 0x000fe20000100800 */
[----:B------:R-:W-:-:S03]  /*22c90*/  IMAD R24, R3, 0x2, R23 ;  /* 0x0000000203187824 */ /* 0x000fc600078e0217 */
[----:B------:R0:W-:Y:S01]  /*22ca0*/  STL [R1+0x182c], R13 ;  /* 0x00182c0d01007387 */ /* 0x0001e20000100800 */
[----:B------:R-:W-:-:S03]  /*22cb0*/  IMAD R25, R3, 0x2, R24 ;  /* 0x0000000203197824 */ /* 0x000fc600078e0218 */
[----:B------:R1:W-:Y:S01]  /*22cc0*/  STL [R1+0x16f8], R9 ;  /* 0x0016f80901007387 */ /* 0x0003e20000100800 */
[-C--:B------:R-:W-:Y:S02]  /*22cd0*/  LEA R15, P2, R24, R2.reuse, 0x1 ;  /* 0x00000002180f7211 */ /* 0x080fe400078408ff */
[-C--:B0-----:R-:W-:Y:S02]  /*22ce0*/  LEA R13, P0, R22, R2.reuse, 0x1 ;  /* 0x00000002160d7211 */ /* 0x081fe400078008ff */
[----:B-1----:R-:W-:-:S03]  /*22cf0*/  LEA R9, P1, R23, R2, 0x1 ;  /* 0x0000000217097211 */ /* 0x002fc600078208ff */
[----:B------:R-:W-:Y:S01]  /*22d00*/  STL [R1+0x1704], R13 ;  /* 0x0017040d01007387 */ /* 0x000fe20000100800 */
[----:B------:R-:W-:-:S03]  /*22d10*/  IMAD R26, R3, 0x2, R25 ;  /* 0x00000002031a7824 */ /* 0x000fc600078e0219 */
[----:B------:R0:W-:Y:S01]  /*22d20*/  STL [R1+0x170c], R9 ;  /* 0x00170c0901007387 */ /* 0x0001e20000100800 */
[-C--:B------:R-:W-:Y:S01]  /*22d30*/  LEA.HI.X.SX32 R16, R23, R0.reuse, 0x1, P1 ;  /* 0x0000000017107211 */ /* 0x080fe200008f0eff */
[----:B------:R-:W-:Y:S02]  /*22d40*/  IMAD R4, R3, 0x2, R26 ;  /* 0x0000000203047824 */ /* 0x000fe400078e021a */
[----:B------:R1:W-:Y:S01]  /*22d50*/  STL [R1+0x1714], R15 ;  /* 0x0017140f01007387 */ /* 0x0003e20000100800 */
[-C--:B0-----:R-:W-:Y:S02]  /*22d60*/  LEA.HI.X.SX32 R9, R22, R0.reuse, 0x1, P0 ;  /* 0x0000000016097211 */ /* 0x081fe400000f0eff */
[----:B-1----:R-:W-:-:S03]  /*22d70*/  LEA.HI.X.SX32 R15, R24, R0, 0x1, P2 ;  /* 0x00000000180f7211 */ /* 0x002fc600010f0eff */
[----:B------:R-:W-:Y:S01]  /*22d80*/  STL [R1+0x1700], R9 ;  /* 0x0017000901007387 */ /* 0x000fe20000100800 */
[----:B------:R-:W-:-:S03]  /*22d90*/  LEA R17, P1, R26, R2, 0x1 ;  /* 0x000000021a117211 */ /* 0x000fc600078208ff */
[----:B------:R0:W-:Y:S01]  /*22da0*/  STL [R1+0x1708], R16 ;  /* 0x0017081001007387 */ /* 0x0001e20000100800 */
[----:B------:R-:W-:-:S03]  /*22db0*/  IMAD R27, R3, 0x2, R4 ;  /* 0x00000002031b7824 */ /* 0x000fc600078e0204 */
[----:B------:R1:W-:Y:S01]  /*22dc0*/  STL [R1+0x1710], R15 ;  /* 0x0017100f01007387 */ /* 0x0003e20000100800 */
[-C--:B0-----:R-:W-:Y:S02]  /*22dd0*/  LEA R16, P0, R25, R2.reuse, 0x1 ;  /* 0x0000000219107211 */ /* 0x081fe400078008ff */
[----:B-1----:R-:W-:-:S03]  /*22de0*/  LEA R15, P2, R4, R2, 0x1 ;  /* 0x00000002040f7211 */ /* 0x002fc600078408ff */
[----:B------:R-:W-:Y:S01]  /*22df0*/  STL [R1+0x171c], R16 ;  /* 0x00171c1001007387 */ /* 0x000fe20000100800 */
[----:B------:R-:W-:Y:S01]  /*22e00*/  IMAD R6, R3, 0x2, R27 ;  /* 0x0000000203067824 */ /* 0x000fe200078e021b */
[----:B------:R-:W-:Y:S02]  /*22e10*/  LEA.HI.X.SX32 R18, R25, R0, 0x1, P0 ;  /* 0x0000000019127211 */ /* 0x000fe400000f0eff */
[----:B------:R0:W-:Y:S04]  /*22e20*/  STL [R1+0x1724], R17 ;  /* 0x0017241101007387 */ /* 0x0001e80000100800 */
[----:B------:R1:W-:Y:S01]  /*22e30*/  STL [R1+0x172c], R15 ;  /* 0x00172c0f01007387 */ /* 0x0003e20000100800 */
[----:B------:R-:W-:-:S03]  /*22e40*/  IMAD R5, R3, 0x2, R6 ;  /* 0x0000000203057824 */ /* 0x000fc600078e0206 */
[----:B------:R2:W-:Y:S01]  /*22e50*/  STL [R1+0x1718], R18 ;  /* 0x0017181201007387 */ /* 0x0005e20000100800 */
[-C--:B0-----:R-:W-:Y:S02]  /*22e60*/  LEA.HI.X.SX32 R17, R4, R0.reuse, 0x1, P2 ;  /* 0x0000000004117211 */ /* 0x081fe400010f0eff */
[----:B-1----:R-:W-:-:S05]  /*22e70*/  LEA.HI.X.SX32 R15, R26, R0, 0x1, P1 ;  /* 0x000000001a0f7211 */ /* 0x002fca00008f0eff */
[----:B------:R0:W-:Y:S01]  /*22e80*/  STL [R1+0x1720], R15 ;  /* 0x0017200f01007387 */ /* 0x0001e20000100800 */
[----:B--2---:R-:W-:-:S03]  /*22e90*/  LEA R18, P1, R6, R2, 0x1 ;  /* 0x0000000206127211 */ /* 0x004fc600078208ff */
[----:B------:R1:W-:Y:S01]  /*22ea0*/  STL [R1+0x1728], R17 ;  /* 0x0017281101007387 */ /* 0x0003e20000100800 */
[----:B------:R-:W-:Y:S01]  /*22eb0*/  IMAD R28, R3, 0x2, R5 ;  /* 0x00000002031c7824 */ /* 0x000fe200078e0205 */
[-C--:B0-----:R-:W-:Y:S02]  /*22ec0*/  LEA R15, P0, R27, R2.reuse, 0x1 ;  /* 0x000000021b0f7211 */ /* 0x081fe400078008ff */
[----:B-1----:R-:W-:-:S03]  /*22ed0*/  LEA R17, P2, R5, R2, 0x1 ;  /* 0x0000000205117211 */ /* 0x002fc600078408ff */
[----:B------:R-:W-:Y:S01]  /*22ee0*/  STL [R1+0x1734], R15 ;  /* 0x0017340f01007387 */ /* 0x000fe20000100800 */
[----:B------:R-:W-:-:S03]  /*22ef0*/  IMAD R11, R3, 0x2, R28 ;  /* 0x00000002030b7824 */ /* 0x000fc600078e021c */
[----:B------:R0:W-:Y:S01]  /*22f00*/  STL [R1+0x173c], R18 ;  /* 0x00173c1201007387 */ /* 0x0001e20000100800 */
[----:B------:R-:W-:-:S03]  /*22f10*/  LEA.HI.X.SX32 R5, R5, R0, 0x1, P2 ;  /* 0x0000000005057211 */ /* 0x000fc600010f0eff */
        /* <DEDUP_REMOVED lines=8> */
[-C--:B0-----:R-:W-:Y:S02]  /*22fa0*/  LEA R17, P0, R28, R2.reuse, 0x1 ;  /* 0x000000021c117211 */ /* 0x081fe400078008ff */
[----:B-1----:R-:W-:-:S03]  /*22fb0*/  LEA R5, P1, R11, R2, 0x1 ;  /* 0x000000020b057211 */ /* 0x002fc600078208ff */
[----:B------:R-:W-:Y:S01]  /*22fc0*/  STL [R1+0x174c], R17 ;  /* 0x00174c1101007387 */ /* 0x000fe20000100800 */
[C---:B------:R-:W-:Y:S01]  /*22fd0*/  LEA R18, P2, R8.reuse, R2, 0x1 ;  /* 0x0000000208127211 */ /* 0x040fe200078408ff */
[----:B------:R-:W-:Y:S02]  /*22fe0*/  IMAD R10, R3, 0x2, R14 ;  /* 0x00000002030a7824 */ /* 0x000fe400078e020e */
[----:B------:R0:W-:Y:S01]  /*22ff0*/  STL [R1+0x1754], R5 ;  /* 0x0017540501007387 */ /* 0x0001e20000100800 */
[-C--:B------:R-:W-:Y:S01]  /*23000*/  LEA.HI.X.SX32 R11, R11, R0.reuse, 0x1, P1 ;  /* 0x000000000b0b7211 */ /* 0x080fe200008f0eff */
[----:B------:R-:W-:Y:S01]  /*23010*/  IMAD R7, R3, 0x2, R10 ;  /* 0x0000000203077824 */ /* 0x000fe200078e020a */
[-C--:B------:R-:W-:Y:S01]  /*23020*/  LEA.HI.X.SX32 R8, R8, R0.reuse, 0x1, P2 ;  /* 0x0000000008087211 */ /* 0x080fe200010f0eff */
[----:B------:R1:W-:Y:S01]  /*23030*/  STL [R1+0x175c], R18 ;  /* 0x00175c1201007387 */ /* 0x0003e20000100800 */
[----:B0-----:R-:W-:-:S05]  /*23040*/  LEA.HI.X.SX32 R5, R28, R0, 0x1, P0 ;  /* 0x000000001c057211 */ /* 0x001fca00000f0eff */
[----:B------:R-:W-:Y:S01]  /*23050*/  STL [R1+0x1748], R5 ;  /* 0x0017480501007387 */ /* 0x000fe20000100800 */
[----:B-1----:R-:W-:-:S03]  /*23060*/  LEA R18, P1, R10, R2, 0x1 ;  /* 0x000000020a127211 */ /* 0x002fc600078208ff */
[----:B------:R0:W-:Y:S01]  /*23070*/  STL [R1+0x1750], R11 ;  /* 0x0017500b01007387 */ /* 0x0001e20000100800 */
[----:B------:R-:W-:-:S03]  /*23080*/  IMAD R12, R3, 0x2, R7 ;  /* 0x00000002030c7824 */ /* 0x000fc600078e0207 */
[----:B------:R1:W-:Y:S01]  /*23090*/  STL [R1+0x1758], R8 ;  /* 0x0017580801007387 */ /* 0x0003e20000100800 */
[-C--:B0-----:R-:W-:Y:S02]  /*230a0*/  LEA R11, P0, R14, R2.reuse, 0x1 ;  /* 0x000000020e0b7211 */ /* 0x081fe400078008ff */
[----:B-1----:R-:W-:-:S03]  /*230b0*/  LEA R8, P2, R7, R2, 0x1 ;  /* 0x0000000207087211 */ /* 0x002fc600078408ff */
[----:B------:R-:W-:Y:S01]  /*230c0*/  STL [R1+0x1764], R11 ;  /* 0x0017640b01007387 */ /* 0x000fe20000100800 */
[C---:B------:R-:W-:Y:S01]  /*230d0*/  IMAD R13, R3.reuse, 0x2, R12 ;  /* 0x00000002030d7824 */ /* 0x040fe200078e020c */
[----:B------:R-:W-:Y:S02]  /*230e0*/  LEA.HI.X.SX32 R14, R14, R0, 0x1, P0 ;  /* 0x000000000e0e7211 */ /* 0x000fe400000f0eff */
[----:B------:R-:W-:Y:S04]  /*230f0*/  STL [R1+0x176c], R18 ;  /* 0x00176c1201007387 */ /* 0x000fe80000100800 */
[----:B------:R0:W-:Y:S01]  /*23100*/  STL [R1+0x1774], R8 ;  /* 0x0017740801007387 */ /* 0x0001e20000100800 */
[----:B------:R-:W-:-:S03]  /*23110*/  IMAD R9, R3, 0x2, R13 ;  /* 0x0000000203097824 */ /* 0x000fc600078e020d */
[----:B------:R1:W-:Y:S01]  /*23120*/  STL [R1+0x1760], R14 ;  /* 0x0017600e01007387 */ /* 0x0003e20000100800 */
[-C--:B0-----:R-:W-:Y:S02]  /*23130*/  LEA.HI.X.SX32 R8, R10, R0.reuse, 0x1, P1 ;  /* 0x000000000a087211 */ /* 0x081fe400008f0eff */
[----:B------:R-:W-:-:S03]  /*23140*/  LEA.HI.X.SX32 R10, R7, R0, 0x1, P2 ;  /* 0x00000000070a7211 */ /* 0x000fc600010f0eff */
[----:B------:R0:W-:Y:S01]  /*23150*/  STL [R1+0x1768], R8 ;  /* 0x0017680801007387 */ /* 0x0001e20000100800 */
[-C--:B-1----:R-:W-:Y:S01]  /*23160*/  LEA R14, P1, R13, R2.reuse, 0x1 ;  /* 0x000000020d0e7211 */ /* 0x082fe200078208ff */
[----:B------:R-:W-:Y:S02]  /*23170*/  IMAD R16, R3, 0x2, R9 ;  /* 0x0000000203107824 */ /* 0x000fe400078e0209 */
[----:B------:R1:W-:Y:S01]  /*23180*/  STL [R1+0x1770], R10 ;  /* 0x0017700a01007387 */ /* 0x0003e20000100800 */
[-C--:B0-----:R-:W-:Y:S02]  /*23190*/  LEA R8, P0, R12, R2.reuse, 0x1 ;  /* 0x000000020c087211 */ /* 0x081fe400078008ff */
[----:B-1----:R-:W-:-:S03]  /*231a0*/  LEA R10, P2, R9, R2, 0x1 ;  /* 0x00000002090a7211 */ /* 0x002fc600078408ff */
[----:B------:R-:W-:Y:S01]  /*231b0*/  STL [R1+0x177c], R8 ;  /* 0x00177c0801007387 */ /* 0x000fe20000100800 */
[----:B------:R-:W-:-:S03]  /*231c0*/  IMAD R4, R3, 0x2, R16 ;  /* 0x0000000203047824 */ /* 0x000fc600078e0210 */
[----:B------:R0:W-:Y:S04]  /*231d0*/  STL [R1+0x1784], R14 ;  /* 0x0017840e01007387 */ /* 0x0001e80000100800 */
[----:B------:R1:W-:Y:S01]  /*231e0*/  STL [R1+0x178c], R10 ;  /* 0x00178c0a01007387 */ /* 0x0003e20000100800 */
[----:B------:R-:W-:Y:S01]  /*231f0*/  IMAD R15, R3, 0x2, R4 ;  /* 0x00000002030f7824 */ /* 0x000fe200078e0204 */
[-C--:B0-----:R-:W-:Y:S02]  /*23200*/  LEA.HI.X.SX32 R14, R12, R0.reuse, 0x1, P0 ;  /* 0x000000000c0e7211 */ /* 0x081fe400000f0eff */
[-C--:B------:R-:W-:Y:S02]  /*23210*/  LEA.HI.X.SX32 R12, R9, R0.reuse, 0x1, P2 ;  /* 0x00000000090c7211 */ /* 0x080fe400010f0eff */
[----:B-1----:R-:W-:Y:S01]  /*23220*/  LEA.HI.X.SX32 R10, R13, R0, 0x1, P1 ;  /* 0x000000000d0a7211 */ /* 0x002fe200008f0eff */
[----:B------:R-:W-:Y:S01]  /*23230*/  STL [R1+0x1778], R14 ;  /* 0x0017780e01007387 */ /* 0x000fe20000100800 */
[----:B------:R-:W-:-:S03]  /*23240*/  LEA R13, P1, R4, R2, 0x1 ;  /* 0x00000002040d7211 */ /* 0x000fc600078208ff */
[----:B------:R0:W-:Y:S04]  /*23250*/  STL [R1+0x1780], R10 ;  /* 0x0017800a01007387 */ /* 0x0001e80000100800 */
[----:B------:R1:W-:Y:S01]  /*23260*/  STL [R1+0x1788], R12 ;  /* 0x0017880c01007387 */ /* 0x0003e20000100800 */
[----:B------:R-:W-:Y:S01]  /*23270*/  IMAD R6, R3, 0x2, R15 ;  /* 0x0000000203067824 */ /* 0x000fe200078e020f */
[-C--:B0-----:R-:W-:Y:S02]  /*23280*/  LEA R10, P0, R16, R2.reuse, 0x1 ;  /* 0x00000002100a7211 */ /* 0x081fe400078008ff */
[----:B-1----:R-:W-:-:S03]  /*23290*/  LEA R12, P2, R15, R2, 0x1 ;  /* 0x000000020f0c7211 */ /* 0x002fc600078408ff */
[----:B------:R-:W-:Y:S01]  /*232a0*/  STL [R1+0x1794], R10 ;  /* 0x0017940a01007387 */ /* 0x000fe20000100800 */
[----:B------:R-:W-:-:S03]  /*232b0*/  LEA.HI.X.SX32 R14, R16, R0, 0x1, P0 ;  /* 0x00000000100e7211 */ /* 0x000fc600000f0eff */
[----:B------:R0:W-:Y:S01]  /*232c0*/  STL [R1+0x179c], R13 ;  /* 0x00179c0d01007387 */ /* 0x0001e20000100800 */
[----:B------:R-:W-:-:S03]  /*232d0*/  IMAD R17, R3, 0x2, R6 ;  /* 0x0000000203117824 */ /* 0x000fc600078e0206 */
[----:B------:R1:W-:Y:S01]  /*232e0*/  STL [R1+0x17a4], R12 ;  /* 0x0017a40c01007387 */ /* 0x0003e20000100800 */
[----:B------:R-:W-:-:S03]  /*232f0*/  IMAD R5, R3, 0x2, R17 ;  /* 0x0000000203057824 */ /* 0x000fc600078e0211 */
[----:B------:R2:W-:Y:S01]  /*23300*/  STL [R1+0x1790], R14 ;  /* 0x0017900e01007387 */ /* 0x0005e20000100800 */
[-C--:B0-----:R-:W-:Y:S02]  /*23310*/  LEA.HI.X.SX32 R13, R15, R0.reuse, 0x1, P2 ;  /* 0x000000000f0d7211 */ /* 0x081fe400010f0eff */
[----:B-1----:R-:W-:Y:S01]  /*23320*/  LEA.HI.X.SX32 R12, R4, R0, 0x1, P1 ;  /* 0x00000000040c7211 */ /* 0x002fe200008f0eff */
[----:B------:R-:W-:-:S04]  /*23330*/  IMAD R11, R3, 0x2, R5 ;  /* 0x00000002030b7824 */ /* 0x000fc800078e0205 */
[----:B------:R0:W-:Y:S01]  /*23340*/  STL [R1+0x1798], R12 ;  /* 0x0017980c01007387 */ /* 0x0001e20000100800 */
[----:B--2---:R-:W-:-:S03]  /*23350*/  LEA R14, P1, R17, R2, 0x1 ;  /* 0x00000002110e7211 */ /* 0x004fc600078208ff */
[----:B------:R1:W-:Y:S01]  /*23360*/  STL [R1+0x17a0], R13 ;  /* 0x0017a00d01007387 */ /* 0x0003e20000100800 */
[-C--:B0-----:R-:W-:Y:S01]  /*23370*/  LEA R12, P0, R6, R2.reuse, 0x1 ;  /* 0x00000002060c7211 */ /* 0x081fe200078008ff */
[----:B------:R-:W-:Y:S01]  /*23380*/  IMAD R7, R3, 0x2, R11 ;  /* 0x0000000203077824 */ /* 0x000fe200078e020b */
[----:B-1----:R-:W-:-:S03]  /*23390*/  LEA R13, P2, R5, R2, 0x1 ;  /* 0x00000002050d7211 */ /* 0x002fc600078408ff */
[----:B------:R-:W-:Y:S04]  /*233a0*/  STL [R1+0x17ac], R12 ;  /* 0x0017ac0c01007387 */ /* 0x000fe80000100800 */
[----:B------:R0:W-:Y:S01]  /*233b0*/  STL [R1+0x17b4], R14 ;  /* 0x0017b40e01007387 */ /* 0x0001e20000100800 */
[----:B------:R-:W-:-:S03]  /*233c0*/  IMAD R8, R3, 0x2, R7 ;  /* 0x0000000203087824 */ /* 0x000fc600078e0207 */
[----:B------:R1:W-:Y:S01]  /*233d0*/  STL [R1+0x17bc], R13 ;  /* 0x0017bc0d01007387 */ /* 0x0003e20000100800 */
[-C--:B0-----:R-:W-:Y:S02]  /*233e0*/  LEA.HI.X.SX32 R14, R6, R0.reuse, 0x1, P0 ;  /* 0x00000000060e7211 */ /* 0x081fe400000f0eff */
[-C--:B------:R-:W-:Y:S02]  /*233f0*/  LEA.HI.X.SX32 R6, R17, R0.reuse, 0x1, P1 ;  /* 0x0000000011067211 */ /* 0x080fe400008f0eff */
[----:B-1----:R-:W-:Y:S01]  /*23400*/  LEA.HI.X.SX32 R13, R5, R0, 0x1, P2 ;  /* 0x00000000050d7211 */ /* 0x002fe200010f0eff */
[----:B------:R0:W-:Y:S04]  /*23410*/  STL [R1+0x17a8], R14 ;  /* 0x0017a80e01007387 */ /* 0x0001e80000100800 */
[----:B------:R1:W-:Y:S04]  /*23420*/  STL [R1+0x17b0], R6 ;  /* 0x0017b00601007387 */ /* 0x0003e80000100800 */
[----:B------:R2:W-:Y:S01]  /*23430*/  STL [R1+0x17b8], R13 ;  /* 0x0017b80d01007387 */ /* 0x0005e20000100800 */
[----:B0-----:R-:W-:-:S02]  /*23440*/  LEA R14, P1, R7, R2, 0x1 ;  /* 0x00000002070e7211 */ /* 0x001fc400078208ff */
[-C--:B-1----:R-:W-:Y:S01]  /*23450*/  LEA R6, P0, R11, R2.reuse, 0x1 ;  /* 0x000000020b067211 */ /* 0x082fe200078008ff */
[----:B------:R-:W-:Y:S01]  /*23460*/  IMAD R9, R3, 0x2, R8 ;  /* 0x0000000203097824 */ /* 0x000fe200078e0208 */
[----:B--2---:R-:W-:-:S03]  /*23470*/  LEA R13, P2, R8, R2, 0x1 ;  /* 0x00000002080d7211 */ /* 0x004fc600078408ff */
[----:B------:R-:W-:Y:S01]  /*23480*/  STL [R1+0x17c4], R6 ;  /* 0x0017c40601007387 */ /* 0x000fe20000100800 */
[----:B------:R-:W-:-:S03]  /*23490*/  IMAD R10, R3, 0x2, R9 ;  /* 0x00000002030a7824 */ /* 0x000fc600078e0209 */
[----:B------:R0:W-:Y:S04]  /*234a0*/  STL [R1+0x17cc], R14 ;  /* 0x0017cc0e01007387 */ /* 0x0001e80000100800 */
[----:B------:R1:W-:Y:S01]  /*234b0*/  STL [R1+0x17d4], R13 ;  /* 0x0017d40d01007387 */ /* 0x0003e20000100800 */
[-C--:B0-----:R-:W-:Y:S02]  /*234c0*/  LEA.HI.X.SX32 R14, R11, R0.reuse, 0x1, P0 ;  /* 0x000000000b0e7211 */ /* 0x081fe400000f0eff */
[-C--:B------:R-:W-:Y:S02]  /*234d0*/  LEA.HI.X.SX32 R11, R8, R0.reuse, 0x1, P2 ;  /* 0x00000000080b7211 */ /* 0x080fe400010f0eff */
[----:B-1----:R-:W-:Y:S01]  /*234e0*/  LEA.HI.X.SX32 R13, R7, R0, 0x1, P1 ;  /* 0x00000000070d7211 */ /* 0x002fe200008f0eff */
[----:B------:R-:W-:Y:S01]  /*234f0*/  STL [R1+0x17c0], R14 ;  /* 0x0017c00e01007387 */ /* 0x000fe20000100800 */
[----:B------:R-:W-:Y:S01]  /*23500*/  IMAD R4, R3, 0x2, R10 ;  /* 0x0000000203047824 */ /* 0x000fe200078e020a */
[----:B------:R-:W-:-:S02]  /*23510*/  LEA R8, P0, R9, R2, 0x1 ;  /* 0x0000000209087211 */ /* 0x000fc400078008ff */
[----:B------:R-:W-:Y:S01]  /*23520*/  STL [R1+0x17c8], R13 ;  /* 0x0017c80d01007387 */ /* 0x000fe20000100800 */
[----:B------:R-:W-:-:S03]  /*23530*/  IMAD R12, R3, 0x2, R4 ;  /* 0x00000002030c7824 */ /* 0x000fc600078e0204 */
[----:B------:R0:W-:Y:S01]  /*23540*/  STL [R1+0x17d0], R11 ;  /* 0x0017d00b01007387 */ /* 0x0001e20000100800 */
[----:B------:R-:W-:-:S03]  /*23550*/  IMAD R5, R3, 0x2, R12 ;  /* 0x0000000203057824 */ /* 0x000fc600078e020c */
[----:B------:R-:W-:Y:S01]  /*23560*/  STL [R1+0x17dc], R8 ;  /* 0x0017dc0801007387 */ /* 0x000fe20000100800 */
[-C--:B0-----:R-:W-:Y:S02]  /*23570*/  LEA R11, P1, R10, R2.reuse, 0x1 ;  /* 0x000000020a0b7211 */ /* 0x081fe400078208ff */
[----:B------:R-:W-:-:S03]  /*23580*/  LEA R13, P2, R4, R2, 0x1 ;  /* 0x00000002040d7211 */ /* 0x000fc600078408ff */
[----:B------:R0:W-:Y:S01]  /*23590*/  STL [R1+0x17e4], R11 ;  /* 0x0017e40b01007387 */ /* 0x0001e20000100800 */
[----:B------:R-:W-:-:S03]  /*235a0*/  IMAD R6, R3, 0x2, R5 ;  /* 0x0000000203067824 */ /* 0x000fc600078e0205 */
[----:B------:R-:W-:Y:S01]  /*235b0*/  STL [R1+0x17ec], R13 ;  /* 0x0017ec0d01007387 */ /* 0x000fe20000100800 */
[-C--:B0-----:R-:W-:Y:S02]  /*235c0*/  LEA.HI.X.SX32 R11, R9, R0.reuse, 0x1, P0 ;  /* 0x00000000090b7211 */ /* 0x081fe400000f0eff */
[-C--:B------:R-:W-:Y:S02]  /*235d0*/  LEA.HI.X.SX32 R9, R10, R0.reuse, 0x1, P1 ;  /* 0x000000000a097211 */ /* 0x080fe400008f0eff */
[----:B------:R-:W-:Y:S01]  /*235e0*/  LEA.HI.X.SX32 R10, R4, R0, 0x1, P2 ;  /* 0x00000000040a7211 */ /* 0x000fe200010f0eff */
[----:B------:R0:W-:Y:S01]  /*235f0*/  STL [R1+0x17d8], R11 ;  /* 0x0017d80b01007387 */ /* 0x0001e20000100800 */
[----:B------:R-:W-:-:S03]  /*23600*/  IMAD R7, R3, 0x2, R6 ;  /* 0x0000000203077824 */ /* 0x000fc600078e0206 */
[----:B------:R1:W-:Y:S04]  /*23610*/  STL [R1+0x17e0], R9 ;  /* 0x0017e00901007387 */ /* 0x0003e80000100800 */
[----:B------:R2:W-:Y:S01]  /*23620*/  STL [R1+0x17e8], R10 ;  /* 0x0017e80a01007387 */ /* 0x0005e20000100800 */
[-C--:B0-----:R-:W-:Y:S02]  /*23630*/  LEA R11, P1, R5, R2.reuse, 0x1 ;  /* 0x00000002050b7211 */ /* 0x081fe400078208ff */
[-C--:B-1----:R-:W-:Y:S01]  /*23640*/  LEA R9, P0, R12, R2.reuse, 0x1 ;  /* 0x000000020c097211 */ /* 0x082fe200078008ff */
[----:B------:R-:W-:Y:S01]  /*23650*/  IMAD R8, R3, 0x2, R7 ;  /* 0x0000000203087824 */ /* 0x000fe200078e0207 */
[----:B--2---:R-:W-:-:S03]  /*23660*/  LEA R10, P2, R6, R2, 0x1 ;  /* 0x00000002060a7211 */ /* 0x004fc600078408ff */
[----:B------:R-:W-:Y:S01]  /*23670*/  STL [R1+0x17f4], R9 ;  /* 0x0017f40901007387 */ /* 0x000fe20000100800 */
[----:B------:R-:W-:-:S03]  /*23680*/  LEA.HI.X.SX32 R12, R12, R0, 0x1, P0 ;  /* 0x000000000c0c7211 */ /* 0x000fc600000f0eff */
[----:B------:R0:W-:Y:S01]  /*23690*/  STL [R1+0x17fc], R11 ;  /* 0x0017fc0b01007387 */ /* 0x0001e20000100800 */
[----:B------:R-:W-:-:S03]  /*236a0*/  IMAD R4, R3, 0x2, R8 ;  /* 0x0000000203047824 */ /* 0x000fc600078e0208 */
[----:B------:R1:W-:Y:S01]  /*236b0*/  STL [R1+0x1804], R10 ;  /* 0x0018040a01007387 */ /* 0x0003e20000100800 */
[----:B0-----:R-:W-:-:S03]  /*236c0*/  LEA.HI.X.SX32 R11, R5, R0, 0x1, P1 ;  /* 0x00000000050b7211 */ /* 0x001fc600008f0eff */
[----:B------:R-:W-:Y:S01]  /*236d0*/  STL [R1+0x17f0], R12 ;  /* 0x0017f00c01007387 */ /* 0x000fe20000100800 */
[----:B-1----:R-:W-:-:S03]  /*236e0*/  LEA.HI.X.SX32 R10, R6, R0, 0x1, P2 ;  /* 0x00000000060a7211 */ /* 0x002fc600010f0eff */
[----:B------:R0:W-:Y:S01]  /*236f0*/  STL [R1+0x17f8], R11 ;  /* 0x0017f80b01007387 */ /* 0x0001e20000100800 */
[----:B------:R-:W-:Y:S01]  /*23700*/  IMAD R9, R3, 0x2, R4 ;  /* 0x0000000203097824 */ /* 0x000fe200078e0204 */
[----:B------:R-:W-:Y:S02]  /*23710*/  LEA R6, P0, R7, R2, 0x1 ;  /* 0x0000000207067211 */ /* 0x000fe400078008ff */
[----:B------:R1:W-:Y:S01]  /*23720*/  STL [R1+0x1800], R10 ;  /* 0x0018000a01007387 */ /* 0x0003e20000100800 */
[----:B------:R-:W-:-:S03]  /*23730*/  IMAD R5, R3, 0x2, R9 ;  /* 0x0000000203057824 */ /* 0x000fc600078e0209 */
[----:B------:R-:W2:Y:S01]  /*23740*/  S2R R20, SR_TID.X ;  /* 0x0000000000147919 */ /* 0x000ea20000002100 */
[-C--:B0-----:R-:W-:Y:S02]  /*23750*/  LEA R11, P2, R4, R2.reuse, 0x1 ;  /* 0x00000002040b7211 */ /* 0x081fe400078408ff */
[----:B-1----:R-:W-:Y:S01]  /*23760*/  LEA R10, P1, R8, R2, 0x1 ;  /* 0x00000002080a7211 */ /* 0x002fe200078208ff */
[----:B------:R0:W-:Y:S01]  /*23770*/  STL [R1+0x180c], R6 ;  /* 0x00180c0601007387 */ /* 0x0001e20000100800 */
[----:B------:R-:W-:-:S03]  /*23780*/  LEA.HI.X.SX32 R4, R4, R0, 0x1, P2 ;  /* 0x0000000004047211 */ /* 0x000fc600010f0eff */
[----:B------:R1:W-:Y:S01]  /*23790*/  STL [R1+0x1814], R10 ;  /* 0x0018140a01007387 */ /* 0x0003e20000100800 */
[----:B0-----:R-:W-:Y:S01]  /*237a0*/  IMAD R6, R3, 0x2, R5 ;  /* 0x0000000203067824 */ /* 0x001fe200078e0205 */
[-C--:B-1----:R-:W-:Y:S02]  /*237b0*/  LEA.HI.X.SX32 R10, R7, R0.reuse, 0x1, P0 ;  /* 0x00000000070a7211 */ /* 0x082fe400000f0eff */
[----:B------:R-:W-:Y:S01]  /*237c0*/  LEA.HI.X.SX32 R7, R8, R0, 0x1, P1 ;  /* 0x0000000008077211 */ /* 0x000fe200008f0eff */
[----:B------:R-:W-:Y:S01]  /*237d0*/  STL [R1+0x181c], R11 ;  /* 0x00181c0b01007387 */ /* 0x000fe20000100800 */
[----:B------:R-:W-:Y:S01]  /*237e0*/  IMAD R3, R3, 0x2, R6 ;  /* 0x0000000203037824 */ /* 0x000fe200078e0206 */
[-C--:B------:R-:W-:Y:S02]  /*237f0*/  LEA R8, P0, R9, R2.reuse, 0x1 ;  /* 0x0000000209087211 */ /* 0x080fe400078008ff */
[----:B------:R-:W-:Y:S04]  /*23800*/  STL [R1+0x1808], R10 ;  /* 0x0018080a01007387 */ /* 0x000fe80000100800 */
[----:B------:R0:W-:Y:S04]  /*23810*/  STL [R1+0x1810], R7 ;  /* 0x0018100701007387 */ /* 0x0001e80000100800 */
[----:B------:R1:W-:Y:S01]  /*23820*/  STL [R1+0x1818], R4 ;  /* 0x0018180401007387 */ /* 0x0003e20000100800 */
[----:B0-----:R-:W-:-:S03]  /*23830*/  LEA R7, P1, R5, R2, 0x1 ;  /* 0x0000000205077211 */ /* 0x001fc600078208ff */
[----:B------:R-:W-:Y:S01]  /*23840*/  STL [R1+0x1820], R8 ;  /* 0x0018200801007387 */ /* 0x000fe20000100800 */
[-C--:B-1----:R-:W-:Y:S02]  /*23850*/  LEA R4, P2, R6, R2.reuse, 0x1 ;  /* 0x0000000206047211 */ /* 0x082fe400078408ff */
[----:B------:R-:W-:Y:S01]  /*23860*/  LEA R2, P3, R3, R2, 0x1 ;  /* 0x0000000203027211 */ /* 0x000fe200078608ff */
[----:B------:R0:W-:Y:S04]  /*23870*/  STL [R1+0x1824], R7 ;  /* 0x0018240701007387 */ /* 0x0001e80000100800 */
[----:B------:R1:W-:Y:S04]  /*23880*/  STL [R1+0x1828], R4 ;  /* 0x0018280401007387 */ /* 0x0003e80000100800 */
[----:B------:R3:W-:Y:S01]  /*23890*/  STL [R1+0x808], R2 ;  /* 0x0008080201007387 */ /* 0x0007e20000100800 */
[----:B0-----:R-:W-:-:S02]  /*238a0*/  LEA.HI.X.SX32 R7, R9, R0, 0x1, P0 ;  /* 0x0000000009077211 */ /* 0x001fc400000f0eff */
[----:B-1----:R-:W-:-:S03]  /*238b0*/  LEA.HI.X.SX32 R4, R5, R0, 0x1, P1 ;  /* 0x0000000005047211 */ /* 0x002fc600008f0eff */
[----:B------:R-:W-:Y:S01]  /*238c0*/  STL [R1+0x7f8], R7 ;  /* 0x0007f80701007387 */ /* 0x000fe20000100800 */
[-C--:B---3--:R-:W-:Y:S02]  /*238d0*/  LEA.HI.X.SX32 R2, R6, R0.reuse, 0x1, P2 ;  /* 0x0000000006027211 */ /* 0x088fe400010f0eff */
[----:B------:R-:W-:Y:S01]  /*238e0*/  LEA.HI.X.SX32 R0, R3, R0, 0x1, P3 ;  /* 0x0000000003007211 */ /* 0x000fe200018f0eff */
[----:B------:R2:W-:Y:S04]  /*238f0*/  STL [R1+0x800], R4 ;  /* 0x0008000401007387 */ /* 0x0005e80000100800 */
[----:B------:R0:W-:Y:S04]  /*23900*/  STL [R1+0x804], R2 ;  /* 0x0008040201007387 */ /* 0x0001e80000100800 */
[----:B------:R1:W-:Y:S01]  /*23910*/  STL [R1+0x7fc], R0 ;  /* 0x0007fc0001007387 */ /* 0x0003e20000100800 */
[----:B--2---:R-:W-:-:S03]  /*23920*/  IMAD.SHL.U32 R4, R20, 0x20, RZ ;  /* 0x0000002014047824 */ /* 0x004fc600078e00ff */
[----:B------:R2:W-:Y:S04]  /*23930*/  STL [R1+0x4f0], RZ ;  /* 0x0004f0ff01007387 */ /* 0x0005e80000100800 */
[----:B------:R2:W-:Y:S04]  /*23940*/  STL [R1+0x4f4], RZ ;  /* 0x0004f4ff01007387 */ /* 0x0005e80000100800 */
[----:B------:R2:W-:Y:S04]  /*23950*/  STL [R1+0x19bc], R4 ;  /* 0x0019bc0401007387 */ /* 0x0005e80000100800 */
        /* <DEDUP_REMOVED lines=36> */
[----:B------:R-:W3:Y:S04]  /*23ba0*/  S2R R19, SR_TID.X ;  /* 0x0000000000137919 */ /* 0x000ee80000002100 */
        /* <DEDUP_REMOVED lines=20> */
[----:B---3--:R-:W-:-:S05]  /*23cf0*/  LOP3.LUT R19, R19, 0x3f, RZ, 0xc0, !PT ;  /* 0x0000003f13137812 */ /* 0x008fca00078ec0ff */
[----:B0-----:R-:W-:Y:S02]  /*23d00*/  IMAD.SHL.U32 R2, R19, 0x2, RZ ;  /* 0x0000000213027824 */ /* 0x001fe400078e00ff */
[----:B------:R-:W-:Y:S01]  /*23d10*/  IMAD.MOV.U32 R19, RZ, RZ, c[0x0][0x18c] ;  /* 0x00006300ff137624 */ /* 0x000fe200078e00ff */
[----:B------:R-:W-:-:S03]  /*23d20*/  ULDC UR4, c[0x0][0x188] ;  /* 0x0000620000047ab9 */ /* 0x000fc60000000800 */
[----:B------:R-:W-:Y:S01]  /*23d30*/  IMAD.SHL.U32 R3, R19, 0x80, RZ ;  /* 0x0000008013037824 */ /* 0x000fe200078e00ff */
[----:B------:R-:W-:-:S04]  /*23d40*/  USHF.L.U32 UR4, UR4, 0x7, URZ ;  /* 0x0000000704047899 */ /* 0x000fc8000800063f */
[----:B-1----:R-:W-:Y:S01]  /*23d50*/  SHF.R.S32.HI R0, RZ, 0x1f, R3 ;  /* 0x0000001fff007819 */ /* 0x002fe20000011403 */
[----:B------:R-:W-:Y:S02]  /*23d60*/  USHF.R.S32.HI UR5, URZ, 0x1f, UR4 ;  /* 0x0000001f3f057899 */ /* 0x000fe40008011404 */
[----:B--2---:R-:W0:Y:S01]  /*23d70*/  S2R R19, SR_TID.X ;  /* 0x0000000000137919 */ /* 0x004e220000002100 */
[----:B------:R-:W-:Y:S01]  /*23d80*/  IMAD.MOV.U32 R21, RZ, RZ, 0x7f ;  /* 0x0000007fff157424 */ /* 0x000fe200078e00ff */
[----:B------:R-:W-:Y:S01]  /*23d90*/  SHF.L.U64.HI R0, R3, 0x1, R0 ;  /* 0x0000000103007819 */ /* 0x000fe20000010200 */
[----:B------:R-:W-:Y:S01]  /*23da0*/  USHF.L.U32 UR10, UR4, 0x1, URZ ;  /* 0x00000001040a7899 */ /* 0x000fe2000800063f */
[----:B------:R1:W-:Y:S01]  /*23db0*/  STL [R1+0x3f8], RZ ;  /* 0x0003f8ff01007387 */ /* 0x0003e20000100800 */
[C---:B------:R-:W-:Y:S01]  /*23dc0*/  LOP3.LUT R3, R2.reuse, 0x20, RZ, 0x3c, !PT ;  /* 0x0000002002037812 */ /* 0x040fe200078e3cff */
[----:B------:R-:W-:Y:S01]  /*23dd0*/  USHF.L.U64.HI UR5, UR4, 0x1, UR5 ;  /* 0x0000000104057899 */ /* 0x000fe20008010205 */
[----:B------:R-:W-:Y:S01]  /*23de0*/  IADD3 R21, R21, c[0x0][0x180], RZ ;  /* 0x0000600015157a10 */ /* 0x000fe20007ffe0ff */
[----:B------:R1:W-:Y:S01]  /*23df0*/  STL [R1+0x3fc], RZ ;  /* 0x0003fcff01007387 */ /* 0x0003e20000100800 */
[C---:B------:R-:W-:Y:S01]  /*23e00*/  LOP3.LUT R3, R2.reuse, 0x40, RZ, 0x3c, !PT ;  /* 0x0000004002037812 */ /* 0x040fe200078e3cff */
[----:B------:R-:W-:Y:S01]  /*23e10*/  UMOV UR4, URZ ;  /* 0x0000003f00047c82 */ /* 0x000fe20008000000 */
[----:B------:R-:W-:Y:S01]  /*23e20*/  SHF.R.S32.HI R29, RZ, 0x1f, R21 ;  /* 0x0000001fff1d7819 */ /* 0x000fe20000011415 */
[----:B------:R1:W-:Y:S01]  /*23e30*/  STL [R1+0x3d0], RZ ;  /* 0x0003d0ff01007387 */ /* 0x0003e20000100800 */
[----:B------:R-:W-:-:S02]  /*23e40*/  LOP3.LUT R3, R2, 0x60, RZ, 0x3c, !PT ;  /* 0x0000006002037812 */ /* 0x000fc400078e3cff */
[----:B------:R-:W-:Y:S02]  /*23e50*/  LEA.HI R21, R29, R21, RZ, 0x7 ;  /* 0x000000151d157211 */ /* 0x000fe400078f38ff */
[C---:B------:R-:W-:Y:S02]  /*23e60*/  LOP3.LUT R6, R2.reuse, 0x70, RZ, 0x3c, !PT ;  /* 0x0000007002067812 */ /* 0x040fe400078e3cff */
[----:B------:R-:W-:Y:S02]  /*23e70*/  SHF.R.S32.HI R5, RZ, 0x7, R21 ;  /* 0x00000007ff057819 */ /* 0x000fe40000011415 */
[C---:B------:R-:W-:Y:S02]  /*23e80*/  LOP3.LUT R5, R2.reuse, 0x10, RZ, 0x3c, !PT ;  /* 0x0000001002057812 */ /* 0x040fe400078e3cff */
[C---:B------:R-:W-:Y:S01]  /*23e90*/  LOP3.LUT R5, R2.reuse, 0x30, RZ, 0x3c, !PT ;  /* 0x0000003002057812 */ /* 0x040fe200078e3cff */
[----:B0-----:R-:W-:Y:S01]  /*23ea0*/  IMAD.SHL.U32 R18, R19, 0x8, RZ ;  /* 0x0000000813127824 */ /* 0x001fe200078e00ff */
[----:B------:R-:W-:-:S04]  /*23eb0*/  LOP3.LUT R5, R2, 0x50, RZ, 0x3c, !PT ;  /* 0x0000005002057812 */ /* 0x000fc800078e3cff */
[----:B------:R-:W-:Y:S01]  /*23ec0*/  LOP3.LUT R29, R18, 0x30, RZ, 0xc0, !PT ;  /* 0x00000030121d7812 */ /* 0x000fe200078ec0ff */
[C---:B------:R-:W-:Y:S01]  /*23ed0*/  IMAD.SHL.U32 R18, R19.reuse, 0x2, RZ ;  /* 0x0000000213127824 */ /* 0x040fe200078e00ff */
[----:B------:R-:W-:-:S05]  /*23ee0*/  LOP3.LUT R19, R19, 0x7, RZ, 0xc0, !PT ;  /* 0x0000000713137812 */ /* 0x000fca00078ec0ff */
[----:B------:R-:W-:-:S05]  /*23ef0*/  IMAD R19, R19, 0x40, R29 ;  /* 0x0000004013137824 */ /* 0x000fca00078e021d */
[----:B------:R-:W-:Y:S02]  /*23f00*/  LOP3.LUT R19, R19, 0x10, R18, 0x78, !PT ;  /* 0x0000001013137812 */ /* 0x000fe400078e7812 */
[C---:B------:R-:W-:Y:S02]  /*23f10*/  LOP3.LUT R18, R20.reuse, 0x20, RZ, 0xc0, !PT ;  /* 0x0000002014127812 */ /* 0x040fe400078ec0ff */
[----:B------:R-:W-:Y:S02]  /*23f20*/  LOP3.LUT R4, R19, 0x200, R4, 0xf8, !PT ;  /* 0x0000020013047812 */ /* 0x000fe400078ef804 */
[C---:B------:R-:W-:Y:S01]  /*23f30*/  LOP3.LUT R19, R20.reuse, 0x7, RZ, 0xc0, !PT ;  /* 0x0000000714137812 */ /* 0x040fe200078ec0ff */
[----:B------:R-:W-:Y:S01]  /*23f40*/  IMAD.SHL.U32 R20, R20, 0x2, RZ ;  /* 0x0000000214147824 */ /* 0x000fe200078e00ff */
[----:B------:R-:W-:Y:S01]  /*23f50*/  LOP3.LUT R3, R4, 0x20, RZ, 0x3c, !PT ;  /* 0x0000002004037812 */ /* 0x000fe200078e3cff */
[----:B------:R1:W-:Y:S01]  /*23f60*/  STL [R1+0x6c8], R4 ;  /* 0x0006c80401007387 */ /* 0x0003e20000100800 */
[----:B------:R-:W-:-:S02]  /*23f70*/  IMAD.SHL.U32 R18, R18, 0x40, RZ ;  /* 0x0000004012127824 */ /* 0x000fc400078e00ff */
[----:B------:R-:W-:Y:S01]  /*23f80*/  IMAD R19, R19, 0x110, RZ ;  /* 0x0000011013137824 */ /* 0x000fe200078e02ff */
[----:B------:R1:W-:Y:S04]  /*23f90*/  STL [R1+0x3d4], RZ ;  /* 0x0003d4ff01007387 */ /* 0x0003e80000100800 */
[----:B------:R1:W-:Y:S01]  /*23fa0*/  STL [R1+0x3d8], RZ ;  /* 0x0003d8ff01007387 */ /* 0x0003e20000100800 */
[----:B------:R-:W-:-:S03]  /*23fb0*/  LOP3.LUT R19, R19, 0x30, R20, 0x78, !PT ;  /* 0x0000003013137812 */ /* 0x000fc600078e7814 */
[----:B------:R1:W-:Y:S01]  /*23fc0*/  STL [R1+0x3dc], RZ ;  /* 0x0003dcff01007387 */ /* 0x0003e20000100800 */
[----:B------:R-:W-:-:S03]  /*23fd0*/  LOP3.LUT R19, R19, R18, RZ, 0xfc, !PT ;  /* 0x0000001213137212 */ /* 0x000fc600078efcff */
[----:B------:R1:W-:Y:S01]  /*23fe0*/  STL [R1+0x480], RZ ;  /* 0x000480ff01007387 */ /* 0x0003e20000100800 */
[----:B------:R-:W-:-:S03]  /*23ff0*/  LOP3.LUT R5, R19, 0x40, RZ, 0x3c, !PT ;  /* 0x0000004013057812 */ /* 0x000fc600078e3cff */
        /* <DEDUP_REMOVED lines=63> */
[----:B------:R1:W-:Y:S02]  /*243f0*/  STL [R1+0x6d8], R3 ;  /* 0x0006d80301007387 */ /* 0x0003e40000100800 */
.L_x_3:
[----:B------:R-:W2:Y:S04]  /*24400*/  LDL R5, [R1+0x182c] ;  /* 0x00182c0001057983 */ /* 0x000ea80000100800 */
[----:B--2---:R0:W-:Y:S04]  /*24410*/  STL [R1+0x39c8], R5 ;  /* 0x0039c80501007387 */ /* 0x0041e80000100800 */
[----:B-1---5:R-:W2:Y:S01]  /*24420*/  LDL R4, [R1+0x1830] ;  /* 0x0018300001047983 */ /* 0x022ea20000100800 */
[----:B------:R-:W-:-:S02]  /*24430*/  UMOV UR6, 0xffffff80 ;  /* 0xffffff8000067882 */ /* 0x000fc40000000000 */
[----:B------:R-:W-:Y:S02]  /*24440*/  ULDC UR7, c[0x0][0x180] ;  /* 0x0000600000077ab9 */ /* 0x000fe40000000800 */
[----:B------:R-:W-:Y:S01]  /*24450*/  UIMAD UR6, UR4, UR6, UR7 ;  /* 0x00000006040672a4 */ /* 0x000fe2000f8e0207 */
[----:B0-----:R-:W0:Y:S04]  /*24460*/  S2R R5, SR_TID.X ;  /* 0x0000000000057919 */ /* 0x001e280000002100 */
[----:B--2---:R-:W-:Y:S04]  /*24470*/  STL [R1+0x39cc], R4 ;  /* 0x0039cc0401007387 */ /* 0x004fe80000100800 */
[----:B------:R-:W-:Y:S04]  /*24480*/  STL [R1+0x37f8], R27 ;  /* 0x0037f81b01007387 */ /* 0x000fe80000100800 */
        /* <DEDUP_REMOVED lines=58> */
[----:B------:R0:W-:Y:S04]  /*24830*/  STL [R1+0x38e8], R23 ;  /* 0x0038e81701007387 */ /* 0x0001e80000100800 */
[----:B------:R-:W-:Y:S04]  /*24840*/  STL [R1+0x37ec], R13 ;  /* 0x0037ec0d01007387 */ /* 0x000fe80000100800 */
[----:B------:R-:W-:Y:S01]  /*24850*/  STL [R1+0x38d8], R13 ;  /* 0x0038d80d01007387 */ /* 0x000fe20000100800 */
[----:B0-----:R-:W-:-:S03]  /*24860*/  SHF.R.U32.HI R23, RZ, 0x5, R5 ;  /* 0x00000005ff177819 */ /* 0x001fc60000011605 */
[----:B------:R-:W-:Y:S01]  /*24870*/  STL [R1+0x38ec], R13 ;  /* 0x0038ec0d01007387 */ /* 0x000fe20000100800 */
[----:B------:R-:W-:Y:S02]  /*24880*/  SHF.R.U32.HI R5, RZ, 0x5, R5 ;  /* 0x00000005ff057819 */ /* 0x000fe40000011605 */
[----:B------:R-:W-:Y:S01]  /*24890*/  SGXT.U32 R23, R23, 0x1 ;  /* 0x000000011717781a */ /* 0x000fe20000000000 */
[----:B------:R-:W-:Y:S01]  /*248a0*/  STL [R1+0x38f8], R13 ;  /* 0x0038f80d01007387 */ /* 0x000fe20000100800 */
[----:B------:R-:W-:Y:S02]  /*248b0*/  SGXT.U32 R5, R5, 0x1 ;  /* 0x000000010505781a */ /* 0x000fe40000000000 */
[----:B------:R-:W-:Y:S01]  /*248c0*/  LOP3.LUT R4, R23, 0x2, RZ, 0xfc, !PT ;  /* 0x0000000217047812 */ /* 0x000fe200078efcff */
[----:B------:R-:W-:Y:S01]  /*248d0*/  STL [R1+0x3904], R13 ;  /* 0x0039040d01007387 */ /* 0x000fe20000100800 */
[----:B------:R-:W-:Y:S02]  /*248e0*/  LOP3.LUT R5, R5, 0x6, RZ, 0xfc, !PT ;  /* 0x0000000605057812 */ /* 0x000fe400078efcff */
[----:B------:R-:W-:Y:S01]  /*248f0*/  ISETP.GE.AND P1, PT, R4, UR6, PT ;  /* 0x0000000604007c0c */ /* 0x000fe2000bf26270 */
[----:B------:R-:W-:Y:S01]  /*24900*/  STL [R1+0x3910], R13 ;  /* 0x0039100d01007387 */ /* 0x000fe20000100800 */
[----:B------:R-:W-:-:S03]  /*24910*/  LOP3.LUT R23, R23, 0x4, RZ, 0xfc, !PT ;  /* 0x0000000417177812 */ /* 0x000fc600078efcff */
        /* <DEDUP_REMOVED lines=96> */
[----:B------:R-:W-:Y:S01]  /*24f20*/  STL [R1+0x373c], R19 ;  /* 0x00373c1301007387 */ /* 0x000fe20000100800 */
[----:B------:R-:W-:-:S03]  /*24f30*/  ISETP.GE.AND P3, PT, R5, UR6, PT ;  /* 0x0000000605007c0c */ /* 0x000fc6000bf66270 */
[----:B------:R-:W-:Y:S04]  /*24f40*/  STL [R1+0x3738], R20 ;  /* 0x0037381401007387 */ /* 0x000fe80000100800 */
[----:B------:R-:W-:Y:S04]  /*24f50*/  STL [R1+0x3734], R21 ;  /* 0x0037341501007387 */ /* 0x000fe80000100800 */
[----:B------:R-:W-:Y:S04]  /*24f60*/  STL [R1+0x1cf0], R0 ;  /* 0x001cf00001007387 */ /* 0x000fe80000100800 */
[----:B------:R-:W2:Y:S04]  /*24f70*/  LDL.LU R4, [R1+0x39cc] ;  /* 0x0039cc0001047983 */ /* 0x000ea80000300800 */
[----:B------:R-:W2:Y:S04]  /*24f80*/  LDL.LU R5, [R1+0x39c8] ;  /* 0x0039c80001057983 */ /* 0x000ea80000300800 */
[----:B------:R-:W3:Y:S01]  /*24f90*/  S2R R27, SR_TID.X ;  /* 0x00000000001b7919 */ /* 0x000ee20000002100 */
[----:B0-----:R-:W-:-:S02]  /*24fa0*/  PRMT R13, RZ, 0x7610, R13 ;  /* 0x00007610ff0d7816 */ /* 0x001fc4000000000d */
[----:B---3--:R-:W-:-:S04]  /*24fb0*/  SHF.R.U32.HI R26, RZ, 0x5, R27 ;  /* 0x00000005ff1a7819 */ /* 0x008fc8000001161b */
[----:B------:R-:W-:-:S04]  /*24fc0*/  SGXT.U32 R26, R26, 0x1 ;  /* 0x000000011a1a781a */ /* 0x000fc80000000000 */
[----:B------:R-:W-:-:S13]  /*24fd0*/  ISETP.GE.AND P0, PT, R26, UR6, PT ;  /* 0x000000061a007c0c */ /* 0x000fda000bf06270 */
[----:B--2---:R0:W2:Y:S04]  /*24fe0*/  @!P0 LDG.E.U16 R13, [R4.64] ;  /* 0x00000008040d8981 */ /* 0x0040a8000c1e1500 */
[----:B0-----:R-:W3:Y:S04]  /*24ff0*/  LDL R4, [R1+0x7fc] ;  /* 0x0007fc0001047983 */ /* 0x001ee80000100800 */
[----:B--2---:R0:W-:Y:S04]  /*25000*/  STL [R1+0x2f4], R13 ;  /* 0x0002f40d01007387 */ /* 0x0041e80000100800 */
[----:B------:R-:W3:Y:S01]  /*25010*/  LDL R5, [R1+0x808] ;  /* 0x0008080001057983 */ /* 0x000ee20000100800 */
[----:B-1----:R-:W-:-:S02]  /*25020*/  PRMT R12, RZ, 0x7610, R12 ;  /* 0x00007610ff0c7816 */ /* 0x002fc4000000000c */
[----:B------:R-:W-:Y:S02]  /*25030*/  ISETP.GE.AND P2, PT, R23, UR6, PT ;  /* 0x0000000617007c0c */ /* 0x000fe4000bf46270 */
[----:B------:R-:W1:Y:S01]  /*25040*/  S2R R23, SR_TID.X ;  /* 0x0000000000177919 */ /* 0x000e620000002100 */
[----:B---3--:R-:W-:-:S04]  /*25050*/  @!P1 LOP3.LUT R5, R5, R4, RZ, 0x3c, !PT ;  /* 0x0000000405059212 */ /* 0x008fc800078e3cff */
[----:B------:R-:W-:-:S04]  /*25060*/  @!P1 LOP3.LUT R4, R5, R4, RZ, 0x3c, !PT ;  /* 0x0000000405049212 */ /* 0x000fc800078e3cff */
[----:B------:R-:W-:-:S05]  /*25070*/  @!P1 LOP3.LUT R5, R5, R4, RZ, 0x3c, !PT ;  /* 0x0000000405059212 */ /* 0x000fca00078e3cff */
[----:B------:R2:W3:Y:S01]  /*25080*/  @!P1 LDG.E.U16 R12, [R4.64] ;  /* 0x00000008040c9981 */ /* 0x0004e2000c1e1500 */
[----:B-1----:R-:W-:-:S04]  /*25090*/  SHF.R.U32.HI R23, RZ, 0x5, R23 ;  /* 0x00000005ff177819 */ /* 0x002fc80000011617 */
[----:B------:R-:W-:-:S04]  /*250a0*/  SGXT.U32 R23, R23, 0x1 ;  /* 0x000000011717781a */ /* 0x000fc80000000000 */
[----:B0-----:R-:W-:-:S04]  /*250b0*/  LOP3.LUT R13, R23, 0x8, RZ, 0xfc, !PT ;  /* 0x00000008170d7812 */ /* 0x001fc800078efcff */
[----:B------:R-:W-:Y:S02]  /*250c0*/  ISETP.GE.AND P0, PT, R13, UR6, PT ;  /* 0x000000060d007c0c */ /* 0x000fe4000bf06270 */
[----:B------:R-:W4:Y:S04]  /*250d0*/  LDL.LU R13, [R1+0x39c4] ;  /* 0x0039c400010d7983 */ /* 0x000f280000300800 */
[----:B--2---:R-:W2:Y:S04]  /*250e0*/  LDL R4, [R1+0x804] ;  /* 0x0008040001047983 */ /* 0x004ea80000100800 */
[----:B---3--:R0:W-:Y:S04]  /*250f0*/  STL [R1+0x2f0], R12 ;  /* 0x0002f00c01007387 */ /* 0x0081e80000100800 */
[----:B------:R-:W2:Y:S01]  /*25100*/  LDL R5, [R1+0x1828] ;  /* 0x0018280001057983 */ /* 0x000ea20000100800 */
[----:B------:R-:W-:-:S03]  /*25110*/  PRMT R11, RZ, 0x7610, R11 ;  /* 0x00007610ff0b7816 */ /* 0x000fc6000000000b */
[----:B------:R-:W1:Y:S01]  /*25120*/  S2R R23, SR_TID.X ;  /* 0x0000000000177919 */ /* 0x000e620000002100 */
[----:B--2---:R-:W-:-:S04]  /*25130*/  @!P2 LOP3.LUT R5, R5, R4, RZ, 0x3c, !PT ;  /* 0x000000040505a212 */ /* 0x004fc800078e3cff */
        /* <DEDUP_REMOVED lines=11> */
[----:B----4-:R-:W-:-:S03]  /*251f0*/  PRMT R13, RZ, 0x7610, R13 ;  /* 0x00007610ff0d7816 */ /* 0x010fc6000000000d */
        /* <DEDUP_REMOVED lines=718> */
[----:B------:R-:W2:Y:S01]  /*27ee0*/  @!P2 LDG.E.U16 R13, [R4.64] ;  /* 0x00000008040da981 */ /* 0x000ea2000c1e1500 */
[----:B-1----:R-:W-:-:S04]  /*27ef0*/  SHF.R.U32.HI R23, RZ, 0x5, R23 ;  /* 0x00000005ff177819 */ /* 0x002fc80000011617 */
[----:B------:R-:W-:-:S04]  /*27f00*/  SGXT.U32 R23, R23, 0x1 ;  /* 0x000000011717781a */ /* 0x000fc80000000000 */
[----:B0-----:R-:W-:-:S04]  /*27f10*/  LOP3.LUT R11, R23, 0x72, RZ, 0xfc, !PT ;  /* 0x00000072170b7812 */ /* 0x001fc800078efcff */
[----:B------:R-:W-:Y:S02]  /*27f20*/  ISETP.GE.AND P1, PT, R11, UR6, PT ;  /* 0x000000060b007c0c */ /* 0x000fe4000bf26270 */
[----:B------:R-:W3:Y:S04]  /*27f30*/  LDL.LU R11, [R1+0x38f0] ;  /* 0x0038f000010b7983 */ /* 0x000ee80000300800 */
[----:B--2---:R0:W-:Y:S04]  /*27f40*/  STL [R1+0x1dc], R13 ;  /* 0x0001dc0d01007387 */ /* 0x0041e80000100800 */
[----:B------:R-:W2:Y:S04]  /*27f50*/  LDL R4, [R1+0x1688] ;  /* 0x0016880001047983 */ /* 0x000ea80000100800 */
[----:B------:R-:W2:Y:S01]  /*27f60*/  LDL R5, [R1+0x168c] ;  /* 0x00168c0001057983 */ /* 0x000ea20000100800 */
[----:B----4-:R-:W-:-:S03]  /*27f70*/  PRMT R12, RZ, 0x7610, R12 ;  /* 0x00007610ff0c7816 */ /* 0x010fc6000000000c */
[----:B------:R-:W0:Y:S01]  /*27f80*/  S2R R23, SR_TID.X ;  /* 0x0000000000177919 */ /* 0x000e220000002100 */
[----:B--2---:R-:W-:-:S04]  /*27f90*/  @!P3 LOP3.LUT R5, R5, R4, RZ, 0x3c, !PT ;  /* 0x000000040505b212 */ /* 0x004fc800078e3cff */
[----:B------:R-:W-:-:S04]  /*27fa0*/  @!P3 LOP3.LUT R4, R5, R4, RZ, 0x3c, !PT ;  /* 0x000000040504b212 */ /* 0x000fc800078e3cff */
[----:B------:R-:W-:-:S05]  /*27fb0*/  @!P3 LOP3.LUT R5, R5, R4, RZ, 0x3c, !PT ;  /* 0x000000040505b212 */ /* 0x000fca00078e3cff */
[----:B------:R1:W2:Y:S01]  /*27fc0*/  @!P3 LDG.E.U16 R12, [R4.64] ;  /* 0x00000008040cb981 */ /* 0x0002a2000c1e1500 */
[----:B0-----:R-:W-:-:S04]  /*27fd0*/  SHF.R.U32.HI R13, RZ, 0x5, R23 ;  /* 0x00000005ff0d7819 */ /* 0x001fc80000011617 */
[----:B------:R-:W-:-:S04]  /*27fe0*/  SGXT.U32 R13, R13, 0x1 ;  /* 0x000000010d0d781a */ /* 0x000fc80000000000 */
[----:B------:R-:W-:-:S04]  /*27ff0*/  LOP3.LUT R13, R13, 0x74, RZ, 0xfc, !PT ;  /* 0x000000740d0d7812 */ /* 0x000fc800078efcff */
[----:B------:R-:W-:Y:S02]  /*28000*/  ISETP.GE.AND P2, PT, R13, UR6, PT ;  /* 0x000000060d007c0c */ /* 0x000fe4000bf46270 */
[----:B------:R-:W4:Y:S04]  /*28010*/  LDL.LU R13, [R1+0x38ec] ;  /* 0x0038ec00010d7983 */ /* 0x000f280000300800 */
[----:B-1----:R-:W4:Y:S04]  /*28020*/  LDL R4, [R1+0x1680] ;  /* 0x0016800001047983 */ /* 0x002f280000100800 */
[----:B--2---:R0:W-:Y:S04]  /*28030*/  STL [R1+0x1d8], R12 ;  /* 0x0001d80c01007387 */ /* 0x0041e80000100800 */
[----:B------:R-:W4:Y:S01]  /*28040*/  LDL R5, [R1+0x1684] ;  /* 0x0016840001057983 */ /* 0x000f220000100800 */
[----:B---3--:R-:W-:-:S02]  /*28050*/  PRMT R11, RZ, 0x7610, R11 ;  /* 0x00007610ff0b7816 */ /* 0x008fc4000000000b */
[----:B------:R-:W-:Y:S02]  /*28060*/  SHF.R.U32.HI R23, RZ, 0x5, R23 ;  /* 0x00000005ff177819 */ /* 0x000fe40000011617 */
[----:B----4-:R-:W-:-:S04]  /*28070*/  @!P0 LOP3.LUT R5, R5, R4, RZ, 0x3c, !PT ;  /* 0x0000000405058212 */ /* 0x010fc800078e3cff */
[----:B------:R-:W-:-:S04]  /*28080*/  @!P0 LOP3.LUT R4, R5, R4, RZ, 0x3c, !PT ;  /* 0x0000000405048212 */ /* 0x000fc800078e3cff */
[----:B------:R-:W-:-:S05]  /*28090*/  @!P0 LOP3.LUT R5, R5, R4, RZ, 0x3c, !PT ;  /* 0x0000000405058212 */ /* 0x000fca00078e3cff */
[----:B------:R1:W2:Y:S01]  /*280a0*/  @!P0 LDG.E.U16 R11, [R4.64] ;  /* 0x00000008040b8981 */ /* 0x0002a2000c1e1500 */
[----:B------:R-:W-:-:S04]  /*280b0*/  SGXT.U32 R23, R23, 0x1 ;  /* 0x000000011717781a */ /* 0x000fc80000000000 */
[----:B------:R-:W-:-:S04]  /*280c0*/  LOP3.LUT R23, R23, 0x76, RZ, 0xfc, !PT ;  /* 0x0000007617177812 */ /* 0x000fc800078efcff */
[----:B------:R-:W-:Y:S02]  /*280d0*/  ISETP.GE.AND P3, PT, R23, UR6, PT ;  /* 0x0000000617007c0c */ /* 0x000fe4000bf66270 */
[----:B------:R-:W3:Y:S04]  /*280e0*/  LDL.LU R23, [R1+0x38e8] ;  /* 0x0038e80001177983 */ /* 0x000ee80000300800 */
[----:B-1----:R-:W4:Y:S04]  /*280f0*/  LDL R4, [R1+0x1678] ;  /* 0x0016780001047983 */ /* 0x002f280000100800 */
[----:B--2---:R1:W-:Y:S04]  /*28100*/  STL [R1+0x1d4], R11 ;  /* 0x0001d40b01007387 */ /* 0x0043e80000100800 */
[----:B------:R-:W4:Y:S01]  /*28110*/  LDL R5, [R1+0x167c] ;  /* 0x00167c0001057983 */ /* 0x000f220000100800 */
[----:B---3--:R-:W-:-:S03]  /*28120*/  PRMT R23, RZ, 0x7610, R23 ;  /* 0x00007610ff177816 */ /* 0x008fc60000000017 */
[----:B0-----:R-:W0:Y:S01]  /*28130*/  S2R R12, SR_TID.X ;  /* 0x00000000000c7919 */ /* 0x001e220000002100 */
[----:B----4-:R-:W-:-:S04]  /*28140*/  @!P1 LOP3.LUT R5, R5, R4, RZ, 0x3c, !PT ;  /* 0x0000000405059212 */ /* 0x010fc800078e3cff */
[----:B------:R-:W-:-:S04]  /*28150*/  @!P1 LOP3.LUT R4, R5, R4, RZ, 0x3c, !PT ;  /* 0x0000000405049212 */ /* 0x000fc800078e3cff */
[----:B------:R-:W-:-:S05]  /*28160*/  @!P1 LOP3.LUT R5, R5, R4, RZ, 0x3c, !PT ;  /* 0x0000000405059212 */ /* 0x000fca00078e3cff */
[----:B------:R-:W2:Y:S01]  /*28170*/  @!P1 LDG.E.U16 R23, [R4.64] ;  /* 0x0000000804179981 */ /* 0x000ea2000c1e1500 */
[----:B0-----:R-:W-:-:S04]  /*28180*/  SHF.R.U32.HI R12, RZ, 0x5, R12 ;  /* 0x00000005ff0c7819 */ /* 0x001fc8000001160c */
[----:B------:R-:W-:-:S04]  /*28190*/  SGXT.U32 R12, R12, 0x1 ;  /* 0x000000010c0c781a */ /* 0x000fc80000000000 */
[----:B-1----:R-:W-:-:S04]  /*281a0*/  LOP3.LUT R11, R12, 0x78, RZ, 0xfc, !PT ;  /* 0x000000780c0b7812 */ /* 0x002fc800078efcff */
[----:B------:R-:W-:Y:S02]  /*281b0*/  ISETP.GE.AND P0, PT, R11, UR6, PT ;  /* 0x000000060b007c0c */ /* 0x000fe4000bf06270 */
[----:B------:R-:W3:Y:S04]  /*281c0*/  LDL.LU R11, [R1+0x38e4] ;  /* 0x0038e400010b7983 */ /* 0x000ee80000300800 */
[----:B--2---:R0:W-:Y:S04]  /*281d0*/  STL [R1+0x1d0], R23 ;  /* 0x0001d01701007387 */ /* 0x0041e80000100800 */
[----:B0-----:R-:W2:Y:S04]  /*281e0*/  LDL.LU R23, [R1+0x38e0] ;  /* 0x0038e00001177983 */ /* 0x001ea80000300800 */
[----:B------:R-:W4:Y:S04]  /*281f0*/  LDL R4, [R1+0x1670] ;  /* 0x0016700001047983 */ /* 0x000f280000100800 */
[----:B------:R-:W4:Y:S01]  /*28200*/  LDL R5, [R1+0x1674] ;  /* 0x0016740001057983 */ /* 0x000f220000100800 */
[----:B------:R-:W-:-:S03]  /*28210*/  PRMT R13, RZ, 0x7610, R13 ;  /* 0x00007610ff0d7816 */ /* 0x000fc6000000000d */
[----:B------:R-:W0:Y:S01]  /*28220*/  S2R R12, SR_TID.X ;  /* 0x00000000000c7919 */ /* 0x000e220000002100 */
[----:B----4-:R-:W-:-:S04]  /*28230*/  @!P2 LOP3.LUT R5, R5, R4, RZ, 0x3c, !PT ;  /* 0x000000040505a212 */ /* 0x010fc800078e3cff */
[----:B------:R-:W-:-:S04]  /*28240*/  @!P2 LOP3.LUT R4, R5, R4, RZ, 0x3c, !PT ;  /* 0x000000040504a212 */ /* 0x000fc800078e3cff */
[----:B------:R-:W-:-:S05]  /*28250*/  @!P2 LOP3.LUT R5, R5, R4, RZ, 0x3c, !PT ;  /* 0x000000040505a212 */ /* 0x000fca00078e3cff */
[----:B------:R-:W4:Y:S01]  /*28260*/  @!P2 LDG.E.U16 R13, [R4.64] ;  /* 0x00000008040da981 */ /* 0x000f22000c1e1500 */
[----:B0-----:R-:W-:-:S04]  /*28270*/  SHF.R.U32.HI R12, RZ, 0x5, R12 ;  /* 0x00000005ff0c7819 */ /* 0x001fc8000001160c */
[----:B------:R-:W-:-:S04]  /*28280*/  SGXT.U32 R12, R12, 0x1 ;  /* 0x000000010c0c781a */ /* 0x000fc80000000000 */
[----:B------:R-:W-:-:S04]  /*28290*/  LOP3.LUT R12, R12, 0x7a, RZ, 0xfc, !PT ;  /* 0x0000007a0c0c7812 */ /* 0x000fc800078efcff */
[----:B------:R-:W-:Y:S02]  /*282a0*/  ISETP.GE.AND P1, PT, R12, UR6, PT ;  /* 0x000000060c007c0c */ /* 0x000fe4000bf26270 */
[----:B------:R-:W2:Y:S04]  /*282b0*/  LDL.LU R12, [R1+0x38dc] ;  /* 0x0038dc00010c7983 */ /* 0x000ea80000300800 */
[----:B----4-:R0:W-:Y:S04]  /*282c0*/  STL [R1+0x1cc], R13 ;  /* 0x0001cc0d01007387 */ /* 0x0101e80000100800 */
[----:B0-----:R-:W4:Y:S04]  /*282d0*/  LDL.LU R13, [R1+0x38d8] ;  /* 0x0038d800010d7983 */ /* 0x001f280000300800 */
[----:B------:R-:W3:Y:S04]  /*282e0*/  LDL R4, [R1+0x1668] ;  /* 0x0016680001047983 */ /* 0x000ee80000100800 */
[----:B------:R-:W3:Y:S01]  /*282f0*/  LDL R5, [R1+0x166c] ;  /* 0x00166c0001057983 */ /* 0x000ee20000100800 */
[----:B--2---:R-:W-:-:S02]  /*28300*/  PRMT R23, RZ, 0x7610, R23 ;  /* 0x00007610ff177816 */ /* 0x004fc40000000017 */
[----:B---3--:R-:W-:-:S04]  /*28310*/  @!P3 LOP3.LUT R5, R5, R4, RZ, 0x3c, !PT ;  /* 0x000000040505b212 */ /* 0x008fc800078e3cff */
[----:B------:R-:W-:-:S04]  /*28320*/  @!P3 LOP3.LUT R4, R5, R4, RZ, 0x3c, !PT ;  /* 0x000000040504b212 */ /* 0x000fc800078e3cff */
[----:B------:R-:W-:-:S05]  /*28330*/  @!P3 LOP3.LUT R5, R5, R4, RZ, 0x3c, !PT ;  /* 0x000000040505b212 */ /* 0x000fca00078e3cff */
[----:B------:R-:W2:Y:S01]  /*28340*/  @!P3 LDG.E.U16 R23, [R4.64] ;  /* 0x000000080417b981 */ /* 0x000ea2000c1e1500 */
[----:B------:R-:W-:-:S04]  /*28350*/  SHF.R.U32.HI R27, RZ, 0x5, R27 ;  /* 0x00000005ff1b7819 */ /* 0x000fc8000001161b */
[----:B------:R-:W-:-:S04]  /*28360*/  SGXT.U32 R27, R27, 0x1 ;  /* 0x000000011b1b781a */ /* 0x000fc80000000000 */
[----:B------:R-:W-:-:S04]  /*28370*/  LOP3.LUT R27, R27, 0x7c, RZ, 0xfc, !PT ;  /* 0x0000007c1b1b7812 */ /* 0x000fc800078efcff */
[----:B------:R-:W-:Y:S02]  /*28380*/  ISETP.GE.AND P2, PT, R27, UR6, PT ;  /* 0x000000061b007c0c */ /* 0x000fe4000bf46270 */
[----:B------:R-:W3:Y:S04]  /*28390*/  LDL.LU R27, [R1+0x38d4] ;  /* 0x0038d400011b7983 */ /* 0x000ee80000300800 */
[----:B--2---:R-:W-:Y:S04]  /*283a0*/  STL [R1+0x1c8], R23 ;  /* 0x0001c81701007387 */ /* 0x004fe80000100800 */
[----:B------:R-:W2:Y:S04]  /*283b0*/  LDL R4, [R1+0x1660] ;  /* 0x0016600001047983 */ /* 0x000ea80000100800 */
[----:B------:R-:W2:Y:S01]  /*283c0*/  LDL R5, [R1+0x1664] ;  /* 0x0016640001057983 */ /* 0x000ea20000100800 */
[----:B---3--:R-:W-:-:S02]  /*283d0*/  PRMT R27, RZ, 0x7610, R27 ;  /* 0x00007610ff1b7816 */ /* 0x008fc4000000001b */
[----:B--2---:R-:W-:-:S04]  /*283e0*/  @!P0 LOP3.LUT R5, R5, R4, RZ, 0x3c, !PT ;  /* 0x0000000405058212 */ /* 0x004fc800078e3cff */
[----:B------:R-:W-:-:S04]  /*283f0*/  @!P0 LOP3.LUT R4, R5, R4, RZ, 0x3c, !PT ;  /* 0x0000000405048212 */ /* 0x000fc800078e3cff */
[----:B------:R-:W-:-:S05]  /*28400*/  @!P0 LOP3.LUT R5, R5, R4, RZ, 0x3c, !PT ;  /* 0x0000000405058212 */ /* 0x000fca00078e3cff */
[----:B------:R-:W2:Y:S01]  /*28410*/  @!P0 LDG.E.U16 R27, [R4.64] ;  /* 0x00000008041b8981 */ /* 0x000ea2000c1e1500 */
[----:B------:R-:W-:-:S04]  /*28420*/  LOP3.LUT R26, R26, 0x7e, RZ, 0xfc, !PT ;  /* 0x0000007e1a1a7812 */ /* 0x000fc800078efcff */
[----:B------:R-:W-:Y:S02]  /*28430*/  ISETP.GE.AND P3, PT, R26, UR6, PT ;  /* 0x000000061a007c0c */ /* 0x000fe4000bf66270 */
[----:B------:R-:W3:Y:S04]  /*28440*/  LDL.LU R26, [R1+0x38d0] ;  /* 0x0038d000011a7983 */ /* 0x000ee80000300800 */
[----:B--2---:R0:W-:Y:S04]  /*28450*/  STL [R1+0x1c4], R27 ;  /* 0x0001c41b01007387 */ /* 0x0041e80000100800 */
[----:B0-----:R-:W2:Y:S04]  /*28460*/  LDL.LU R27, [R1+0x38cc] ;  /* 0x0038cc00011b7983 */ /* 0x001ea80000300800 */
[----:B------:R-:W2:Y:S04]  /*28470*/  LDL R4, [R1+0x1658] ;  /* 0x0016580001047983 */ /* 0x000ea80000100800 */
[----:B------:R-:W2:Y:S01]  /*28480*/  LDL R5, [R1+0x165c] ;  /* 0x00165c0001057983 */ /* 0x000ea20000100800 */
[----:B---3--:R-:W-:-:S03]  /*28490*/  PRMT R26, RZ, 0x7610, R26 ;  /* 0x00007610ff1a7816 */ /* 0x008fc6000000001a */
[----:B------:R-:W0:Y:S01]  /*284a0*/  S2R R23, SR_TID.X ;  /* 0x0000000000177919 */ /* 0x000e220000002100 */
[----:B--2---:R-:W-:-:S04]  /*284b0*/  @!P1 LOP3.LUT R5, R5, R4, RZ, 0x3c, !PT ;  /* 0x0000000405059212 */ /* 0x004fc800078e3cff */
[----:B------:R-:W-:-:S04]  /*284c0*/  @!P1 LOP3.LUT R4, R5, R4, RZ, 0x3c, !PT ;  /* 0x0000000405049212 */ /* 0x000fc800078e3cff */
[----:B------:R-:W-:-:S05]  /*284d0*/  @!P1 LOP3.LUT R5, R5, R4, RZ, 0x3c, !PT ;  /* 0x0000000405059212 */ /* 0x000fca00078e3cff */
[----:B------:R-:W2:Y:S01]  /*284e0*/  @!P1 LDG.E.U16 R26, [R4.64] ;  /* 0x00000008041a9981 */ /* 0x000ea2000c1e1500 */
[----:B0-----:R-:W-:-:S04]  /*284f0*/  LOP3.LUT R23, R23, 0x3f, RZ, 0xc0, !PT ;  /* 0x0000003f17177812 */ /* 0x001fc800078ec0ff */
[C---:B------:R-:W-:Y:S02]  /*28500*/  ISETP.GE.AND P4, PT, R23.reuse, UR6, PT ;  /* 0x0000000617007c0c */ /* 0x040fe4000bf86270 */
[----:B------:R-:W-:-:S04]  /*28510*/  LOP3.LUT R23, R23, 0x40, RZ, 0xfc, !PT ;  /* 0x0000004017177812 */ /* 0x000fc800078efcff */
[----:B------:R-:W-:Y:S02]  /*28520*/  ISETP.GE.AND P0, PT, R23, UR6, PT ;  /* 0x0000000617007c0c */ /* 0x000fe4000bf06270 */
[----:B------:R-:W3:Y:S04]  /*28530*/  LDL.LU R23, [R1+0x38c8] ;  /* 0x0038c80001177983 */ /* 0x000ee80000300800 */
[----:B--2---:R0:W-:Y:S04]  /*28540*/  STL [R1+0x1c0], R26 ;  /* 0x0001c01a01007387 */ /* 0x0041e80000100800 */
[----:B0-----:R-:W2:Y:S04]  /*28550*/  LDL.LU R26, [R1+0x38c4] ;  /* 0x0038c400011a7983 */ /* 0x001ea80000300800 */
[----:B------:R-:W2:Y:S04]  /*28560*/  LDL R4, [R1+0x1650] ;  /* 0x0016500001047983 */ /* 0x000ea80000100800 */
[----:B------:R-:W2:Y:S01]  /*28570*/  LDL R5, [R1+0x1654] ;  /* 0x0016540001057983 */ /* 0x000ea20000100800 */
[----:B------:R-:W-:-:S02]  /*28580*/  PRMT R27, RZ, 0x7610, R27 ;  /* 0x00007610ff1b7816 */ /* 0x000fc4000000001b */
[----:B--2---:R-:W-:-:S04]  /*28590*/  @!P2 LOP3.LUT R5, R5, R4, RZ, 0x3c, !PT ;  /* 0x000000040505a212 */ /* 0x004fc800078e3cff */
[----:B------:R-:W-:-:S04]  /*285a0*/  @!P2 LOP3.LUT R4, R5, R4, RZ, 0x3c, !PT ;  /* 0x000000040504a212 */ /* 0x000fc800078e3cff */
[----:B------:R-:W-:-:S05]  /*285b0*/  @!P2 LOP3.LUT R5, R5, R4, RZ, 0x3c, !PT ;  /* 0x000000040505a212 */ /* 0x000fca00078e3cff */
[----:B------:R-:W2:Y:S04]  /*285c0*/  @!P2 LDG.E.U16 R27, [R4.64] ;  /* 0x00000008041ba981 */ /* 0x000ea8000c1e1500 */
        /* <DEDUP_REMOVED lines=8> */
[----:B------:R-:W2:Y:S01]  /*28650*/  @!P3 LDG.E.U16 R26, [R4.64] ;  /* 0x00000008041ab981 */ /* 0x000ea2000c1e1500 */
[----:B------:R-:W-:-:S03]  /*28660*/  PRMT R27, RZ, 0x7610, R27 ;  /* 0x00007610ff1b7816 */ /* 0x000fc6000000001b */
[----:B------:R-:W-:Y:S06]  /*28670*/  BAR.SYNC.DEFER_BLOCKING 0x0 ;  /* 0x0000000000007b1d */ /* 0x000fec0000010000 */
[----:B--2---:R0:W-:Y:S04]  /*28680*/  STL [R1+0x1b8], R26 ;  /* 0x0001b81a01007387 */ /* 0x0041e80000100800 */
[----:B0-----:R-:W2:Y:S04]  /*28690*/  LDL.LU R26, [R1+0x38bc] ;  /* 0x0038bc00011a7983 */ /* 0x001ea80000300800 */
[----:B------:R-:W2:Y:S04]  /*286a0*/  LDL R4, [R1+0x1640] ;  /* 0x0016400001047983 */ /* 0x000ea80000100800 */
[----:B------:R-:W2:Y:S02]  /*286b0*/  LDL R5, [R1+0x1644] ;  /* 0x0016440001057983 */ /* 0x000ea40000100800 */
        /* <DEDUP_REMOVED lines=449> */
[----:B---3--:R-:W-:-:S02]  /*2a2d0*/  PRMT R23, RZ, 0x7610, R23 ;  /* 0x00007610ff177816 */ /* 0x008fc40000000017 */
[----:B--2---:R-:W-:-:S04]  /*2a2e0*/  @!P4 LOP3.LUT R5, R5, R4, RZ, 0x3c, !PT ;  /* 0x000000040505c212 */ /* 0x004fc800078e3cff */
[----:B------:R-:W-:-:S04]  /*2a2f0*/  @!P4 LOP3.LUT R4, R5, R4, RZ, 0x3c, !PT ;  /* 0x000000040504c212 */ /* 0x000fc800078e3cff */
[----:B------:R-:W-:-:S05]  /*2a300*/  @!P4 LOP3.LUT R5, R5, R4, RZ, 0x3c, !PT ;  /* 0x000000040505c212 */ /* 0x000fca00078e3cff */
[----:B------:R-:W2:Y:S04]  /*2a310*/  @!P4 LDG.E.U16 R23, [R4.64] ;  /* 0x000000080417c981 */ /* 0x000ea8000c1e1500 */
[----:B--2---:R0:W-:Y:S04]  /*2a320*/  STL [R1+0xec], R23 ;  /* 0x0000ec1701007387 */ /* 0x0041e80000100800 */
[----:B0-----:R-:W2:Y:S04]  /*2a330*/  LDL.LU R23, [R1+0x37f0] ;  /* 0x0037f00001177983 */ /* 0x001ea80000300800 */
[----:B------:R-:W3:Y:S04]  /*2a340*/  LDL R4, [R1+0x9b8] ;  /* 0x0009b80001047983 */ /* 0x000ee80000100800 */
[----:B------:R-:W3:Y:S01]  /*2a350*/  LDL R5, [R1+0x9bc] ;  /* 0x0009bc0001057983 */ /* 0x000ee20000100800 */
[----:B----4-:R-:W-:-:S02]  /*2a360*/  PRMT R13, RZ, 0x7610, R13 ;  /* 0x00007610ff0d7816 */ /* 0x010fc4000000000d */
[----:B---3--:R-:W-:-:S04]  /*2a370*/  @!P0 LOP3.LUT R5, R5, R4, RZ, 0x3c, !PT ;  /* 0x0000000405058212 */ /* 0x008fc800078e3cff */
[----:B------:R-:W-:-:S04]  /*2a380*/  @!P0 LOP3.LUT R4, R5, R4, RZ, 0x3c, !PT ;  /* 0x0000000405048212 */ /* 0x000fc800078e3cff */
[----:B------:R-:W-:-:S05]  /*2a390*/  @!P0 LOP3.LUT R5, R5, R4, RZ, 0x3c, !PT ;  /* 0x0000000405058212 */ /* 0x000fca00078e3cff */
[----:B------:R-:W3:Y:S04]  /*2a3a0*/  @!P0 LDG.E.U16 R13, [R4.64] ;  /* 0x00000008040d8981 */ /* 0x000ee8000c1e1500 */
[----:B---3--:R0:W-:Y:S04]  /*2a3b0*/  STL [R1+0xe8], R13 ;  /* 0x0000e80d01007387 */ /* 0x0081e80000100800 */
[----:B0-----:R-:W3:Y:S04]  /*2a3c0*/  LDL.LU R13, [R1+0x37ec] ;  /* 0x0037ec00010d7983 */ /* 0x001ee80000300800 */
[----:B------:R-:W4:Y:S04]  /*2a3d0*/  LDL R4, [R1+0x940] ;  /* 0x0009400001047983 */ /* 0x000f280000100800 */
[----:B------:R-:W4:Y:S01]  /*2a3e0*/  LDL R5, [R1+0x944] ;  /* 0x0009440001057983 */ /* 0x000f220000100800 */
[----:B------:R-:W-:-:S02]  /*2a3f0*/  PRMT R12, RZ, 0x7610, R12 ;  /* 0x00007610ff0c7816 */ /* 0x000fc4000000000c */
[----:B----4-:R-:W-:-:S04]  /*2a400*/  @!P4 LOP3.LUT R5, R5, R4, RZ, 0x3c, !PT ;  /* 0x000000040505c212 */ /* 0x010fc800078e3cff */
[----:B------:R-:W-:-:S04]  /*2a410*/  @!P4 LOP3.LUT R4, R5, R4, RZ, 0x3c, !PT ;  /* 0x000000040504c212 */ /* 0x000fc800078e3cff */
[----:B------:R-:W-:-:S05]  /*2a420*/  @!P4 LOP3.LUT R5, R5, R4, RZ, 0x3c, !PT ;  /* 0x000000040505c212 */ /* 0x000fca00078e3cff */
[----:B------:R-:W4:Y:S04]  /*2a430*/  @!P4 LDG.E.U16 R12, [R4.64] ;  /* 0x00000008040cc981 */ /* 0x000f28000c1e1500 */
[----:B----4-:R0:W-:Y:S04]  /*2a440*/  STL [R1+0xe4], R12 ;  /* 0x0000e40c01007387 */ /* 0x0101e80000100800 */
[----:B0-----:R-:W4:Y:S04]  /*2a450*/  LDL.LU R12, [R1+0x37e8] ;  /* 0x0037e800010c7983 */ /* 0x001f280000300800 */
        /* <DEDUP_REMOVED lines=33> */
[----:B------:R0:W2:Y:S04]  /*2a670*/  @!P4 LDG.E.U16 R27, [R4.64] ;  /* 0x00000008041bc981 */ /* 0x0000a8000c1e1500 */
[----:B0-----:R-:W3:Y:S04]  /*2a680*/  LDL R4, [R1+0x838] ;  /* 0x0008380001047983 */ /* 0x001ee80000100800 */
[----:B------:R-:W3:Y:S01]  /*2a690*/  LDL R5, [R1+0x83c] ;  /* 0x00083c0001057983 */ /* 0x000ee20000100800 */
[----:B------:R-:W-:-:S03]  /*2a6a0*/  PRMT R26, RZ, 0x7610, R26 ;  /* 0x00007610ff1a7816 */ /* 0x000fc6000000001a */
[----:B--2---:R-:W-:Y:S01]  /*2a6b0*/  STL [R1+0x36f4], R27 ;  /* 0x0036f41b01007387 */ /* 0x004fe20000100800 */
[----:B---3--:R-:W-:-:S04]  /*2a6c0*/  @!P0 LOP3.LUT R5, R5, R4, RZ, 0x3c, !PT ;  /* 0x0000000405058212 */ /* 0x008fc800078e3cff */
        /* <DEDUP_REMOVED lines=21> */
[----:B----4-:R-:W-:-:S03]  /*2a820*/  PRMT R12, RZ, 0x7610, R12 ;  /* 0x00007610ff0c7816 */ /* 0x010fc6000000000c */
        /* <DEDUP_REMOVED lines=31> */
[----:B------:R-:W-:Y:S02]  /*2aa20*/  PRMT R2, RZ, 0x7610, R2 ;  /* 0x00007610ff027816 */ /* 0x000fe40000000002 */
[----:B---3--:R-:W-:-:S04]  /*2aa30*/  @!P4 LOP3.LUT R5, R5, R4, RZ, 0x3c, !PT ;  /* 0x000000040505c212 */ /* 0x008fc800078e3cff */
[----:B------:R-:W-:-:S04]  /*2aa40*/  @!P4 LOP3.LUT R4, R5, R4, RZ, 0x3c, !PT ;  /* 0x000000040504c212 */ /* 0x000fc800078e3cff */
[----:B------:R-:W-:-:S05]  /*2aa50*/  @!P4 LOP3.LUT R5, R5, R4, RZ, 0x3c, !PT ;  /* 0x000000040505c212 */ /* 0x000fca00078e3cff */
[----:B------:R-:W3:Y:S04]  /*2aa60*/  @!P4 LDG.E.U16 R2, [R4.64] ;  /* 0x000000080402c981 */ /* 0x000ee8000c1e1500 */
[----:B--2---:R-:W-:Y:S04]  /*2aa70*/  STL [R1+0x3710], R9 ;  /* 0x0037100901007387 */ /* 0x004fe80000100800 */
[----:B---3--:R0:W-:Y:S04]  /*2aa80*/  STL [R1+0xd4], R2 ;  /* 0x0000d40201007387 */ /* 0x0081e80000100800 */
[----:B0-----:R-:W2:Y:S04]  /*2aa90*/  LDL.LU R2, [R1+0x37d8] ;  /* 0x0037d80001027983 */ /* 0x001ea80000300800 */
[----:B------:R-:W3:Y:S04]  /*2aaa0*/  LDL R4, [R1+0x1628] ;  /* 0x0016280001047983 */ /* 0x000ee80000100800 */
[----:B------:R-:W3:Y:S01]  /*2aab0*/  LDL R5, [R1+0x162c] ;  /* 0x00162c0001057983 */ /* 0x000ee20000100800 */
[----:B------:R-:W-:-:S02]  /*2aac0*/  PRMT R15, RZ, 0x7610, R15 ;  /* 0x00007610ff0f7816 */ /* 0x000fc4000000000f */
        /* <DEDUP_REMOVED lines=8> */
[----:B--2---:R-:W-:-:S02]  /*2ab50*/  PRMT R2, RZ, 0x7610, R2 ;  /* 0x00007610ff027816 */ /* 0x004fc40000000002 */
[----:B----4-:R-:W-:-:S04]  /*2ab60*/  @!P4 LOP3.LUT R5, R5, R4, RZ, 0x3c, !PT ;  /* 0x000000040505c212 */ /* 0x010fc800078e3cff */
[----:B------:R-:W-:-:S04]  /*2ab70*/  @!P4 LOP3.LUT R4, R5, R4, RZ, 0x3c, !PT ;  /* 0x000000040504c212 */ /* 0x000fc800078e3cff */
[----:B------:R-:W-:-:S05]  /*2ab80*/  @!P4 LOP3.LUT R5, R5, R4, RZ, 0x3c, !PT ;  /* 0x000000040505c212 */ /* 0x000fca00078e3cff */
[----:B------:R-:W2:Y:S04]  /*2ab90*/  @!P4 LDG.E.U16 R2, [R4.64] ;  /* 0x000000080402c981 */ /* 0x000ea8000c1e1500 */
[----:B--2---:R0:W-:Y:S04]  /*2aba0*/  STL [R1+0xcc], R2 ;  /* 0x0000cc0201007387 */ /* 0x0041e80000100800 */
[----:B0-----:R-:W2:Y:S04]  /*2abb0*/  LDL.LU R2, [R1+0x37d0] ;  /* 0x0037d00001027983 */ /* 0x001ea80000300800 */
[----:B------:R-:W4:Y:S04]  /*2abc0*/  LDL R4, [R1+0x15a8] ;  /* 0x0015a80001047983 */ /* 0x000f280000100800 */
[----:B------:R-:W4:Y:S01]  /*2abd0*/  LDL R5, [R1+0x15ac] ;  /* 0x0015ac0001057983 */ /* 0x000f220000100800 */
[----:B---3--:R-:W-:-:S02]  /*2abe0*/  PRMT R15, RZ, 0x7610, R15 ;  /* 0x00007610ff0f7816 */ /* 0x008fc4000000000f */
[----:B----4-:R-:W-:-:S04]  /*2abf0*/  @!P0 LOP3.LUT R5, R5, R4, RZ, 0x3c, !PT ;  /* 0x0000000405058212 */ /* 0x010fc800078e3cff */
        /* <DEDUP_REMOVED lines=274> */
[----:B0-----:R-:W2:Y:S01]  /*2bd20*/  LDL.LU R6, [R1+0x3754] ;  /* 0x0037540001067983 */ /* 0x001ea20000300800 */
[----:B------:R-:W2:Y:S02]  /*2bd30*/  LDL R4, [R1+0xdb0] ;  /* 0x000db00001047983 */ /* 0x000ea40000100800 */
[----:B------:R-:W2:Y:S01]  /*2bd40*/  LDL R5, [R1+0xdb4] ;  /* 0x000db40001057983 */ /* 0x000ea20000100800 */
[----:B------:R-:W-:-:S02]  /*2bd50*/  PRMT R23, RZ, 0x7610, R23 ;  /* 0x00007610ff177816 */ /* 0x000fc40000000017 */
[----:B--2---:R-:W-:-:S04]  /*2bd60*/  @!P4 LOP3.LUT R5, R5, R4, RZ, 0x3c, !PT ;  /* 0x000000040505c212 */ /* 0x004fc800078e3cff */
[----:B------:R-:W-:-:S04]  /*2bd70*/  @!P4 LOP3.LUT R4, R5, R4, RZ, 0x3c, !PT ;  /* 0x000000040504c212 */ /* 0x000fc800078e3cff */
[----:B------:R-:W-:-:S05]  /*2bd80*/  @!P4 LOP3.LUT R5, R5, R4, RZ, 0x3c, !PT ;  /* 0x000000040505c212 */ /* 0x000fca00078e3cff */
[----:B------:R0:W2:Y:S04]  /*2bd90*/  @!P4 LDG.E.U16 R23, [R4.64] ;  /* 0x000000080417c981 */ /* 0x0000a8000c1e1500 */
[----:B0-----:R-:W2:Y:S04]  /*2bda0*/  LDL R4, [R1+0xda8] ;  /* 0x000da80001047983 */ /* 0x001ea80000100800 */
[----:B------:R-:W2:Y:S01]  /*2bdb0*/  LDL R5, [R1+0xdac] ;  /* 0x000dac0001057983 */ /* 0x000ea20000100800 */
[----:B------:R-:W-:Y:S02]  /*2bdc0*/  PRMT R3, RZ, 0x7610, R3 ;  /* 0x00007610ff037816 */ /* 0x000fe40000000003 */
[----:B--2---:R-:W-:-:S04]  /*2bdd0*/  @!P0 LOP3.LUT R5, R5, R4, RZ, 0x3c, !PT ;  /* 0x0000000405058212 */ /* 0x004fc800078e3cff */
[----:B------:R-:W-:-:S04]  /*2bde0*/  @!P0 LOP3.LUT R4, R5, R4, RZ, 0x3c, !PT ;  /* 0x0000000405048212 */ /* 0x000fc800078e3cff */
[----:B------:R-:W-:-:S05]  /*2bdf0*/  @!P0 LOP3.LUT R5, R5, R4, RZ, 0x3c, !PT ;  /* 0x0000000405058212 */ /* 0x000fca00078e3cff */
[----:B------:R-:W2:Y:S04]  /*2be00*/  @!P0 LDG.E.U16 R3, [R4.64] ;  /* 0x0000000804038981 */ /* 0x000ea8000c1e1500 */
[----:B------:R0:W-:Y:S04]  /*2be10*/  STL [R1+0x4c], R23 ;  /* 0x00004c1701007387 */ /* 0x0001e80000100800 */
[----:B0-----:R-:W3:Y:S04]  /*2be20*/  LDL R23, [R1+0xc34] ;  /* 0x000c340001177983 */ /* 0x001ee80000100800 */
        /* <DEDUP_REMOVED lines=35> */
[----:B------:R-:W2:Y:S01]  /*2c060*/  @!P0 LDG.E.U16 R17, [R4.64] ;  /* 0x0000000804118981 */ /* 0x000ea2000c1e1500 */
[----:B------:R-:W-:-:S03]  /*2c070*/  PRMT R19, RZ, 0x7610, R19 ;  /* 0x00007610ff137816 */ /* 0x000fc60000000013 */
[----:B--2---:R0:W-:Y:S04]  /*2c080*/  STL [R1+0x38], R17 ;  /* 0x0000381101007387 */ /* 0x0041e80000100800 */
[----:B0-----:R-:W2:Y:S01]  /*2c090*/  LDL.LU R17, [R1+0x3740] ;  /* 0x0037400001117983 */ /* 0x001ea20000300800 */
[----:B------:R-:W2:Y:S02]  /*2c0a0*/  LDL R5, [R1+0xc30] ;  /* 0x000c300001057983 */ /* 0x000ea40000100800 */
[----:B---3--:R-:W-:Y:S02]  /*2c0b0*/  @!P4 IMAD.MOV.U32 R4, RZ, RZ, R23 ;  /* 0x000000ffff04c224 */ /* 0x008fe400078e0017 */
[----:B------:R-:W3:Y:S04]  /*2c0c0*/  LDL R23, [R1+0xb2c] ;  /* 0x000b2c0001177983 */ /* 0x000ee80000100800 */
[----:B--2---:R-:W2:Y:S04]  /*2c0d0*/  @!P4 LDG.E.U16 R19, [R4.64] ;  /* 0x000000080413c981 */ /* 0x004ea8000c1e1500 */
        /* <DEDUP_REMOVED lines=23> */
[----:B------:R-:W-:Y:S01]  /*2c250*/  @!P0 LOP3.LUT R5, R5, R4, RZ, 0x3c, !PT ;  /* 0x0000000405058212 */ /* 0x000fe200078e3cff */
[----:B------:R0:W-:Y:S04]  /*2c260*/  STL [R1+0x2c], R27 ;  /* 0x00002c1b01007387 */ /* 0x0001e80000100800 */
[----:B------:R1:W2:Y:S01]  /*2c270*/  @!P0 LDG.E.U16 R26, [R4.64] ;  /* 0x00000008041a8981 */ /* 0x0002a2000c1e1500 */
[----:B------:R-:W-:-:S03]  /*2c280*/  PRMT R21, RZ, 0x7610, R21 ;  /* 0x00007610ff157816 */ /* 0x000fc60000000015 */
[----:B0-----:R-:W2:Y:S04]  /*2c290*/  LDL R27, [R1+0xaac] ;  /* 0x000aac00011b7983 */ /* 0x001ea80000100800 */
[----:B-1----:R-:W2:Y:S04]  /*2c2a0*/  LDL R4, [R1+0xb30] ;  /* 0x000b300001047983 */ /* 0x002ea80000100800 */
[----:B------:R-:W2:Y:S02]  /*2c2b0*/  LDL R5, [R1+0xb34] ;  /* 0x000b340001057983 */ /* 0x000ea40000100800 */
        /* <DEDUP_REMOVED lines=8> */
[----:B------:R-:W2:Y:S01]  /*2c340*/  LDL R5, [R1+0xb28] ;  /* 0x000b280001057983 */ /* 0x000ea20000100800 */
[----:B------:R-:W-:Y:S01]  /*2c350*/  PRMT R2, RZ, 0x7610, R2 ;  /* 0x00007610ff027816 */ /* 0x000fe20000000002 */
[----:B---3--:R-:W-:-:S02]  /*2c360*/  @!P0 IMAD.MOV.U32 R4, RZ, RZ, R23 ;  /* 0x000000ffff048224 */ /* 0x008fc400078e0017 */
[----:B------:R-:W3:Y:S04]  /*2c370*/  LDL R23, [R1+0xa2c] ;  /* 0x000a2c0001177983 */ /* 0x000ee80000100800 */
[----:B--2---:R-:W2:Y:S04]  /*2c380*/  @!P0 LDG.E.U16 R2, [R4.64] ;  /* 0x0000000804028981 */ /* 0x004ea8000c1e1500 */
[----:B--2---:R-:W-:Y:S01]  /*2c390*/  STL [R1+0x20], R2 ;  /* 0x0000200201007387 */ /* 0x004fe20000100800 */
[----:B------:R-:W2:Y:S02]  /*2c3a0*/  LDL R4, [R1+0xab0] ;  /* 0x000ab00001047983 */ /* 0x000ea40000100800 */
[----:B------:R-:W2:Y:S01]  /*2c3b0*/  LDL R5, [R1+0xab4] ;  /* 0x000ab40001057983 */ /* 0x000ea20000100800 */
[----:B------:R-:W-:-:S02]  /*2c3c0*/  PRMT R11, RZ, 0x7610, R11 ;  /* 0x00007610ff0b7816 */ /* 0x000fc4000000000b */
[----:B--2---:R-:W-:-:S04]  /*2c3d0*/  @!P4 LOP3.LUT R5, R5, R4, RZ, 0x3c, !PT ;  /* 0x000000040505c212 */ /* 0x004fc800078e3cff */
[----:B------:R-:W-:-:S04]  /*2c3e0*/  @!P4 LOP3.LUT R4, R5, R4, RZ, 0x3c, !PT ;  /* 0x000000040504c212 */ /* 0x000fc800078e3cff */
[----:B------:R-:W-:-:S05]  /*2c3f0*/  @!P4 LOP3.LUT R5, R5, R4, RZ, 0x3c, !PT ;  /* 0x000000040505c212 */ /* 0x000fca00078e3cff */
[----:B------:R0:W2:Y:S04]  /*2c400*/  @!P4 LDG.E.U16 R11, [R4.64] ;  /* 0x00000008040bc981 */ /* 0x0000a8000c1e1500 */
[----:B0-----:R-:W3:Y:S01]  /*2c410*/  LDL R5, [R1+0xaa8] ;  /* 0x000aa80001057983 */ /* 0x001ee20000100800 */
[----:B------:R-:W-:Y:S01]  /*2c420*/  PRMT R15, RZ, 0x7610, R15 ;  /* 0x00007610ff0f7816 */ /* 0x000fe2000000000f */
[----:B------:R-:W-:Y:S02]  /*2c430*/  @!P0 IMAD.MOV.U32 R4, RZ, RZ, R27 ;  /* 0x000000ffff048224 */ /* 0x000fe400078e001b */
[----:B--2---:R0:W-:Y:S01]  /*2c440*/  STL [R1+0x1c], R11 ;  /* 0x00001c0b01007387 */ /* 0x0041e20000100800 */
[----:B------:R-:W-:Y:S01]  /*2c450*/  PRMT R10, RZ, 0x7610, R10 ;  /* 0x00007610ff0a7816 */ /* 0x000fe2000000000a */
[----:B------:R-:W2:Y:S02]  /*2c460*/  LDL R27, [R1+0x9a8] ;  /* 0x0009a800011b7983 */ /* 0x000ea40000100800 */
[----:B---3--:R1:W3:Y:S04]  /*2c470*/  @!P0 LDG.E.U16 R15, [R4.64] ;  /* 0x00000008040f8981 */ /* 0x0082e8000c1e1500 */
[----:B0-----:R-:W2:Y:S04]  /*2c480*/  LDL R11, [R1+0x9b4] ;  /* 0x0009b400010b7983 */ /* 0x001ea80000100800 */
[----:B-1----:R-:W2:Y:S01]  /*2c490*/  LDL R5, [R1+0xa30] ;  /* 0x000a300001057983 */ /* 0x002ea20000100800 */
[----:B------:R-:W-:-:S03]  /*2c4a0*/  @!P4 IMAD.MOV.U32 R4, RZ, RZ, R26 ;  /* 0x000000ffff04c224 */ /* 0x000fc600078e001a */
[----:B---3--:R0:W-:Y:S01]  /*2c4b0*/  STL [R1+0x18], R15 ;  /* 0x0000180f01007387 */ /* 0x0081e20000100800 */
[----:B------:R-:W-:Y:S01]  /*2c4c0*/  PRMT R13, RZ, 0x7610, R13 ;  /* 0x00007610ff0d7816 */ /* 0x000fe2000000000d */
[----:B------:R-:W3:Y:S02]  /*2c4d0*/  LDL R26, [R1+0x930] ;  /* 0x00093000011a7983 */ /* 0x000ee40000100800 */
[----:B--2---:R1:W2:Y:S04]  /*2c4e0*/  @!P4 LDG.E.U16 R10, [R4.64] ;  /* 0x00000008040ac981 */ /* 0x0042a8000c1e1500 */
[----:B0-----:R-:W3:Y:S04]  /*2c4f0*/  LDL R15, [R1+0x9ac] ;  /* 0x0009ac00010f7983 */ /* 0x001ee80000100800 */
[----:B-1----:R-:W3:Y:S01]  /*2c500*/  LDL R5, [R1+0xa28] ;  /* 0x000a280001057983 */ /* 0x002ee20000100800 */
[----:B------:R-:W-:-:S03]  /*2c510*/  @!P0 IMAD.MOV.U32 R4, RZ, RZ, R23 ;  /* 0x000000ffff048224 */ /* 0x000fc600078e0017 */
[----:B--2---:R0:W-:Y:S01]  /*2c520*/  STL [R1+0x14], R10 ;  /* 0x0000140a01007387 */ /* 0x0041e20000100800 */
[----:B------:R-:W2:Y:S03]  /*2c530*/  LDL R23, [R1+0x928] ;  /* 0x0009280001177983 */ /* 0x000ea60000100800 */
[----:B---3--:R1:W3:Y:S04]  /*2c540*/  @!P0 LDG.E.U16 R13, [R4.64] ;  /* 0x00000008040d8981 */ /* 0x0082e8000c1e1500 */
[----:B0-----:R-:W2:Y:S04]  /*2c550*/  LDL R10, [R1+0x934] ;  /* 0x00093400010a7983 */ /* 0x001ea80000100800 */
[----:B-1----:R-:W2:Y:S01]  /*2c560*/  LDL R5, [R1+0x9b0] ;  /* 0x0009b00001057983 */ /* 0x002ea20000100800 */
[----:B------:R-:W-:Y:S01]  /*2c570*/  PRMT R0, RZ, 0x7610, R0 ;  /* 0x00007610ff007816 */ /* 0x000fe20000000000 */
[----:B------:R-:W-:Y:S01]  /*2c580*/  @!P4 IMAD.MOV.U32 R4, RZ, RZ, R11 ;  /* 0x000000ffff04c224 */ /* 0x000fe200078e000b */
[----:B----4-:R-:W-:Y:S01]  /*2c590*/  PRMT R14, RZ, 0x7610, R14 ;  /* 0x00007610ff0e7816 */ /* 0x010fe2000000000e */
[----:B---3--:R0:W-:Y:S01]  /*2c5a0*/  STL [R1+0x10], R13 ;  /* 0x0000100d01007387 */ /* 0x0081e20000100800 */
[----:B------:R-:W-:-:S02]  /*2c5b0*/  PRMT R9, RZ, 0x7610, R9 ;  /* 0x00007610ff097816 */ /* 0x000fc40000000009 */
[----:B------:R-:W-:Y:S01]  /*2c5c0*/  PRMT R12, RZ, 0x7610, R12 ;  /* 0x00007610ff0c7816 */ /* 0x000fe2000000000c */
[----:B------:R-:W3:Y:S01]  /*2c5d0*/  LDL R11, [R1+0x8b0] ;  /* 0x0008b000010b7983 */ /* 0x000ee20000100800 */
[----:B0-----:R-:W4:Y:S04]  /*2c5e0*/  LDL R13, [R1+0x92c] ;  /* 0x00092c00010d7983 */ /* 0x001f280000100800 */
[----:B--2---:R0:W2:Y:S02]  /*2c5f0*/  @!P4 LDG.E.U16 R0, [R4.64] ;  /* 0x000000080400c981 */ /* 0x0040a4000c1e1500 */
[----:B0-----:R-:W-:Y:S02]  /*2c600*/  @!P0 IMAD.MOV.U32 R4, RZ, RZ, R15 ;  /* 0x000000ffff048224 */ /* 0x001fe400078e000f */
[----:B------:R-:W-:-:S05]  /*2c610*/  @!P0 IMAD.MOV.U32 R5, RZ, RZ, R27 ;  /* 0x000000ffff058224 */ /* 0x000fca00078e001b */
[----:B------:R0:W3:Y:S02]  /*2c620*/  @!P0 LDG.E.U16 R14, [R4.64] ;  /* 0x00000008040e8981 */ /* 0x0000e4000c1e1500 */
[----:B0-----:R-:W-:Y:S02]  /*2c630*/  @!P4 IMAD.MOV.U32 R4, RZ, RZ, R10 ;  /* 0x000000ffff04c224 */ /* 0x001fe400078e000a */
[----:B------:R-:W-:-:S05]  /*2c640*/  @!P4 IMAD.MOV.U32 R5, RZ, RZ, R26 ;  /* 0x000000ffff05c224 */ /* 0x000fca00078e001a */
[----:B------:R0:W3:Y:S02]  /*2c650*/  @!P4 LDG.E.U16 R9, [R4.64] ;  /* 0x000000080409c981 */ /* 0x0000e4000c1e1500 */
[----:B0-----:R-:W-:Y:S02]  /*2c660*/  @!P0 IMAD.MOV.U32 R5, RZ, RZ, R23 ;  /* 0x000000ffff058224 */ /* 0x001fe400078e0017 */
[----:B----4-:R-:W-:-:S05]  /*2c670*/  @!P0 IMAD.MOV.U32 R4, RZ, RZ, R13 ;  /* 0x000000ffff048224 */ /* 0x010fca00078e000d */
[----:B------:R0:W4:Y:S04]  /*2c680*/  @!P0 LDG.E.U16 R12, [R4.64] ;  /* 0x00000008040c8981 */ /* 0x000128000c1e1500 */
[----:B--2---:R1:W-:Y:S01]  /*2c690*/  STL [R1+0xc], R0 ;  /* 0x00000c0001007387 */ /* 0x0043e20000100800 */
[----:B------:R-:W2:Y:S03]  /*2c6a0*/  LDL R15, [R1+0x8a8] ;  /* 0x0008a800010f7983 */ /* 0x000ea60000100800 */
[----:B-1----:R-:W2:Y:S01]  /*2c6b0*/  LDL R0, [R1+0x8b4] ;  /* 0x0008b40001007983 */ /* 0x002ea20000100800 */
[----:B---3--:R1:W-:Y:S03]  /*2c6c0*/  STL [R1+0x8], R14 ;  /* 0x0000080e01007387 */ /* 0x0083e60000100800 */
[----:B------:R-:W3:Y:S04]  /*2c6d0*/  LDL R10, [R1+0x830] ;  /* 0x00083000010a7983 */ /* 0x000ee80000100800 */
[----:B-1----:R-:W3:Y:S04]  /*2c6e0*/  LDL R14, [R1+0x8ac] ;  /* 0x0008ac00010e7983 */ /* 0x002ee80000100800 */
[----:B------:R1:W-:Y:S01]  /*2c6f0*/  STL [R1+0x4], R9 ;  /* 0x0000040901007387 */ /* 0x0003e20000100800 */
[----:B------:R-:W3:Y:S03]  /*2c700*/  LDL R13, [R1+0x828] ;  /* 0x00082800010d7983 */ /* 0x000ee60000100800 */
[----:B-1----:R-:W3:Y:S01]  /*2c710*/  LDL R9, [R1+0x834] ;  /* 0x0008340001097983 */ /* 0x002ee20000100800 */
[----:B------:R-:W-:Y:S01]  /*2c720*/  PRMT R29, RZ, 0x7610, R29 ;  /* 0x00007610ff1d7816 */ /* 0x000fe2000000001d */
[----:B0-----:R-:W-:Y:S01]  /*2c730*/  @!P4 IMAD.MOV.U32 R5, RZ, RZ, R11 ;  /* 0x000000ffff05c224 */ /* 0x001fe200078e000b */
[----:B------:R-:W-:Y:S01]  /*2c740*/  PRMT R28, RZ, 0x7610, R28 ;  /* 0x00007610ff1c7816 */ /* 0x000fe2000000001c */
[----:B----4-:R0:W-:Y:S01]  /*2c750*/  STL [R1], R12 ;  /* 0x0000000c01007387 */ /* 0x0101e20000100800 */
[----:B------:R-:W4:Y:S03]  /*2c760*/  LDL R11, [R1+0x79c] ;  /* 0x00079c00010b7983 */ /* 0x000f260000100800 */
[----:B0-----:R-:W4:Y:S01]  /*2c770*/  LDL R12, [R1+0x82c] ;  /* 0x00082c00010c7983 */ /* 0x001f220000100800 */
[----:B--2---:R-:W-:-:S02]  /*2c780*/  @!P4 IMAD.MOV.U32 R4, RZ, RZ, R0 ;  /* 0x000000ffff04c224 */ /* 0x004fc400078e0000 */
[----:B------:R-:W2:Y:S03]  /*2c790*/  LDL R0, [R1+0x7a0] ;  /* 0x0007a00001007983 */ /* 0x000ea60000100800 */
[----:B------:R3:W2:Y:S02]  /*2c7a0*/  @!P4 LDG.E.U16 R29, [R4.64] ;  /* 0x00000008041dc981 */ /* 0x0006a4000c1e1500 */
[----:B---3--:R-:W-:Y:S02]  /*2c7b0*/  @!P0 IMAD.MOV.U32 R4, RZ, RZ, R14 ;  /* 0x000000ffff048224 */ /* 0x008fe400078e000e */
[----:B------:R-:W-:-:S05]  /*2c7c0*/  @!P0 IMAD.MOV.U32 R5, RZ, RZ, R15 ;  /* 0x000000ffff058224 */ /* 0x000fca00078e000f */
[----:B------:R0:W3:Y:S01]  /*2c7d0*/  @!P0 LDG.E.U16 R28, [R4.64] ;  /* 0x00000008041c8981 */ /* 0x0000e2000c1e1500 */
[----:B------:R-:W-:Y:S02]  /*2c7e0*/  PRMT R25, RZ, 0x7610, R25 ;  /* 0x00007610ff197816 */ /* 0x000fe40000000019 */
[----:B------:R-:W-:Y:S01]  /*2c7f0*/  PRMT R24, RZ, 0x7610, R24 ;  /* 0x00007610ff187816 */ /* 0x000fe20000000018 */
[----:B0-----:R-:W-:Y:S02]  /*2c800*/  @!P4 IMAD.MOV.U32 R4, RZ, RZ, R9 ;  /* 0x000000ffff04c224 */ /* 0x001fe400078e0009 */
[----:B------:R-:W-:-:S05]  /*2c810*/  @!P4 IMAD.MOV.U32 R5, RZ, RZ, R10 ;  /* 0x000000ffff05c224 */ /* 0x000fca00078e000a */
[----:B------:R0:W3:Y:S02]  /*2c820*/  @!P4 LDG.E.U16 R25, [R4.64] ;  /* 0x000000080419c981 */ /* 0x0000e4000c1e1500 */
[----:B0-----:R-:W-:Y:S01]  /*2c830*/  @!P0 IMAD.MOV.U32 R5, RZ, RZ, R13 ;  /* 0x000000ffff058224 */ /* 0x001fe200078e000d */
[----:B------:R-:W-:Y:S01]  /*2c840*/  PRMT R8, RZ, 0x7610, R8 ;  /* 0x00007610ff087816 */ /* 0x000fe20000000008 */
[----:B----4-:R-:W-:-:S05]  /*2c850*/  @!P0 IMAD.MOV.U32 R4, RZ, RZ, R12 ;  /* 0x000000ffff048224 */ /* 0x010fca00078e000c */
[----:B------:R0:W4:Y:S04]  /*2c860*/  @!P0 LDG.E.U16 R24, [R4.64] ;  /* 0x0000000804188981 */ /* 0x000128000c1e1500 */
[----:B--2---:R-:W-:Y:S01]  /*2c870*/  STL [R1+0x3678], R29 ;  /* 0x0036781d01007387 */ /* 0x004fe20000100800 */
[----:B0-----:R-:W-:Y:S02]  /*2c880*/  @!P4 IMAD.MOV.U32 R4, RZ, RZ, R0 ;  /* 0x000000ffff04c224 */ /* 0x001fe400078e0000 */
[----:B------:R-:W-:-:S05]  /*2c890*/  @!P4 IMAD.MOV.U32 R5, RZ, RZ, R11 ;  /* 0x000000ffff05c224 */ /* 0x000fca00078e000b */
[----:B------:R-:W2:Y:S04]  /*2c8a0*/  @!P4 LDG.E.U16 R8, [R4.64] ;  /* 0x000000080408c981 */ /* 0x000ea8000c1e1500 */
[----:B---3--:R-:W-:Y:S01]  /*2c8b0*/  STL [R1+0x367c], R28 ;  /* 0x00367c1c01007387 */ /* 0x008fe20000100800 */
[----:B------:R-:W3:Y:S02]  /*2c8c0*/  LDL R10, [R1+0x798] ;  /* 0x00079800010a7983 */ /* 0x000ee40000100800 */
[----:B------:R-:W3:Y:S01]  /*2c8d0*/  LDL R9, [R1+0x1838] ;  /* 0x0018380001097983 */ /* 0x000ee20000100800 */
[----:B------:R-:W-:Y:S01]  /*2c8e0*/  STL [R1+0x3680], R25 ;  /* 0x0036801901007387 */ /* 0x000fe20000100800 */
[----:B------:R-:W3:Y:S02]  /*2c8f0*/  LDL R15, [R1+0x18a4] ;  /* 0x0018a400010f7983 */ /* 0x000ee40000100800 */
[----:B------:R-:W3:Y:S01]  /*2c900*/  LDL R14, [R1+0x18b0] ;  /* 0x0018b000010e7983 */ /* 0x000ee20000100800 */
[----:B----4-:R-:W-:Y:S01]  /*2c910*/  STL [R1+0x3684], R24 ;  /* 0x0036841801007387 */ /* 0x010fe20000100800 */
[----:B------:R-:W4:Y:S02]  /*2c920*/  LDL R23, [R1+0x18ac] ;  /* 0x0018ac0001177983 */ /* 0x000f240000100800 */
[----:B------:R-:W4:Y:S02]  /*2c930*/  LDL R13, [R1+0x18b8] ;  /* 0x0018b800010d7983 */ /* 0x000f240000100800 */
[----:B------:R-:W4:Y:S01]  /*2c940*/  LDL R12, [R1+0x1924] ;  /* 0x00192400010c7983 */ /* 0x000f220000100800 */
[----:B------:R-:W4:Y:S01]  /*2c950*/  LDL R11, [R1+0x1930] ;  /* 0x00193000010b7983 */ /* 0x000f220000100800 */
[----:B------:R-:W4:Y:S03]  /*2c960*/  LDL.LU R0, [R1+0x1624] ;  /* 0x0016240001007983 */ /* 0x000f260000300800 */
[----:B--2---:R0:W-:Y:S01]  /*2c970*/  STL [R1+0x3688], R8 ;  /* 0x0036880801007387 */ /* 0x0041e20000100800 */
[----:B---3--:R-:W-:-:S02]  /*2c980*/  @!P0 IMAD.MOV.U32 R5, RZ, RZ, R10 ;  /* 0x000000ffff058224 */ /* 0x008fc400078e000a */
[----:B------:R-:W-:Y:S01]  /*2c990*/  @!P0 IMAD.MOV.U32 R4, RZ, RZ, R9 ;  /* 0x000000ffff048224 */ /* 0x000fe200078e0009 */
[----:B------:R-:W2:Y:S04]  /*2c9a0*/  LDL R10, [R1+0x192c] ;  /* 0x00192c00010a7983 */ /* 0x000ea80000100800 */
[----:B------:R-:W3:Y:S01]  /*2c9b0*/  LDL R9, [R1+0x1938] ;  /* 0x0019380001097983 */ /* 0x000ee20000100800 */
[----:B------:R-:W-:Y:S02]  /*2c9c0*/  PRMT R7, RZ, 0x7610, R7 ;  /* 0x00007610ff077816 */ /* 0x000fe40000000007 */
[----:B------:R-:W-:Y:S02]  /*2c9d0*/  PRMT R6, RZ, 0x7610, R6 ;  /* 0x00007610ff067816 */ /* 0x000fe40000000006 */
[----:B------:R-:W-:Y:S01]  /*2c9e0*/  PRMT R3, RZ, 0x7610, R3 ;  /* 0x00007610ff037816 */ /* 0x000fe20000000003 */
[----:B0-----:R-:W2:Y:S04]  /*2c9f0*/  LDL R8, [R1+0x1620] ;  /* 0x0016200001087983 */ /* 0x001ea80000100800 */
[----:B------:R0:W2:Y:S04]  /*2ca00*/  @!P0 LDG.E.U16 R7, [R4.64] ;  /* 0x0000000804078981 */ /* 0x0000a8000c1e1500 */
[----:B------:R4:W2:Y:S01]  /*2ca10*/  @!P4 LDG.E.U16 R6, [R14.64] ;  /* 0x000000080e06c981 */ /* 0x0008a2000c1e1500 */
[----:B0-----:R-:W-:-:S02]  /*2ca20*/  PRMT R5, RZ, 0x7610, R5 ;  /* 0x00007610ff057816 */ /* 0x001fc40000000005 */
[----:B------:R-:W-:Y:S01]  /*2ca30*/  PRMT R4, RZ, 0x7610, R4 ;  /* 0x00007610ff047816 */ /* 0x000fe20000000004 */
[----:B----4-:R-:W-:Y:S02]  /*2ca40*/  @!P0 IMAD.MOV.U32 R15, RZ, RZ, R23 ;  /* 0x000000ffff0f8224 */ /* 0x010fe400078e0017 */
[----:B------:R-:W-:-:S05]  /*2ca50*/  @!P0 IMAD.MOV.U32 R14, RZ, RZ, R13 ;  /* 0x000000ffff0e8224 */ /* 0x000fca00078e000d */
[----:B------:R0:W4:Y:S02]  /*2ca60*/  @!P0 LDG.E.U16 R5, [R14.64] ;  /* 0x000000080e058981 */ /* 0x000124000c1e1500 */
[----:B0-----:R-:W-:Y:S02]  /*2ca70*/  @!P4 IMAD.MOV.U32 R14, RZ, RZ, R11 ;  /* 0x000000ffff0ec224 */ /* 0x001fe400078e000b */
[----:B------:R-:W-:-:S05]  /*2ca80*/  @!P4 IMAD.MOV.U32 R15, RZ, RZ, R12 ;  /* 0x000000ffff0fc224 */ /* 0x000fca00078e000c */
[----:B------:R3:W4:Y:S02]  /*2ca90*/  @!P4 LDG.E.U16 R4, [R14.64] ;  /* 0x000000080e04c981 */ /* 0x000724000c1e1500 */
[----:B---3--:R-:W-:Y:S02]  /*2caa0*/  @!P0 IMAD.MOV.U32 R14, RZ, RZ, R9 ;  /* 0x000000ffff0e8224 */ /* 0x008fe400078e0009 */
[----:B--2---:R-:W-:-:S05]  /*2cab0*/  @!P0 IMAD.MOV.U32 R15, RZ, RZ, R10 ;  /* 0x000000ffff0f8224 */ /* 0x004fca00078e000a */
[----:B------:R0:W2:Y:S04]  /*2cac0*/  @!P0 LDG.E.U16 R3, [R14.64] ;  /* 0x000000080e038981 */ /* 0x0000a8000c1e1500 */
[----:B------:R1:W-:Y:S01]  /*2cad0*/  STL [R1+0x368c], R7 ;  /* 0x00368c0701007387 */ /* 0x0003e20000100800 */
[----:B------:R3:W-:Y:S02]  /*2cae0*/  STL [R1+0x3690], R6 ;  /* 0x0036900601007387 */ /* 0x0007e40000100800 */
[----:B0-----:R-:W-:Y:S01]  /*2caf0*/  @!P4 IMAD.MOV.U32 R15, RZ, RZ, R8 ;  /* 0x000000ffff0fc224 */ /* 0x001fe200078e0008 */
[----:B----4-:R-:W-:Y:S04]  /*2cb00*/  STL [R1+0x3694], R5 ;  /* 0x0036940501007387 */ /* 0x010fe80000100800 */
[----:B------:R0:W-:Y:S04]  /*2cb10*/  STL [R1+0x3698], R4 ;  /* 0x0036980401007387 */ /* 0x0001e80000100800 */
[----:B--2---:R2:W-:Y:S01]  /*2cb20*/  STL [R1+0x369c], R3 ;  /* 0x00369c0301007387 */ /* 0x0045e20000100800 */
[----:B------:R-:W4:Y:S02]  /*2cb30*/  LDL R9, [R1+0x1618] ;  /* 0x0016180001097983 */ /* 0x000f240000100800 */
[----:B------:R-:W4:Y:S02]  /*2cb40*/  LDL R8, [R1+0x161c] ;  /* 0x00161c0001087983 */ /* 0x000f240000100800 */
[----:B-1----:R-:W4:Y:S01]  /*2cb50*/  LDL R7, [R1+0x15a0] ;  /* 0x0015a00001077983 */ /* 0x002f220000100800 */
[----:B---3--:R-:W3:Y:S01]  /*2cb60*/  LDL R6, [R1+0x15a4] ;  /* 0x0015a40001067983 */ /* 0x008ee20000100800 */
[----:B------:R-:W-:Y:S01]  /*2cb70*/  PRMT R22, RZ, 0x7610, R22 ;  /* 0x00007610ff167816 */ /* 0x000fe20000000016 */
[----:B------:R-:W-:Y:S01]  /*2cb80*/  @!P4 IMAD.MOV.U32 R14, RZ, RZ, R0 ;  /* 0x000000ffff0ec224 */ /* 0x000fe200078e0000 */
[----:B------:R-:W-:-:S02]  /*2cb90*/  PRMT R18, RZ, 0x7610, R18 ;  /* 0x00007610ff127816 */ /* 0x000fc40000000012 */
[----:B------:R-:W-:Y:S01]  /*2cba0*/  PRMT R16, RZ, 0x7610, R16 ;  /* 0x00007610ff107816 */ /* 0x000fe20000000010 */
[----:B0-----:R-:W3:Y:S04]  /*2cbb0*/  LDL R4, [R1+0x1598] ;  /* 0x0015980001047983 */ /* 0x001ee80000100800 */
[----:B------:R4:W3:Y:S04]  /*2cbc0*/  @!P4 LDG.E.U16 R22, [R14.64] ;  /* 0x000000080e16c981 */ /* 0x0008e8000c1e1500 */
[----:B--2---:R-:W2:Y:S01]  /*2cbd0*/  LDL R3, [R1+0x159c] ;  /* 0x00159c0001037983 */ /* 0x004ea20000100800 */
[----:B------:R-:W-:Y:S02]  /*2cbe0*/  STL [R1+0x1cf4], R0 ;  /* 0x001cf40001007387 */ /* 0x000fe40000100800 */
[----:B------:R-:W-:Y:S02]  /*2cbf0*/  STL [R1+0x31e4], R0 ;  /* 0x0031e40001007387 */ /* 0x000fe40000100800 */
[----:B------:R-:W-:Y:S01]  /*2cc00*/  STL [R1+0x31e8], R0 ;  /* 0x0031e80001007387 */ /* 0x000fe20000100800 */
[----:B------:R-:W-:Y:S01]  /*2cc10*/  STL [R1+0x31ec], R0 ;  /* 0x0031ec0001007387 */ /* 0x000fe20000100800 */
        /* <DEDUP_REMOVED lines=70> */
[----:B----4-:R-:W-:-:S02]  /*2d080*/  @!P0 IMAD.MOV.U32 R15, RZ, RZ, R9 ;  /* 0x000000ffff0f8224 */ /* 0x010fc400078e0009 */
[----:B------:R-:W-:-:S05]  /*2d090*/  @!P0 IMAD.MOV.U32 R14, RZ, RZ, R8 ;  /* 0x000000ffff0e8224 */ /* 0x000fca00078e0008 */
[----:B------:R3:W4:Y:S02]  /*2d0a0*/  @!P0 LDG.E.U16 R18, [R14.64] ;  /* 0x000000080e128981 */ /* 0x000724000c1e1500 */
[----:B---3--:R-:W-:Y:S02]  /*2d0b0*/  @!P4 IMAD.MOV.U32 R14, RZ, RZ, R6 ;  /* 0x000000ffff0ec224 */ /* 0x008fe400078e0006 */
[----:B------:R-:W-:-:S05]  /*2d0c0*/  @!P4 IMAD.MOV.U32 R15, RZ, RZ, R7 ;  /* 0x000000ffff0fc224 */ /* 0x000fca00078e0007 */
[----:B------:R2:W3:Y:S04]  /*2d0d0*/  @!P4 LDG.E.U16 R16, [R14.64] ;  /* 0x000000080e10c981 */ /* 0x0004e8000c1e1500 */
        /* <DEDUP_REMOVED lines=82> */
[----:B------:R0:W-:Y:S02]  /*2d600*/  STL [R1+0x3674], R0 ;  /* 0x0036740001007387 */ /* 0x0001e40000100800 */
[----:B------:R-:W-:Y:S01]  /*2d610*/  STL [R1+0x36a0], R22 ;  /* 0x0036a01601007387 */ /* 0x000fe20000100800 */
[----:B------:R-:W3:Y:S04]  /*2d620*/  LDL R13, [R1+0x1520] ;  /* 0x00152000010d7983 */ /* 0x000ee80000100800 */
[----:B------:R-:W3:Y:S04]  /*2d630*/  LDL R12, [R1+0x1524] ;  /* 0x00152400010c7983 */ /* 0x000ee80000100800 */
[----:B------:R-:W3:Y:S01]  /*2d640*/  LDL R10, [R1+0x151c] ;  /* 0x00151c00010a7983 */ /* 0x000ee20000100800 */
[----:B--2---:R-:W-:-:S02]  /*2d650*/  @!P0 IMAD.MOV.U32 R14, RZ, RZ, R3 ;  /* 0x000000ffff0e8224 */ /* 0x004fc400078e0003 */
[----:B------:R-:W-:Y:S01]  /*2d660*/  @!P0 IMAD.MOV.U32 R15, RZ, RZ, R4 ;  /* 0x000000ffff0f8224 */ /* 0x000fe200078e0004 */
[----:B----4-:R-:W-:Y:S01]  /*2d670*/  STL [R1+0x36a4], R18 ;  /* 0x0036a41201007387 */ /* 0x010fe20000100800 */
[----:B------:R-:W2:Y:S02]  /*2d680*/  LDL R11, [R1+0x1518] ;  /* 0x00151800010b7983 */ /* 0x000ea40000100800 */
[----:B------:R-:W4:Y:S02]  /*2d690*/  LDL R9, [R1+0x14a0] ;  /* 0x0014a00001097983 */ /* 0x000f240000100800 */
[----:B------:R-:W4:Y:S01]  /*2d6a0*/  LDL R8, [R1+0x14a4] ;  /* 0x0014a40001087983 */ /* 0x000f220000100800 */
[----:B------:R-:W4:Y:S04]  /*2d6b0*/  LDL R7, [R1+0x1984] ;  /* 0x0019840001077983 */ /* 0x000f280000100800 */
[----:B------:R-:W4:Y:S04]  /*2d6c0*/  LDL R6, [R1+0x1990] ;  /* 0x0019900001067983 */ /* 0x000f280000100800 */
[----:B---3--:R-:W-:Y:S01]  /*2d6d0*/  STL [R1+0x36a8], R16 ;  /* 0x0036a81001007387 */ /* 0x008fe20000100800 */
[----:B------:R-:W3:Y:S02]  /*2d6e0*/  LDL R4, [R1+0x198c] ;  /* 0x00198c0001047983 */ /* 0x000ee40000100800 */
[----:B------:R-:W3:Y:S01]  /*2d6f0*/  LDL R3, [R1+0x1994] ;  /* 0x0019940001037983 */ /* 0x000ee20000100800 */
[----:B------:R-:W-:-:S02]  /*2d700*/  PRMT R17, RZ, 0x7610, R17 ;  /* 0x00007610ff117816 */ /* 0x000fc40000000011 */
[----:B------:R-:W-:-:S04]  /*2d710*/  PRMT R19, RZ, 0x7610, R19 ;  /* 0x00007610ff137816 */ /* 0x000fc80000000013 */
[----:B------:R1:W3:Y:S01]  /*2d720*/  @!P0 LDG.E.U16 R17, [R14.64] ;  /* 0x000000080e118981 */ /* 0x0002e2000c1e1500 */
[----:B------:R-:W-:Y:S02]  /*2d730*/  PRMT R20, RZ, 0x7610, R20 ;  /* 0x00007610ff147816 */ /* 0x000fe40000000014 */
[----:B------:R-:W-:Y:S02]  /*2d740*/  PRMT R21, RZ, 0x7610, R21 ;  /* 0x00007610ff157816 */ /* 0x000fe40000000015 */
[----:B------:R-:W-:Y:S02]  /*2d750*/  PRMT R5, RZ, 0x7610, R5 ;  /* 0x00007610ff057816 */ /* 0x000fe40000000005 */
[----:B0-----:R-:W-:Y:S01]  /*2d760*/  PRMT R0, RZ, 0x7610, R0 ;  /* 0x00007610ff007816 */ /* 0x001fe20000000000 */
[----:B-1----:R-:W-:Y:S02]  /*2d770*/  @!P4 IMAD.MOV.U32 R15, RZ, RZ, R13 ;  /* 0x000000ffff0fc224 */ /* 0x002fe400078e000d */
[----:B------:R-:W-:-:S05]  /*2d780*/  @!P4 IMAD.MOV.U32 R14, RZ, RZ, R12 ;  /* 0x000000ffff0ec224 */ /* 0x000fca00078e000c */
[----:B------:R0:W3:Y:S02]  /*2d790*/  @!P4 LDG.E.U16 R19, [R14.64] ;  /* 0x000000080e13c981 */ /* 0x0000e4000c1e1500 */
[----:B0-----:R-:W-:Y:S02]  /*2d7a0*/  @!P0 IMAD.MOV.U32 R14, RZ, RZ, R10 ;  /* 0x000000ffff0e8224 */ /* 0x001fe400078e000a */
[----:B--2---:R-:W-:-:S05]  /*2d7b0*/  @!P0 IMAD.MOV.U32 R15, RZ, RZ, R11 ;  /* 0x000000ffff0f8224 */ /* 0x004fca00078e000b */
[----:B------:R4:W2:Y:S02]  /*2d7c0*/  @!P0 LDG.E.U16 R20, [R14.64] ;  /* 0x000000080e148981 */ /* 0x0008a4000c1e1500 */
[----:B----4-:R-:W-:Y:S02]  /*2d7d0*/  @!P4 IMAD.MOV.U32 R14, RZ, RZ, R8 ;  /* 0x000000ffff0ec224 */ /* 0x010fe400078e0008 */
[----:B------:R-:W-:-:S05]  /*2d7e0*/  @!P4 IMAD.MOV.U32 R15, RZ, RZ, R9 ;  /* 0x000000ffff0fc224 */ /* 0x000fca00078e0009 */
[----:B------:R0:W4:Y:S02]  /*2d7f0*/  @!P4 LDG.E.U16 R21, [R14.64] ;  /* 0x000000080e15c981 */ /* 0x000124000c1e1500 */
[----:B0-----:R-:W-:Y:S02]  /*2d800*/  @!P4 IMAD.MOV.U32 R14, RZ, RZ, R6 ;  /* 0x000000ffff0ec224 */ /* 0x001fe400078e0006 */
[----:B------:R-:W-:-:S05]  /*2d810*/  @!P4 IMAD.MOV.U32 R15, RZ, RZ, R7 ;  /* 0x000000ffff0fc224 */ /* 0x000fca00078e0007 */
[----:B------:R3:W4:Y:S02]  /*2d820*/  @!P4 LDG.E.U16 R5, [R14.64] ;  /* 0x000000080e05c981 */ /* 0x000724000c1e1500 */
[----:B---3--:R-:W-:Y:S02]  /*2d830*/  @!P0 IMAD.MOV.U32 R14, RZ, RZ, R3 ;  /* 0x000000ffff0e8224 */ /* 0x008fe400078e0003 */
[----:B------:R-:W-:-:S05]  /*2d840*/  @!P0 IMAD.MOV.U32 R15, RZ, RZ, R4 ;  /* 0x000000ffff0f8224 */ /* 0x000fca00078e0004 */
[----:B------:R-:W3:Y:S04]  /*2d850*/  @!P0 LDG.E.U16 R0, [R14.64] ;  /* 0x000000080e008981 */ /* 0x000ee8000c1e1500 */
[----:B------:R-:W-:Y:S04]  /*2d860*/  STL [R1+0x36ac], R17 ;  /* 0x0036ac1101007387 */ /* 0x000fe80000100800 */
[----:B------:R-:W-:Y:S04]  /*2d870*/  STL [R1+0x36b0], R19 ;  /* 0x0036b01301007387 */ /* 0x000fe80000100800 */
[----:B--2---:R-:W-:Y:S04]  /*2d880*/  STL [R1+0x36b4], R20 ;  /* 0x0036b41401007387 */ /* 0x004fe80000100800 */
[----:B----4-:R0:W-:Y:S04]  /*2d890*/  STL [R1+0x36b8], R21 ;  /* 0x0036b81501007387 */ /* 0x0101e80000100800 */
[----:B0-----:R-:W2:Y:S01]  /*2d8a0*/  LDL.LU R21, [R1+0x294] ;  /* 0x0002940001157983 */ /* 0x001ea20000300800 */
[----:B------:R-:W4:Y:S02]  /*2d8b0*/  LDL.LU R20, [R1+0x284] ;  /* 0x0002840001147983 */ /* 0x000f240000300800 */
[----:B------:R-:W4:Y:S02]  /*2d8c0*/  LDL.LU R19, [R1+0x274] ;  /* 0x0002740001137983 */ /* 0x000f240000300800 */
[----:B------:R-:W4:Y:S01]  /*2d8d0*/  LDL.LU R17, [R1+0x264] ;  /* 0x0002640001117983 */ /* 0x000f220000300800 */
[----:B------:R-:W4:Y:S01]  /*2d8e0*/  LDL.LU R16, [R1+0x254] ;  /* 0x0002540001107983 */ /* 0x000f220000300800 */
[----:B------:R-:W4:Y:S02]  /*2d8f0*/  LDL.LU R18, [R1+0x244] ;  /* 0x0002440001127983 */ /* 0x000f240000300800 */
[----:B------:R-:W4:Y:S01]  /*2d900*/  LDL.LU R22, [R1+0x234] ;  /* 0x0002340001167983 */ /* 0x000f220000300800 */
[----:B---3--:R0:W-:Y:S04]  /*2d910*/  STL [R1+0x790], R0 ;  /* 0x0007900001007387 */ /* 0x0081e80000100800 */
[----:B0-----:R-:W4:Y:S01]  /*2d920*/  LDL.LU R0, [R1+0x224] ;  /* 0x0002240001007983 */ /* 0x001f220000300800 */
[----:B------:R-:W4:Y:S02]  /*2d930*/  LDL.LU R3, [R1+0x214] ;  /* 0x0002140001037983 */ /* 0x000f240000300800 */
[----:B------:R-:W4:Y:S02]  /*2d940*/  LDL.LU R4, [R1+0x204] ;  /* 0x0002040001047983 */ /* 0x000f240000300800 */
[----:B------:R0:W-:Y:S02]  /*2d950*/  STL [R1+0x794], R5 ;  /* 0x0007940501007387 */ /* 0x0001e40000100800 */
[----:B0-----:R-:W4:Y:S01]  /*2d960*/  LDL.LU R5, [R1+0x1f4] ;  /* 0x0001f40001057983 */ /* 0x001f220000300800 */
[----:B------:R-:W4:Y:S02]  /*2d970*/  LDL.LU R6, [R1+0x1e4] ;  /* 0x0001e40001067983 */ /* 0x000f240000300800 */
[----:B------:R-:W4:Y:S02]  /*2d980*/  LDL.LU R7, [R1+0x1d4] ;  /* 0x0001d40001077983 */ /* 0x000f240000300800 */
[----:B------:R-:W4:Y:S01]  /*2d990*/  LDL.LU R8, [R1+0x1c4] ;  /* 0x0001c40001087983 */ /* 0x000f220000300800 */
[----:B------:R-:W4:Y:S01]  /*2d9a0*/  LDL.LU R27, [R1+0x2f0] ;  /* 0x0002f000011b7983 */ /* 0x000f220000300800 */
        /* <DEDUP_REMOVED lines=175> */
[----:B------:R0:W-:Y:S04]  /*2e4a0*/  STL [R1+0x36bc], R15 ;  /* 0x0036bc0f01007387 */ /* 0x0001e80000100800 */
[----:B0-----:R-:W3:Y:S01]  /*2e4b0*/  LDL.LU R15, [R1+0x2e4] ;  /* 0x0002e400010f7983 */ /* 0x001ee20000300800 */
[----:B------:R-:W-:Y:S02]  /*2e4c0*/  STL [R1+0x3164], R14 ;  /* 0x0031640e01007387 */ /* 0x000fe40000100800 */
[----:B------:R-:W-:Y:S02]  /*2e4d0*/  STL [R1+0x3168], R14 ;  /* 0x0031680e01007387 */ /* 0x000fe40000100800 */
[----:B------:R-:W-:Y:S01]  /*2e4e0*/  STL [R1+0x316c], R14 ;  /* 0x00316c0e01007387 */ /* 0x000fe20000100800 */
[----:B------:R-:W-:Y:S01]  /*2e4f0*/  STL [R1+0x3170], R14 ;  /* 0x0031700e01007387 */ /* 0x000fe20000100800 */
[----:B------:R-:W-:Y:S02]  /*2e500*/  STL [R1+0x3174], R14 ;  /* 0x0031740e01007387 */ /* 0x000fe40000100800 */
[----:B------:R0:W-:Y:S02]  /*2e510*/  STL [R1+0x36c0], R14 ;  /* 0x0036c00e01007387 */ /* 0x0001e40000100800 */
[----:B0-----:R-:W3:Y:S04]  /*2e520*/  LDL.LU R14, [R1+0x2f4] ;  /* 0x0002f400010e7983 */ /* 0x001ee80000300800 */
[----:B------:R-:W0:Y:S02]  /*2e530*/  S2R R2, SR_TID.X ;  /* 0x0000000000027919 */ /* 0x000e240000002100 */
[----:B0-----:R-:W-:-:S05]  /*2e540*/  LOP3.LUT R2, R2, 0x3f, RZ, 0xc0, !PT ;  /* 0x0000003f02027812 */ /* 0x001fca00078ec0ff */
[----:B------:R-:W-:-:S05]  /*2e550*/  IMAD.SHL.U32 R2, R2, 0x2, RZ ;  /* 0x0000000202027824 */ /* 0x000fca00078e00ff */
[----:B--2---:R-:W-:Y:S04]  /*2e560*/  STS.U16 [R2+0x10400], R21 ;  /* 0x0104001502007388 */ /* 0x004fe80000000400 */
[----:B----4-:R-:W-:Y:S04]  /*2e570*/  STS.U16 [R2+0x10600], R20 ;  /* 0x0106001402007388 */ /* 0x010fe80000000400 */
[----:B------:R-:W-:Y:S04]  /*2e580*/  STS.U16 [R2+0x10800], R19 ;  /* 0x0108001302007388 */ /* 0x000fe80000000400 */
[----:B------:R-:W-:Y:S04]  /*2e590*/  STS.U16 [R2+0x10a00], R17 ;  /* 0x010a001102007388 */ /* 0x000fe80000000400 */
[----:B------:R-:W-:Y:S04]  /*2e5a0*/  STS.U16 [R2+0x10c00], R16 ;  /* 0x010c001002007388 */ /* 0x000fe80000000400 */
[----:B------:R-:W-:Y:S04]  /*2e5b0*/  STS.U16 [R2+0x10e00], R18 ;  /* 0x010e001202007388 */ /* 0x000fe80000000400 */
[----:B------:R-:W-:Y:S04]  /*2e5c0*/  STS.U16 [R2+0x11000], R22 ;  /* 0x0110001602007388 */ /* 0x000fe80000000400 */
[----:B------:R0:W-:Y:S04]  /*2e5d0*/  STS.U16 [R2+0x11200], R0 ;  /* 0x0112000002007388 */ /* 0x0001e80000000400 */
[----:B------:R-:W-:Y:S04]  /*2e5e0*/  STS.U16 [R2+0x11400], R3 ;  /* 0x0114000302007388 */ /* 0x000fe80000000400 */
[----:B------:R-:W-:Y:S01]  /*2e5f0*/  STS.U16 [R2+0x11600], R4 ;  /* 0x0116000402007388 */ /* 0x000fe20000000400 */
[----:B0-----:R-:W-:-:S03]  /*2e600*/  LOP3.LUT R0, R2, 0x10, RZ, 0x3c, !PT ;  /* 0x0000001002007812 */ /* 0x001fc600078e3cff */
[----:B------:R-:W-:Y:S04]  /*2e610*/  STS.U16 [R2+0x11800], R5 ;  /* 0x0118000502007388 */ /* 0x000fe80000000400 */
[----:B------:R-:W-:Y:S04]  /*2e620*/  STS.U16 [R2+0x11a00], R6 ;  /* 0x011a000602007388 */ /* 0x000fe80000000400 */
[----:B------:R-:W-:Y:S04]  /*2e630*/  STS.U16 [R2+0x11c00], R7 ;  /* 0x011c000702007388 */ /* 0x000fe80000000400 */
[----:B------:R-:W-:Y:S04]  /*2e640*/  STS.U16 [R2+0x11e00], R8 ;  /* 0x011e000802007388 */ /* 0x000fe80000000400 */
[----:B---3--:R-:W-:Y:S04]  /*2e650*/  STS.U16 [R2+0x10200], R15 ;  /* 0x0102000f02007388 */ /* 0x008fe80000000400 */
[----:B------:R-:W-:Y:S01]  /*2e660*/  STS.U16 [R2+0x10000], R14 ;  /* 0x0100000e02007388 */ /* 0x000fe20000000400 */
[----:B------:R0:W-:Y:S03]  /*2e670*/  STS.U16 [R0+0x10080], R27 ;  /* 0x0100801b00007388 */ /* 0x0001e60000000400 */
[----:B0-----:R-:W2:Y:S01]  /*2e680*/  LDL.LU R27, [R1+0x1f0] ;  /* 0x0001f000011b7983 */ /* 0x001ea20000300800 */
[----:B------:R-:W3:Y:S03]  /*2e690*/  LDL.LU R14, [R1+0x1c0] ;  /* 0x0001c000010e7983 */ /* 0x000ee60000300800 */
[----:B---3--:R0:W-:Y:S04]  /*2e6a0*/  STL [R1+0x372c], R14 ;  /* 0x00372c0e01007387 */ /* 0x0081e80000100800 */
[----:B0-----:R-:W3:Y:S01]  /*2e6b0*/  LDL.LU R14, [R1+0x1d0] ;  /* 0x0001d000010e7983 */ /* 0x001ee20000300800 */
[----:B------:R-:W-:Y:S02]  /*2e6c0*/  STS.U16 [R0+0x10280], R24 ;  /* 0x0102801800007388 */ /* 0x000fe40000000400 */
[----:B------:R-:W-:Y:S02]  /*2e6d0*/  STS.U16 [R0+0x10480], R25 ;  /* 0x0104801900007388 */ /* 0x000fe40000000400 */
[----:B------:R-:W-:Y:S01]  /*2e6e0*/  STS.U16 [R0+0x10680], R28 ;  /* 0x0106801c00007388 */ /* 0x000fe20000000400 */
[----:B------:R-:W-:Y:S01]  /*2e6f0*/  STS.U16 [R0+0x10880], R29 ;  /* 0x0108801d00007388 */ /* 0x000fe20000000400 */
[----:B------:R-:W-:Y:S02]  /*2e700*/  STS.U16 [R0+0x10a80], R9 ;  /* 0x010a800900007388 */ /* 0x000fe40000000400 */
[----:B------:R-:W-:Y:S02]  /*2e710*/  STS.U16 [R0+0x10c80], R10 ;  /* 0x010c800a00007388 */ /* 0x000fe40000000400 */
[----:B------:R-:W-:Y:S01]  /*2e720*/  STS.U16 [R0+0x10e80], R11 ;  /* 0x010e800b00007388 */ /* 0x000fe20000000400 */
[----:B------:R-:W-:Y:S01]  /*2e730*/  STS.U16 [R0+0x11080], R12 ;  /* 0x0110800c00007388 */ /* 0x000fe20000000400 */
[----:B------:R-:W-:Y:S02]  /*2e740*/  STS.U16 [R0+0x11280], R13 ;  /* 0x0112800d00007388 */ /* 0x000fe40000000400 */
[----:B------:R-:W-:Y:S02]  /*2e750*/  STS.U16 [R0+0x11480], R23 ;  /* 0x0114801700007388 */ /* 0x000fe40000000400 */
[----:B------:R-:W-:Y:S01]  /*2e760*/  STS.U16 [R0+0x11680], R26 ;  /* 0x0116801a00007388 */ /* 0x000fe20000000400 */
[----:B--2---:R0:W-:Y:S02]  /*2e770*/  STS.U16 [R0+0x11880], R27 ;  /* 0x0118801b00007388 */ /* 0x0041e40000000400 */
[----:B0-----:R-:W-:-:S02]  /*2e780*/  LOP3.LUT R0, R2, 0x20, RZ, 0x3c, !PT ;  /* 0x0000002002007812 */ /* 0x001fc400078e3cff */
[----:B------:R-:W0:Y:S04]  /*2e790*/  S2R R2, SR_TID.X ;  /* 0x0000000000027919 */ /* 0x000e280000002100 */
[----:B---3--:R1:W-:Y:S04]  /*2e7a0*/  STL [R1+0x3730], R14 ;  /* 0x0037300e01007387 */ /* 0x0083e80000100800 */
[----:B-1----:R-:W2:Y:S01]  /*2e7b0*/  LDL.LU R14, [R1+0x1e0] ;  /* 0x0001e000010e7983 */ /* 0x002ea20000300800 */
[----:B------:R-:W3:Y:S02]  /*2e7c0*/  LDL.LU R15, [R1+0x2ec] ;  /* 0x0002ec00010f7983 */ /* 0x000ee40000300800 */
[----:B------:R-:W4:Y:S02]  /*2e7d0*/  LDL.LU R21, [R1+0x29c] ;  /* 0x00029c0001157983 */ /* 0x000f240000300800 */
[----:B------:R-:W3:Y:S01]  /*2e7e0*/  LDL.LU R20, [R1+0x28c] ;  /* 0x00028c0001147983 */ /* 0x000ee20000300800 */
[----:B------:R-:W3:Y:S01]  /*2e7f0*/  LDL.LU R19, [R1+0x27c] ;  /* 0x00027c0001137983 */ /* 0x000ee20000300800 */
[----:B------:R-:W3:Y:S02]  /*2e800*/  LDL.LU R17, [R1+0x26c] ;  /* 0x00026c0001117983 */ /* 0x000ee40000300800 */
[----:B------:R-:W3:Y:S02]  /*2e810*/  LDL.LU R16, [R1+0x25c] ;  /* 0x00025c0001107983 */ /* 0x000ee40000300800 */
[----:B------:R-:W3:Y:S01]  /*2e820*/  LDL.LU R18, [R1+0x24c] ;  /* 0x00024c0001127983 */ /* 0x000ee20000300800 */
[----:B------:R-:W3:Y:S01]  /*2e830*/  LDL.LU R22, [R1+0x23c] ;  /* 0x00023c0001167983 */ /* 0x000ee20000300800 */
[----:B------:R-:W3:Y:S02]  /*2e840*/  LDL.LU R3, [R1+0x22c] ;  /* 0x00022c0001037983 */ /* 0x000ee40000300800 */
[----:B------:R-:W3:Y:S02]  /*2e850*/  LDL.LU R4, [R1+0x21c] ;  /* 0x00021c0001047983 */ /* 0x000ee40000300800 */
[----:B------:R-:W3:Y:S01]  /*2e860*/  LDL.LU R5, [R1+0x20c] ;  /* 0x00020c0001057983 */ /* 0x000ee20000300800 */
[----:B0-----:R-:W-:Y:S01]  /*2e870*/  LOP3.LUT R2, R2, 0x3f, RZ, 0xc0, !PT ;  /* 0x0000003f02027812 */ /* 0x001fe200078ec0ff */
[----:B------:R-:W3:Y:S01]  /*2e880*/  LDL.LU R6, [R1+0x1fc] ;  /* 0x0001fc0001067983 */ /* 0x000ee20000300800 */
[----:B------:R-:W3:Y:S02]  /*2e890*/  LDL.LU R7, [R1+0x1ec] ;  /* 0x0001ec0001077983 */ /* 0x000ee40000300800 */
[----:B------:R-:W3:Y:S02]  /*2e8a0*/  LDL.LU R8, [R1+0x1dc] ;  /* 0x0001dc0001087983 */ /* 0x000ee40000300800 */
[----:B------:R-:W3:Y:S01]  /*2e8b0*/  LDL.LU R24, [R1+0x1cc] ;  /* 0x0001cc0001187983 */ /* 0x000ee20000300800 */
[----:B------:R-:W3:Y:S01]  /*2e8c0*/  LDL.LU R25, [R1+0x1bc] ;  /* 0x0001bc0001197983 */ /* 0x000ee20000300800 */
[----:B------:R-:W-:-:S02]  /*2e8d0*/  IMAD.SHL.U32 R2, R2, 0x2, RZ ;  /* 0x0000000202027824 */ /* 0x000fc400078e00ff */
[----:B------:R-:W3:Y:S02]  /*2e8e0*/  LDL.LU R28, [R1+0x2e8] ;  /* 0x0002e800011c7983 */ /* 0x000ee40000300800 */
[----:B------:R-:W3:Y:S01]  /*2e8f0*/  LDL.LU R29, [R1+0x298] ;  /* 0x00029800011d7983 */ /* 0x000ee20000300800 */
[----:B------:R-:W3:Y:S01]  /*2e900*/  LDL.LU R9, [R1+0x288] ;  /* 0x0002880001097983 */ /* 0x000ee20000300800 */
[----:B------:R-:W3:Y:S02]  /*2e910*/  LDL.LU R10, [R1+0x278] ;  /* 0x00027800010a7983 */ /* 0x000ee40000300800 */
[----:B------:R-:W3:Y:S01]  /*2e920*/  LDL.LU R11, [R1+0x268] ;  /* 0x00026800010b7983 */ /* 0x000ee20000300800 */
[----:B------:R-:W-:Y:S01]  /*2e930*/  LOP3.LUT R2, R2, 0x10, RZ, 0x3c, !PT ;  /* 0x0000001002027812 */ /* 0x000fe200078e3cff */
[----:B------:R-:W3:Y:S01]  /*2e940*/  LDL.LU R12, [R1+0x258] ;  /* 0x00025800010c7983 */ /* 0x000ee20000300800 */
[----:B------:R-:W3:Y:S02]  /*2e950*/  LDL.LU R13, [R1+0x248] ;  /* 0x00024800010d7983 */ /* 0x000ee40000300800 */
[----:B------:R-:W3:Y:S02]  /*2e960*/  LDL.LU R23, [R1+0x238] ;  /* 0x0002380001177983 */ /* 0x000ee40000300800 */
[----:B------:R-:W3:Y:S01]  /*2e970*/  LDL.LU R26, [R1+0x228] ;  /* 0x00022800011a7983 */ /* 0x000ee20000300800 */
[----:B------:R-:W3:Y:S04]  /*2e980*/  LDL.LU R27, [R1+0x218] ;  /* 0x00021800011b7983 */ /* 0x000ee80000300800 */
[----:B--2---:R0:W-:Y:S04]  /*2e990*/  STS.U16 [R2+0x11a80], R14 ;  /* 0x011a800e02007388 */ /* 0x0041e80000000400 */
[----:B0-----:R-:W2:Y:S04]  /*2e9a0*/  LDL.LU R14, [R1+0x3730] ;  /* 0x00373000010e7983 */ /* 0x001ea80000300800 */
[----:B--2---:R0:W-:Y:S04]  /*2e9b0*/  STS.U16 [R2+0x11c80], R14 ;  /* 0x011c800e02007388 */ /* 0x0041e80000000400 */
[----:B0-----:R-:W2:Y:S01]  /*2e9c0*/  LDL.LU R14, [R1+0x372c] ;  /* 0x00372c00010e7983 */ /* 0x001ea20000300800 */
[----:B------:R-:W-:Y:S03]  /*2e9d0*/  STL [R1+0x36c4], R0 ;  /* 0x0036c40001007387 */ /* 0x000fe60000100800 */
[----:B--2---:R0:W-:Y:S04]  /*2e9e0*/  STS.U16 [R2+0x11e80], R14 ;  /* 0x011e800e02007388 */ /* 0x0041e80000000400 */
[----:B0-----:R-:W0:Y:S02]  /*2e9f0*/  S2R R2, SR_TID.X ;  /* 0x0000000000027919 */ /* 0x001e240000002100 */
[----:B0-----:R-:W-:-:S05]  /*2ea00*/  LOP3.LUT R2, R2, 0x3f, RZ, 0xc0, !PT ;  /* 0x0000003f02027812 */ /* 0x001fca00078ec0ff */
[----:B------:R-:W-:-:S05]  /*2ea10*/  IMAD.SHL.U32 R2, R2, 0x2, RZ ;  /* 0x0000000202027824 */ /* 0x000fca00078e00ff */
[----:B------:R-:W-:Y:S02]  /*2ea20*/  LOP3.LUT R14, R2, 0x30, RZ, 0x3c, !PT ;  /* 0x00000030020e7812 */ /* 0x000fe400078e3cff */
[----:B------:R-:W2:Y:S04]  /*2ea30*/  LDL.LU R2, [R1+0x1d8] ;  /* 0x0001d80001027983 */ /* 0x000ea80000300800 */
[----:B--2---:R0:W-:Y:S04]  /*2ea40*/  STL [R1+0x3720], R2 ;  /* 0x0037200201007387 */ /* 0x0041e80000100800 */
[----:B0-----:R-:W2:Y:S04]  /*2ea50*/  LDL.LU R2, [R1+0x1e8] ;  /* 0x0001e80001027983 */ /* 0x001ea80000300800 */
[----:B--2---:R0:W-:Y:S04]  /*2ea60*/  STL [R1+0x3724], R2 ;  /* 0x0037240201007387 */ /* 0x0041e80000100800 */
[----:B0-----:R-:W2:Y:S04]  /*2ea70*/  LDL.LU R2, [R1+0x1f8] ;  /* 0x0001f80001027983 */ /* 0x001ea80000300800 */
[----:B---3--:R-:W-:Y:S01]  /*2ea80*/  STS.U16 [R0+0x10100], R15 ;  /* 0x0101000f00007388 */ /* 0x008fe20000000400 */
[----:B----4-:R-:W-:Y:S02]  /*2ea90*/  STS.U16 [R0+0x10300], R21 ;  /* 0x0103001500007388 */ /* 0x010fe40000000400 */
        /* <DEDUP_REMOVED lines=14> */
[----:B--2---:R0:W-:Y:S04]  /*2eb80*/  STL [R1+0x3728], R2 ;  /* 0x0037280201007387 */ /* 0x0041e80000100800 */
[----:B0-----:R-:W2:Y:S01]  /*2eb90*/  LDL.LU R2, [R1+0x208] ;  /* 0x0002080001027983 */ /* 0x001ea20000300800 */
        /* <DEDUP_REMOVED lines=15> */
[----:B------:R-:W3:Y:S04]  /*2ec90*/  LDL.LU R24, [R1+0x180] ;  /* 0x0001800001187983 */ /* 0x000ee80000300800 */
[----:B------:R0:W-:Y:S01]  /*2eca0*/  STS.U16 [R14+0x10180], R28 ;  /* 0x0101801c0e007388 */ /* 0x0001e20000000400 */
[----:B------:R-:W3:Y:S02]  /*2ecb0*/  LDL.LU R25, [R1+0x17c] ;  /* 0x00017c0001197983 */ /* 0x000ee40000300800 */
[----:B------:R1:W-:Y:S02]  /*2ecc0*/  STS.U16 [R14+0x10380], R29 ;  /* 0x0103801d0e007388 */ /* 0x0003e40000000400 */
[----:B------:R1:W-:Y:S01]  /*2ecd0*/  STS.U16 [R14+0x10580], R9 ;  /* 0x010580090e007388 */ /* 0x0003e20000000400 */
[----:B------:R1:W-:Y:S01]  /*2ece0*/  STS.U16 [R14+0x10780], R10 ;  /* 0x0107800a0e007388 */ /* 0x0003e20000000400 */
[----:B------:R1:W-:Y:S02]  /*2ecf0*/  STS.U16 [R14+0x10980], R11 ;  /* 0x0109800b0e007388 */ /* 0x0003e40000000400 */
[----:B------:R1:W-:Y:S01]  /*2ed00*/  STS.U16 [R14+0x10b80], R12 ;  /* 0x010b800c0e007388 */ /* 0x0003e20000000400 */
[----:B0-----:R-:W3:Y:S01]  /*2ed10*/  LDL.LU R28, [R1+0x178] ;  /* 0x00017800011c7983 */ /* 0x001ee20000300800 */
[----:B-1----:R-:W3:Y:S03]  /*2ed20*/  LDL.LU R29, [R1+0x174] ;  /* 0x00017400011d7983 */ /* 0x002ee60000300800 */
[----:B------:R-:W3:Y:S04]  /*2ed30*/  LDL.LU R9, [R1+0x170] ;  /* 0x0001700001097983 */ /* 0x000ee80000300800 */
[----:B------:R-:W3:Y:S01]  /*2ed40*/  LDL.LU R10, [R1+0x16c] ;  /* 0x00016c00010a7983 */ /* 0x000ee20000300800 */
[----:B------:R-:W3:Y:S02]  /*2ed50*/  LDL.LU R11, [R1+0x168] ;  /* 0x00016800010b7983 */ /* 0x000ee40000300800 */
[----:B------:R0:W-:Y:S02]  /*2ed60*/  STS.U16 [R14+0x10d80], R13 ;  /* 0x010d800d0e007388 */ /* 0x0001e40000000400 */
[----:B------:R-:W3:Y:S01]  /*2ed70*/  LDL.LU R12, [R1+0x164] ;  /* 0x00016400010c7983 */ /* 0x000ee20000300800 */
[----:B------:R1:W-:Y:S01]  /*2ed80*/  STS.U16 [R14+0x10f80], R23 ;  /* 0x010f80170e007388 */ /* 0x0003e20000000400 */
[----:B------:R1:W-:Y:S02]  /*2ed90*/  STS.U16 [R14+0x11180], R26 ;  /* 0x0111801a0e007388 */ /* 0x0003e40000000400 */
[----:B------:R1:W-:Y:S01]  /*2eda0*/  STS.U16 [R14+0x11380], R27 ;  /* 0x0113801b0e007388 */ /* 0x0003e20000000400 */
[----:B0-----:R-:W3:Y:S01]  /*2edb0*/  LDL.LU R13, [R1+0x160] ;  /* 0x00016000010d7983 */ /* 0x001ee20000300800 */
[----:B-1----:R-:W3:Y:S02]  /*2edc0*/  LDL.LU R23, [R1+0x15c] ;  /* 0x00015c0001177983 */ /* 0x002ee40000300800 */
[----:B------:R-:W3:Y:S01]  /*2edd0*/  LDL.LU R26, [R1+0x158] ;  /* 0x00015800011a7983 */ /* 0x000ee20000300800 */
[----:B------:R-:W3:Y:S04]  /*2ede0*/  LDL.LU R27, [R1+0x154] ;  /* 0x00015400011b7983 */ /* 0x000ee80000300800 */
[----:B--2---:R0:W-:Y:S04]  /*2edf0*/  STS.U16 [R14+0x11580], R2 ;  /* 0x011580020e007388 */ /* 0x0041e80000000400 */
[----:B0-----:R-:W2:Y:S04]  /*2ee00*/  LDL.LU R2, [R1+0x3728] ;  /* 0x0037280001027983 */ /* 0x001ea80000300800 */
[----:B--2---:R0:W-:Y:S04]  /*2ee10*/  STS.U16 [R14+0x11780], R2 ;  /* 0x011780020e007388 */ /* 0x0041e80000000400 */
[----:B0-----:R-:W2:Y:S04]  /*2ee20*/  LDL.LU R2, [R1+0x3724] ;  /* 0x0037240001027983 */ /* 0x001ea80000300800 */
[----:B--2---:R0:W-:Y:S04]  /*2ee30*/  STS.U16 [R14+0x11980], R2 ;  /* 0x011980020e007388 */ /* 0x0041e80000000400 */
[----:B0-----:R-:W2:Y:S04]  /*2ee40*/  LDL.LU R2, [R1+0x3720] ;  /* 0x0037200001027983 */ /* 0x001ea80000300800 */
[----:B--2---:R0:W-:Y:S04]  /*2ee50*/  STS.U16 [R14+0x11b80], R2 ;  /* 0x011b80020e007388 */ /* 0x0041e80000000400 */
[----:B0-----:R-:W0:Y:S01]  /*2ee60*/  S2R R2, SR_TID.X ;  /* 0x0000000000027919 */ /* 0x001e220000002100 */
[----:B---3--:R-:W-:Y:S02]  /*2ee70*/  STS.U16 [R14+0x11d80], R0 ;  /* 0x011d80000e007388 */ /* 0x008fe40000000400 */
[----:B----4-:R-:W-:Y:S01]  /*2ee80*/  STS.U16 [R14+0x11f80], R15 ;  /* 0x011f800f0e007388 */ /* 0x010fe20000000400 */
[----:B0-----:R-:W-:-:S05]  /*2ee90*/  LOP3.LUT R2, R2, 0x3f, RZ, 0xc0, !PT ;  /* 0x0000003f02027812 */ /* 0x001fca00078ec0ff */
[----:B------:R-:W-:-:S05]  /*2eea0*/  IMAD.SHL.U32 R2, R2, 0x2, RZ ;  /* 0x0000000202027824 */ /* 0x000fca00078e00ff */
[----:B------:R0:W-:Y:S04]  /*2eeb0*/  STS.U16 [R2+0x4080], R9 ;  /* 0x0040800902007388 */ /* 0x0001e80000000400 */
[----:B0-----:R-:W2:Y:S04]  /*2eec0*/  LDL.LU R9, [R1+0x144] ;  /* 0x0001440001097983 */ /* 0x001ea80000300800 */
[----:B--2---:R0:W-:Y:S04]  /*2eed0*/  STL [R1+0x3714], R9 ;  /* 0x0037140901007387 */ /* 0x0041e80000100800 */
[----:B0-----:R-:W2:Y:S04]  /*2eee0*/  LDL.LU R9, [R1+0x148] ;  /* 0x0001480001097983 */ /* 0x001ea80000300800 */
[----:B--2---:R0:W-:Y:S04]  /*2eef0*/  STL [R1+0x3718], R9 ;  /* 0x0037180901007387 */ /* 0x0041e80000100800 */
[----:B0-----:R-:W2:Y:S04]  /*2ef00*/  LDL.LU R9, [R1+0x14c] ;  /* 0x00014c0001097983 */ /* 0x001ea80000300800 */
[----:B------:R-:W-:Y:S04]  /*2ef10*/  STS.U16 [R2+0x4800], R10 ;  /* 0x0048000a02007388 */ /* 0x000fe80000000400 */
[----:B------:R-:W-:Y:S04]  /*2ef20*/  STS.U16 [R2+0x4880], R11 ;  /* 0x0048800b02007388 */ /* 0x000fe80000000400 */
[----:B------:R-:W-:Y:S04]  /*2ef30*/  STS.U16 [R2+0x5000], R12 ;  /* 0x0050000c02007388 */ /* 0x000fe80000000400 */
[----:B------:R-:W-:Y:S04]  /*2ef40*/  STS.U16 [R2+0x5080], R13 ;  /* 0x0050800d02007388 */ /* 0x000fe80000000400 */
[----:B------:R-:W-:Y:S04]  /*2ef50*/  STS.U16 [R2+0x5800], R23 ;  /* 0x0058001702007388 */ /* 0x000fe80000000400 */
[----:B------:R-:W-:Y:S04]  /*2ef60*/  STS.U16 [R2+0x5880], R26 ;  /* 0x0058801a02007388 */ /* 0x000fe80000000400 */
[----:B------:R-:W-:Y:S04]  /*2ef70*/  STS.U16 [R2+0x6000], R27 ;  /* 0x0060001b02007388 */ /* 0x000fe80000000400 */
[----:B------:R-:W-:Y:S04]  /*2ef80*/  STS.U16 [R2], R21 ;  /* 0x0000001502007388 */ /* 0x000fe80000000400 */
[----:B------:R-:W-:Y:S04]  /*2ef90*/  STS.U16 [R2+0x80], R20 ;  /* 0x0000801402007388 */ /* 0x000fe80000000400 */
[----:B------:R-:W-:Y:S04]  /*2efa0*/  STS.U16 [R2+0x800], R19 ;  /* 0x0008001302007388 */ /* 0x000fe80000000400 */
[----:B------:R-:W-:Y:S04]  /*2efb0*/  STS.U16 [R2+0x880], R17 ;  /* 0x0008801102007388 */ /* 0x000fe80000000400 */
[----:B------:R-:W-:Y:S04]  /*2efc0*/  STS.U16 [R2+0x1000], R16 ;  /* 0x0010001002007388 */ /* 0x000fe80000000400 */
        /* <DEDUP_REMOVED lines=15> */
[----:B------:R-:W3:Y:S01]  /*2f0c0*/  LDL.LU R17, [R1+0x10c] ;  /* 0x00010c0001117983 */ /* 0x000ee20000300800 */
[----:B------:R0:W-:Y:S01]  /*2f0d0*/  STS.U16 [R2+0x1080], R18 ;  /* 0x0010801202007388 */ /* 0x0001e20000000400 */
[----:B------:R-:W3:Y:S03]  /*2f0e0*/  LDL.LU R16, [R1+0x108] ;  /* 0x0001080001107983 */ /* 0x000ee60000300800 */
[----:B------:R1:W-:Y:S04]  /*2f0f0*/  STS.U16 [R2+0x1800], R22 ;  /* 0x0018001602007388 */ /* 0x0003e80000000400 */
[----:B------:R1:W-:Y:S04]  /*2f100*/  STS.U16 [R2+0x1880], R3 ;  /* 0x0018800302007388 */ /* 0x0003e80000000400 */
[----:B------:R1:W-:Y:S04]  /*2f110*/  STS.U16 [R2+0x2000], R4 ;  /* 0x0020000402007388 */ /* 0x0003e80000000400 */
[----:B------:R1:W-:Y:S04]  /*2f120*/  STS.U16 [R2+0x2080], R5 ;  /* 0x0020800502007388 */ /* 0x0003e80000000400 */
[----:B------:R1:W-:Y:S04]  /*2f130*/  STS.U16 [R2+0x2800], R6 ;  /* 0x0028000602007388 */ /* 0x0003e80000000400 */
[----:B0-----:R-:W3:Y:S01]  /*2f140*/  LDL.LU R18, [R1+0x104] ;  /* 0x0001040001127983 */ /* 0x001ee20000300800 */
[----:B-1----:R-:W3:Y:S02]  /*2f150*/  LDL.LU R22, [R1+0x100] ;  /* 0x0001000001167983 */ /* 0x002ee40000300800 */
[----:B------:R-:W3:Y:S01]  /*2f160*/  LDL.LU R3, [R1+0xfc] ;  /* 0x0000fc0001037983 */ /* 0x000ee20000300800 */
[----:B------:R-:W3:Y:S01]  /*2f170*/  LDL.LU R4, [R1+0xf8] ;  /* 0x0000f80001047983 */ /* 0x000ee20000300800 */
[----:B------:R-:W3:Y:S03]  /*2f180*/  LDL.LU R5, [R1+0xf4] ;  /* 0x0000f40001057983 */ /* 0x000ee60000300800 */
        /* <DEDUP_REMOVED lines=11> */
[----:B------:R-:W3:Y:S02]  /*2f240*/  LDL.LU R28, [R1+0xdc] ;  /* 0x0000dc00011c7983 */ /* 0x000ee40000300800 */
[----:B------:R-:W3:Y:S01]  /*2f250*/  LDL.LU R29, [R1+0xd8] ;  /* 0x0000d800011d7983 */ /* 0x000ee20000300800 */
[----:B--2---:R0:W-:Y:S04]  /*2f260*/  STS.U16 [R2+0x6080], R9 ;  /* 0x0060800902007388 */ /* 0x0041e80000000400 */
[----:B0-----:R-:W2:Y:S04]  /*2f270*/  LDL.LU R9, [R1+0x371c] ;  /* 0x00371c0001097983 */ /* 0x001ea80000300800 */
[----:B--2---:R0:W-:Y:S04]  /*2f280*/  STS.U16 [R2+0x6800], R9 ;  /* 0x0068000902007388 */ /* 0x0041e80000000400 */
[----:B0-----:R-:W2:Y:S04]  /*2f290*/  LDL.LU R9, [R1+0x3718] ;  /* 0x0037180001097983 */ /* 0x001ea80000300800 */
[----:B--2---:R0:W-:Y:S04]  /*2f2a0*/  STS.U16 [R2+0x6880], R9 ;  /* 0x0068800902007388 */ /* 0x0041e80000000400 */
[----:B0-----:R-:W2:Y:S04]  /*2f2b0*/  LDL.LU R9, [R1+0x3714] ;  /* 0x0037140001097983 */ /* 0x001ea80000300800 */
[----:B---3--:R-:W-:Y:S04]  /*2f2c0*/  STS.U16 [R2+0x7080], R10 ;  /* 0x0070800a02007388 */ /* 0x008fe80000000400 */
[----:B----4-:R-:W-:Y:S04]  /*2f2d0*/  STS.U16 [R2+0x7800], R11 ;  /* 0x0078000b02007388 */ /* 0x010fe80000000400 */
[----:B------:R-:W-:Y:S04]  /*2f2e0*/  STS.U16 [R2+0x7880], R12 ;  /* 0x0078800c02007388 */ /* 0x000fe80000000400 */
[----:B------:R-:W-:Y:S04]  /*2f2f0*/  STS.U16 [R2+0x8000], R13 ;  /* 0x0080000d02007388 */ /* 0x000fe80000000400 */
[----:B------:R-:W-:Y:S04]  /*2f300*/  STS.U16 [R2+0x8080], R23 ;  /* 0x0080801702007388 */ /* 0x000fe80000000400 */
[----:B------:R-:W-:Y:S04]  /*2f310*/  STS.U16 [R2+0x8800], R26 ;  /* 0x0088001a02007388 */ /* 0x000fe80000000400 */
[----:B------:R-:W-:Y:S04]  /*2f320*/  STS.U16 [R2+0x8880], R27 ;  /* 0x0088801b02007388 */ /* 0x000fe80000000400 */
[----:B------:R-:W-:Y:S04]  /*2f330*/  STS.U16 [R2+0x9000], R0 ;  /* 0x0090000002007388 */ /* 0x000fe80000000400 */
[----:B------:R-:W-:Y:S04]  /*2f340*/  STS.U16 [R2+0x9080], R14 ;  /* 0x0090800e02007388 */ /* 0x000fe80000000400 */
[----:B------:R-:W-:Y:S04]  /*2f350*/  STS.U16 [R2+0x9800], R15 ;  /* 0x0098000f02007388 */ /* 0x000fe80000000400 */
[----:B--2---:R0:W-:Y:S04]  /*2f360*/  STS.U16 [R2+0x7000], R9 ;  /* 0x0070000902007388 */ /* 0x0041e80000000400 */
[----:B0-----:R-:W2:Y:S01]  /*2f370*/  LDL.LU R9, [R1+0x3710] ;  /* 0x0037100001097983 */ /* 0x001ea20000300800 */
[----:B------:R-:W3:Y:S02]  /*2f380*/  LDL.LU R10, [R1+0x370c] ;  /* 0x00370c00010a7983 */ /* 0x000ee40000300800 */
[----:B------:R-:W4:Y:S02]  /*2f390*/  LDL.LU R11, [R1+0x3708] ;  /* 0x00370800010b7983 */ /* 0x000f240000300800 */
[----:B------:R-:W2:Y:S01]  /*2f3a0*/  LDL.LU R12, [R1+0x3704] ;  /* 0x00370400010c7983 */ /* 0x000ea20000300800 */
[----:B------:R-:W2:Y:S01]  /*2f3b0*/  LDL.LU R13, [R1+0x3700] ;  /* 0x00370000010d7983 */ /* 0x000ea20000300800 */
[----:B------:R-:W2:Y:S02]  /*2f3c0*/  LDL.LU R23, [R1+0x36fc] ;  /* 0x0036fc0001177983 */ /* 0x000ea40000300800 */
[----:B------:R-:W2:Y:S02]  /*2f3d0*/  LDL.LU R26, [R1+0x36f8] ;  /* 0x0036f800011a7983 */ /* 0x000ea40000300800 */
[----:B------:R-:W2:Y:S01]  /*2f3e0*/  LDL.LU R27, [R1+0x36f4] ;  /* 0x0036f400011b7983 */ /* 0x000ea20000300800 */
        /* <DEDUP_REMOVED lines=37> */
[----:B--2---:R-:W-:Y:S01]  /*2f640*/  STL [R1+0x3130], R27 ;  /* 0x0031301b01007387 */ /* 0x004fe20000100800 */
        /* <DEDUP_REMOVED lines=11> */
[----:B------:R-:W-:Y:S04]  /*2f700*/  STL [R1+0x3160], R27 ;  /* 0x0031601b01007387 */ /* 0x000fe80000100800 */
[----:B------:R-:W-:Y:S01]  /*2f710*/  STS.U16 [R2+0xe000], R27 ;  /* 0x00e0001b02007388 */ /* 0x000fe20000000400 */
[----:B------:R0:W-:Y:S03]  /*2f720*/  STL [R1+0x36c8], R27 ;  /* 0x0036c81b01007387 */ /* 0x0001e60000100800 */
[----:B------:R-:W-:Y:S04]  /*2f730*/  STS.U16 [R2+0xe080], R26 ;  /* 0x00e0801a02007388 */ /* 0x000fe80000000400 */
[----:B------:R-:W-:Y:S04]  /*2f740*/  STS.U16 [R2+0xe800], R23 ;  /* 0x00e8001702007388 */ /* 0x000fe80000000400 */
[----:B0-----:R-:W2:Y:S01]  /*2f750*/  LDL.LU R27, [R1+0xcc] ;  /* 0x0000cc00011b7983 */ /* 0x001ea20000300800 */
[----:B------:R0:W-:Y:S03]  /*2f760*/  STL [R1+0x36cc], R26 ;  /* 0x0036cc1a01007387 */ /* 0x0001e60000100800 */
[----:B------:R-:W-:Y:S04]  /*2f770*/  STS.U16 [R2+0xf880], R9 ;  /* 0x00f8800902007388 */ /* 0x000fe80000000400 */
[----:B0-----:R-:W2:Y:S01]  /*2f780*/  LDL.LU R26, [R1+0xd0] ;  /* 0x0000d000011a7983 */ /* 0x001ea20000300800 */
[----:B------:R0:W-:Y:S03]  /*2f790*/  STL [R1+0x36d0], R23 ;  /* 0x0036d01701007387 */ /* 0x0001e60000100800 */
[----:B0-----:R-:W2:Y:S01]  /*2f7a0*/  LDL.LU R23, [R1+0xd4] ;  /* 0x0000d40001177983 */ /* 0x001ea20000300800 */
[----:B------:R-:W-:Y:S02]  /*2f7b0*/  STL [R1+0x36d4], R13 ;  /* 0x0036d40d01007387 */ /* 0x000fe40000100800 */
[----:B------:R-:W-:Y:S02]  /*2f7c0*/  STL [R1+0x36d8], R12 ;  /* 0x0036d80c01007387 */ /* 0x000fe40000100800 */
[----:B----4-:R-:W-:Y:S01]  /*2f7d0*/  STL [R1+0x36dc], R11 ;  /* 0x0036dc0b01007387 */ /* 0x010fe20000100800 */
[----:B---3--:R-:W-:Y:S01]  /*2f7e0*/  STL [R1+0x36e0], R10 ;  /* 0x0036e00a01007387 */ /* 0x008fe20000100800 */
[----:B------:R0:W-:Y:S03]  /*2f7f0*/  STL [R1+0x36e4], R9 ;  /* 0x0036e40901007387 */ /* 0x0001e60000100800 */
[----:B0-----:R-:W3:Y:S04]  /*2f800*/  LDL.LU R9, [R1+0x6c] ;  /* 0x00006c0001097983 */ /* 0x001ee80000300800 */
[----:B---3--:R0:W-:Y:S04]  /*2f810*/  STL [R1+0x36e8], R9 ;  /* 0x0036e80901007387 */ /* 0x0081e80000100800 */
[----:B0-----:R-:W3:Y:S04]  /*2f820*/  LDL.LU R9, [R1+0x70] ;  /* 0x0000700001097983 */ /* 0x001ee80000300800 */
[----:B---3--:R0:W-:Y:S04]  /*2f830*/  STL [R1+0x36ec], R9 ;  /* 0x0036ec0901007387 */ /* 0x0081e80000100800 */
[----:B0-----:R-:W3:Y:S04]  /*2f840*/  LDL.LU R9, [R1+0x74] ;  /* 0x0000740001097983 */ /* 0x001ee80000300800 */
[----:B------:R0:W-:Y:S04]  /*2f850*/  STS.U16 [R2+0xe880], R13 ;  /* 0x00e8800d02007388 */ /* 0x0001e80000000400 */
[----:B0-----:R-:W0:Y:S04]  /*2f860*/  S2R R13, SR_TID.X ;  /* 0x00000000000d7919 */ /* 0x001e280000002100 */
[----:B------:R-:W-:Y:S04]  /*2f870*/  STS.U16 [R2+0xf000], R12 ;  /* 0x00f0000c02007388 */ /* 0x000fe80000000400 */
[----:B------:R-:W-:Y:S04]  /*2f880*/  STS.U16 [R2+0xf080], R11 ;  /* 0x00f0800b02007388 */ /* 0x000fe80000000400 */
[----:B------:R-:W-:Y:S01]  /*2f890*/  STS.U16 [R2+0xf800], R10 ;  /* 0x00f8000a02007388 */ /* 0x000fe20000000400 */
[----:B0-----:R-:W-:-:S03]  /*2f8a0*/  LOP3.LUT R13, R13, 0x3f, RZ, 0xc0, !PT ;  /* 0x0000003f0d0d7812 */ /* 0x001fc600078ec0ff */
[----:B---3--:R0:W-:Y:S04]  /*2f8b0*/  STL [R1+0x36f0], R9 ;  /* 0x0036f00901007387 */ /* 0x0081e80000100800 */
[----:B0-----:R-:W3:Y:S01]  /*2f8c0*/  LDL.LU R9, [R1+0x78] ;  /* 0x0000780001097983 */ /* 0x001ee20000300800 */
[----:B------:R-:W-:Y:S02]  /*2f8d0*/  IMAD.SHL.U32 R2, R13, 0x2, RZ ;  /* 0x000000020d027824 */ /* 0x000fe400078e00ff */
[----:B------:R-:W4:Y:S02]  /*2f8e0*/  LDL.LU R10, [R1+0x68] ;  /* 0x00006800010a7983 */ /* 0x000f240000300800 */
[----:B------:R-:W4:Y:S01]  /*2f8f0*/  LDL.LU R11, [R1+0x64] ;  /* 0x00006400010b7983 */ /* 0x000f220000300800 */
[----:B------:R-:W4:Y:S01]  /*2f900*/  LDL.LU R12, [R1+0x60] ;  /* 0x00006000010c7983 */ /* 0x000f220000300800 */
[----:B------:R-:W4:Y:S01]  /*2f910*/  LDL.LU R13, [R1+0x5c] ;  /* 0x00005c00010d7983 */ /* 0x000f220000300800 */
[----:B------:R-:W-:-:S05]  /*2f920*/  LOP3.LUT R2, R2, 0x10, RZ, 0x3c, !PT ;  /* 0x0000001002027812 */ /* 0x000fca00078e3cff */
[----:B--2---:R0:W-:Y:S01]  /*2f930*/  STS.U16 [R2+0x100], R23 ;  /* 0x0001001702007388 */ /* 0x0041e20000000400 */
[----:B------:R1:W-:Y:S02]  /*2f940*/  STS.U16 [R2+0x180], R26 ;  /* 0x0001801a02007388 */ /* 0x0003e40000000400 */
[----:B------:R2:W-:Y:S02]  /*2f950*/  STS.U16 [R2+0x900], R27 ;  /* 0x0009001b02007388 */ /* 0x0005e40000000400 */
[----:B------:R2:W-:Y:S01]  /*2f960*/  STS.U16 [R2+0x980], R0 ;  /* 0x0009800002007388 */ /* 0x0005e20000000400 */
[----:B------:R2:W-:Y:S01]  /*2f970*/  STS.U16 [R2+0x1100], R14 ;  /* 0x0011000e02007388 */ /* 0x0005e20000000400 */
[----:B------:R2:W-:Y:S03]  /*2f980*/  STS.U16 [R2+0x1180], R15 ;  /* 0x0011800f02007388 */ /* 0x0005e60000000400 */
[----:B0-----:R-:W4:Y:S01]  /*2f990*/  LDL.LU R23, [R1+0x58] ;  /* 0x0000580001177983 */ /* 0x001f220000300800 */
[----:B-1----:R-:W4:Y:S02]  /*2f9a0*/  LDL.LU R26, [R1+0x54] ;  /* 0x00005400011a7983 */ /* 0x002f240000300800 */
[----:B--2---:R-:W4:Y:S01]  /*2f9b0*/  LDL.LU R27, [R1+0x50] ;  /* 0x00005000011b7983 */ /* 0x004f220000300800 */
[----:B------:R-:W4:Y:S04]  /*2f9c0*/  LDL.LU R0, [R1+0x4c] ;  /* 0x00004c0001007983 */ /* 0x000f280000300800 */
[----:B------:R-:W4:Y:S04]  /*2f9d0*/  LDL.LU R14, [R1+0x48] ;  /* 0x00004800010e7983 */ /* 0x000f280000300800 */
[----:B------:R0:W-:Y:S01]  /*2f9e0*/  STS.U16 [R2+0x1900], R21 ;  /* 0x0019001502007388 */ /* 0x0001e20000000400 */
[----:B------:R-:W4:Y:S02]  /*2f9f0*/  LDL.LU R15, [R1+0x44] ;  /* 0x00004400010f7983 */ /* 0x000f240000300800 */
[----:B------:R1:W-:Y:S02]  /*2fa00*/  STS.U16 [R2+0x1980], R20 ;  /* 0x0019801402007388 */ /* 0x0003e40000000400 */
[----:B------:R1:W-:Y:S01]  /*2fa10*/  STS.U16 [R2+0x2100], R19 ;  /* 0x0021001302007388 */ /* 0x0003e20000000400 */
[----:B------:R1:W-:Y:S01]  /*2fa20*/  STS.U16 [R2+0x2180], R17 ;  /* 0x0021801102007388 */ /* 0x0003e20000000400 */
[----:B------:R1:W-:Y:S02]  /*2fa30*/  STS.U16 [R2+0x2900], R16 ;  /* 0x0029001002007388 */ /* 0x0003e40000000400 */
[----:B------:R1:W-:Y:S01]  /*2fa40*/  STS.U16 [R2+0x2980], R18 ;  /* 0x0029801202007388 */ /* 0x0003e20000000400 */
[----:B0-----:R-:W4:Y:S01]  /*2fa50*/  LDL.LU R21, [R1+0x40] ;  /* 0x0000400001157983 */ /* 0x001f220000300800 */
[----:B-1----:R-:W4:Y:S03]  /*2fa60*/  LDL.LU R20, [R1+0x3c] ;  /* 0x00003c0001147983 */ /* 0x002f260000300800 */
[----:B------:R-:W4:Y:S04]  /*2fa70*/  LDL.LU R19, [R1+0x38] ;  /* 0x0000380001137983 */ /* 0x000f280000300800 */
[----:B------:R-:W4:Y:S01]  /*2fa80*/  LDL.LU R17, [R1+0x34] ;  /* 0x0000340001117983 */ /* 0x000f220000300800 */
[----:B------:R-:W4:Y:S02]  /*2fa90*/  LDL.LU R16, [R1+0x30] ;  /* 0x0000300001107983 */ /* 0x000f240000300800 */
[----:B------:R0:W-:Y:S02]  /*2faa0*/  STS.U16 [R2+0x3100], R22 ;  /* 0x0031001602007388 */ /* 0x0001e40000000400 */
[----:B------:R-:W4:Y:S01]  /*2fab0*/  LDL.LU R18, [R1+0x2c] ;  /* 0x00002c0001127983 */ /* 0x000f220000300800 */
[----:B------:R1:W-:Y:S01]  /*2fac0*/  STS.U16 [R2+0x3180], R3 ;  /* 0x0031800302007388 */ /* 0x0003e20000000400 */
[----:B------:R1:W-:Y:S02]  /*2fad0*/  STS.U16 [R2+0x3900], R4 ;  /* 0x0039000402007388 */ /* 0x0003e40000000400 */
[----:B------:R1:W-:Y:S02]  /*2fae0*/  STS.U16 [R2+0x3980], R5 ;  /* 0x0039800502007388 */ /* 0x0003e40000000400 */
[----:B------:R1:W-:Y:S01]  /*2faf0*/  STS.U16 [R2+0x4100], R6 ;  /* 0x0041000602007388 */ /* 0x0003e20000000400 */
[----:B------:R1:W-:Y:S04]  /*2fb00*/  STS.U16 [R2+0x4180], R7 ;  /* 0x0041800702007388 */ /* 0x0003e80000000400 */
        /* <DEDUP_REMOVED lines=11> */
[----:B0-----:R-:W4:Y:S01]  /*2fbc0*/  LDL.LU R8, [R1+0x10] ;  /* 0x0000100001087983 */ /* 0x001f220000300800 */
[----:B-1----:R-:W4:Y:S02]  /*2fbd0*/  LDL.LU R24, [R1+0xc] ;  /* 0x00000c0001187983 */ /* 0x002f240000300800 */
[----:B------:R-:W4:Y:S01]  /*2fbe0*/  LDL.LU R25, [R1+0x8] ;  /* 0x0000080001197983 */ /* 0x000f220000300800 */
[----:B------:R-:W4:Y:S01]  /*2fbf0*/  LDL.LU R28, [R1+0x4] ;  /* 0x00000400011c7983 */ /* 0x000f220000300800 */
[----:B------:R-:W4:Y:S03]  /*2fc00*/  LDL.LU R29, [R1] ;  /* 0x00000000011d7983 */ /* 0x000f260000300800 */
[----:B---3--:R0:W-:Y:S04]  /*2fc10*/  STS.U16 [R2+0x5980], R9 ;  /* 0x0059800902007388 */ /* 0x0081e80000000400 */
[----:B0-----:R-:W3:Y:S04]  /*2fc20*/  LDL.LU R9, [R1+0x36f0] ;  /* 0x0036f00001097983 */ /* 0x001ee80000300800 */
[----:B---3--:R0:W-:Y:S04]  /*2fc30*/  STS.U16 [R2+0x6100], R9 ;  /* 0x0061000902007388 */ /* 0x0081e80000000400 */
[----:B0-----:R-:W3:Y:S04]  /*2fc40*/  LDL.LU R9, [R1+0x36ec] ;  /* 0x0036ec0001097983 */ /* 0x001ee80000300800 */
[----:B---3--:R0:W-:Y:S04]  /*2fc50*/  STS.U16 [R2+0x6180], R9 ;  /* 0x0061800902007388 */ /* 0x0081e80000000400 */
[----:B0-----:R-:W3:Y:S04]  /*2fc60*/  LDL.LU R9, [R1+0x36e8] ;  /* 0x0036e80001097983 */ /* 0x001ee80000300800 */
[----:B---3--:R0:W-:Y:S01]  /*2fc70*/  STS.U16 [R2+0x6900], R9 ;  /* 0x0069000902007388 */ /* 0x0081e20000000400 */
[----:B----4-:R1:W-:Y:S02]  /*2fc80*/  STS.U16 [R2+0x6980], R10 ;  /* 0x0069800a02007388 */ /* 0x0103e40000000400 */
[----:B------:R3:W-:Y:S02]  /*2fc90*/  STS.U16 [R2+0x7100], R11 ;  /* 0x0071000b02007388 */ /* 0x0007e40000000400 */
[----:B------:R4:W-:Y:S01]  /*2fca0*/  STS.U16 [R2+0x7180], R12 ;  /* 0x0071800c02007388 */ /* 0x0009e20000000400 */
[----:B------:R4:W-:Y:S01]  /*2fcb0*/  STS.U16 [R2+0x7900], R13 ;  /* 0x0079000d02007388 */ /* 0x0009e20000000400 */
[----:B------:R4:W-:Y:S03]  /*2fcc0*/  STS.U16 [R2+0x7980], R23 ;  /* 0x0079801702007388 */ /* 0x0009e60000000400 */
[----:B0-----:R-:W2:Y:S01]  /*2fcd0*/  LDL.LU R9, [R1+0x36e4] ;  /* 0x0036e40001097983 */ /* 0x001ea20000300800 */
[----:B-1----:R-:W2:Y:S02]  /*2fce0*/  LDL.LU R10, [R1+0x36e0] ;  /* 0x0036e000010a7983 */ /* 0x002ea40000300800 */
[----:B---3--:R-:W3:Y:S02]  /*2fcf0*/  LDL.LU R11, [R1+0x36dc] ;  /* 0x0036dc00010b7983 */ /* 0x008ee40000300800 */
[----:B----4-:R-:W4:Y:S01]  /*2fd00*/  LDL.LU R12, [R1+0x36d8] ;  /* 0x0036d800010c7983 */ /* 0x010f220000300800 */
[----:B------:R-:W2:Y:S01]  /*2fd10*/  LDL.LU R13, [R1+0x36d4] ;  /* 0x0036d400010d7983 */ /* 0x000ea20000300800 */
[----:B------:R-:W2:Y:S03]  /*2fd20*/  LDL.LU R23, [R1+0x36d0] ;  /* 0x0036d00001177983 */ /* 0x000ea60000300800 */
[----:B------:R0:W-:Y:S01]  /*2fd30*/  STS.U16 [R2+0x8100], R26 ;  /* 0x0081001a02007388 */ /* 0x0001e20000000400 */
[----:B------:R1:W-:Y:S02]  /*2fd40*/  STS.U16 [R2+0x8180], R27 ;  /* 0x0081801b02007388 */ /* 0x0003e40000000400 */
[----:B------:R1:W-:Y:S02]  /*2fd50*/  STS.U16 [R2+0x8900], R0 ;  /* 0x0089000002007388 */ /* 0x0003e40000000400 */
[----:B------:R1:W-:Y:S01]  /*2fd60*/  STS.U16 [R2+0x8980], R14 ;  /* 0x0089800e02007388 */ /* 0x0003e20000000400 */
[----:B------:R1:W-:Y:S01]  /*2fd70*/  STS.U16 [R2+0x9100], R15 ;  /* 0x0091000f02007388 */ /* 0x0003e20000000400 */
[----:B------:R1:W-:Y:S03]  /*2fd80*/  STS.U16 [R2+0x9180], R21 ;  /* 0x0091801502007388 */ /* 0x0003e60000000400 */
[----:B0-----:R-:W2:Y:S01]  /*2fd90*/  LDL.LU R26, [R1+0x36cc] ;  /* 0x0036cc00011a7983 */ /* 0x001ea20000300800 */
[----:B-1----:R-:W2:Y:S03]  /*2fda0*/  LDL.LU R27, [R1+0x36c8] ;  /* 0x0036c800011b7983 */ /* 0x002ea60000300800 */
[----:B------:R-:W2:Y:S01]  /*2fdb0*/  LDL.LU R0, [R1+0x36c4] ;  /* 0x0036c40001007983 */ /* 0x000ea20000300800 */
[----:B------:R-:W2:Y:S03]  /*2fdc0*/  LDL.LU R14, [R1+0x36c0] ;  /* 0x0036c000010e7983 */ /* 0x000ea60000300800 */
        /* <DEDUP_REMOVED lines=30> */
[----:B0-----:R-:W2:Y:S01]  /*2ffb0*/  LDL.LU R24, [R1+0x3684] ;  /* 0x0036840001187983 */ /* 0x001ea20000300800 */
[----:B-1----:R-:W2:Y:S02]  /*2ffc0*/  LDL.LU R25, [R1+0x3680] ;  /* 0x0036800001197983 */ /* 0x002ea40000300800 */
[----:B------:R-:W2:Y:S02]  /*2ffd0*/  LDL.LU R28, [R1+0x367c] ;  /* 0x00367c00011c7983 */ /* 0x000ea40000300800 */
[----:B------:R-:W2:Y:S02]  /*2ffe0*/  LDL.LU R29, [R1+0x3678] ;  /* 0x00367800011d7983 */ /* 0x000ea40000300800 */
[----:B--2---:R-:W-:Y:S01]  /*2fff0*/  STS.U16 [R2+0xd900], R29 ;  /* 0x00d9001d02007388 */ /* 0x004fe20000000400 */
[----:B------:R-:W-:Y:S02]  /*30000*/  STS.U16 [R2+0xd980], R28 ;  /* 0x00d9801c02007388 */ /* 0x000fe40000000400 */
[----:B------:R-:W-:Y:S02]  /*30010*/  STS.U16 [R2+0xe100], R25 ;  /* 0x00e1001902007388 */ /* 0x000fe40000000400 */
[----:B------:R-:W-:Y:S01]  /*30020*/  STS.U16 [R2+0xe180], R24 ;  /* 0x00e1801802007388 */ /* 0x000fe20000000400 */
[----:B------:R-:W-:Y:S01]  /*30030*/  STS.U16 [R2+0xe900], R8 ;  /* 0x00e9000802007388 */ /* 0x000fe20000000400 */
[----:B------:R-:W-:Y:S02]  /*30040*/  STS.U16 [R2+0xe980], R7 ;  /* 0x00e9800702007388 */ /* 0x000fe40000000400 */
[----:B------:R-:W-:Y:S02]  /*30050*/  STS.U16 [R2+0xf100], R6 ;  /* 0x00f1000602007388 */ /* 0x000fe40000000400 */
[----:B------:R0:W-:Y:S01]  /*30060*/  STS.U16 [R2+0xf180], R5 ;  /* 0x00f1800502007388 */ /* 0x0001e20000000400 */
[----:B------:R1:W-:Y:S04]  /*30070*/  STS.U16 [R2+0xf900], R4 ;  /* 0x00f9000402007388 */ /* 0x0003e80000000400 */
[----:B0-----:R-:W2:Y:S04]  /*30080*/  LDL R5, [R1+0x1614] ;  /* 0x0016140001057983 */ /* 0x001ea80000100800 */
[----:B-1----:R-:W2:Y:S01]  /*30090*/  LDL R4, [R1+0x1610] ;  /* 0x0016100001047983 */ /* 0x002ea20000100800 */
[----:B------:R-:W-:-:S02]  /*300a0*/  PRMT R15, RZ, 0x7610, R15 ;  /* 0x00007610ff0f7816 */ /* 0x000fc4000000000f */
[----:B--2---:R-:W-:-:S04]  /*300b0*/  @!P4 LOP3.LUT R5, R5, R4, RZ, 0x3c, !PT ;  /* 0x000000040505c212 */ /* 0x004fc800078e3cff */
[----:B------:R-:W-:-:S04]  /*300c0*/  @!P4 LOP3.LUT R4, R5, R4, RZ, 0x3c, !PT ;  /* 0x000000040504c212 */ /* 0x000fc800078e3cff */
[----:B------:R-:W-:-:S05]  /*300d0*/  @!P4 LOP3.LUT R5, R5, R4, RZ, 0x3c, !PT ;  /* 0x000000040505c212 */ /* 0x000fca00078e3cff */
[----:B------:R-:W2:Y:S04]  /*300e0*/  @!P4 LDG.E.U16 R15, [R4.64] ;  /* 0x00000008040fc981 */ /* 0x000ea8000c1e1500 */
[----:B------:R0:W-:Y:S01]  /*300f0*/  STS.U16 [R2+0xf980], R3 ;  /* 0x00f9800302007388 */ /* 0x0001e20000000400 */
[----:B------:R-:W-:Y:S02]  /*30100*/  STS.U16 [R0+0x200], R22 ;  /* 0x0002001600007388 */ /* 0x000fe40000000400 */
[----:B------:R-:W-:Y:S02]  /*30110*/  STS.U16 [R0+0x280], R18 ;  /* 0x0002801200007388 */ /* 0x000fe40000000400 */
[----:B------:R-:W-:Y:S01]  /*30120*/  STS.U16 [R0+0xa00], R16 ;  /* 0x000a001000007388 */ /* 0x000fe20000000400 */
[----:B------:R-:W-:Y:S01]  /*30130*/  STS.U16 [R0+0xa80], R17 ;  /* 0x000a801100007388 */ /* 0x000fe20000000400 */
[----:B------:R-:W-:Y:S02]  /*30140*/  STS.U16 [R0+0x1200], R19 ;  /* 0x0012001300007388 */ /* 0x000fe40000000400 */
[----:B------:R-:W-:Y:S02]  /*30150*/  STS.U16 [R0+0x1280], R20 ;  /* 0x0012801400007388 */ /* 0x000fe40000000400 */
[----:B------:R1:W-:Y:S01]  /*30160*/  STS.U16 [R0+0x1a00], R21 ;  /* 0x001a001500007388 */ /* 0x0003e20000000400 */
[----:B0-----:R-:W3:Y:S04]  /*30170*/  LDL.LU R2, [R1+0x197c] ;  /* 0x00197c0001027983 */ /* 0x001ee80000300800 */
[----:B-1----:R-:W3:Y:S04]  /*30180*/  LDL.LU R0, [R1+0x3674] ;  /* 0x0036740001007983 */ /* 0x002ee80000300800 */
[----:B--2---:R0:W-:Y:S04]  /*30190*/  STL [R1+0x78c], R15 ;  /* 0x00078c0f01007387 */ /* 0x0041e80000100800 */
[----:B0-----:R-:W2:Y:S01]  /*301a0*/  LDL.LU R15, [R1+0x3670] ;  /* 0x00367000010f7983 */ /* 0x001ea20000300800 */
[----:B------:R-:W2:Y:S02]  /*301b0*/  LDL R4, [R1+0x1608] ;  /* 0x0016080001047983 */ /* 0x000ea40000100800 */
[----:B------:R-:W2:Y:S01]  /*301c0*/  LDL R5, [R1+0x160c] ;  /* 0x00160c0001057983 */ /* 0x000ea20000100800 */
[----:B---3--:R-:W-:-:S02]  /*301d0*/  PRMT R0, RZ, 0x7610, R0 ;  /* 0x00007610ff007816 */ /* 0x008fc40000000000 */
[----:B--2---:R-:W-:-:S04]  /*301e0*/  @!P0 LOP3.LUT R5, R5, R4, RZ, 0x3c, !PT ;  /* 0x0000000405058212 */ /* 0x004fc800078e3cff */
[----:B------:R-:W-:-:S04]  /*301f0*/  @!P0 LOP3.LUT R4, R5, R4, RZ, 0x3c, !PT ;  /* 0x0000000405048212 */ /* 0x000fc800078e3cff */
[----:B------:R-:W-:-:S05]  /*30200*/  @!P0 LOP3.LUT R5, R5, R4, RZ, 0x3c, !PT ;  /* 0x0000000405058212 */ /* 0x000fca00078e3cff */
[----:B------:R-:W2:Y:S04]  /*30210*/  @!P0 LDG.E.U16 R0, [R4.64] ;  /* 0x0000000804008981 */ /* 0x000ea8000c1e1500 */
[----:B--2---:R0:W-:Y:S04]  /*30220*/  STL [R1+0x788], R0 ;  /* 0x0007880001007387 */ /* 0x0041e80000100800 */
[----:B0-----:R-:W2:Y:S01]  /*30230*/  LDL.LU R0, [R1+0x366c] ;  /* 0x00366c0001007983 */ /* 0x001ea20000300800 */
[----:B------:R-:W3:Y:S02]  /*30240*/  LDL R4, [R1+0x1600] ;  /* 0x0016000001047983 */ /* 0x000ee40000100800 */
[----:B------:R-:W3:Y:S01]  /*30250*/  LDL R5, [R1+0x1604] ;  /* 0x0016040001057983 */ /* 0x000ee20000100800 */
[----:B------:R-:W-:-:S02]  /*30260*/  PRMT R15, RZ, 0x7610, R15 ;  /* 0x00007610ff0f7816 */ /* 0x000fc4000000000f */
[----:B---3--:R-:W-:-:S04]  /*30270*/  @!P4 LOP3.LUT R5, R5, R4, RZ, 0x3c, !PT ;  /* 0x000000040505c212 */ /* 0x008fc800078e3cff */
[----:B------:R-:W-:-:S04]  /*30280*/  @!P4 LOP3.LUT R4, R5, R4, RZ, 0x3c, !PT ;  /* 0x000000040504c212 */ /* 0x000fc800078e3cff */
[----:B------:R-:W-:-:S05]  /*30290*/  @!P4 LOP3.LUT R5, R5, R4, RZ, 0x3c, !PT ;  /* 0x000000040505c212 */ /* 0x000fca00078e3cff */
[----:B------:R-:W3:Y:S04]  /*302a0*/  @!P4 LDG.E.U16 R15, [R4.64] ;  /* 0x00000008040fc981 */ /* 0x000ee8000c1e1500 */
[----:B---3--:R0:W-:Y:S04]  /*302b0*/  STL [R1+0x784], R15 ;  /* 0x0007840f01007387 */ /* 0x0081e80000100800 */
[----:B0-----:R-:W3:Y:S01]  /*302c0*/  LDL.LU R15, [R1+0x3668] ;  /* 0x00366800010f7983 */ /* 0x001ee20000300800 */
[----:B------:R-:W3:Y:S02]  /*302d0*/  LDL R4, [R1+0x15f8] ;  /* 0x0015f80001047983 */ /* 0x000ee40000100800 */
[----:B------:R-:W3:Y:S01]  /*302e0*/  LDL R5, [R1+0x15fc] ;  /* 0x0015fc0001057983 */ /* 0x000ee20000100800 */
[----:B--2---:R-:W-:-:S02]  /*302f0*/  PRMT R0, RZ, 0x7610, R0 ;  /* 0x00007610ff007816 */ /* 0x004fc40000000000 */
[----:B---3--:R-:W-:-:S04]  /*30300*/  @!P0 LOP3.LUT R5, R5, R4, RZ, 0x3c, !PT ;  /* 0x0000000405058212 */ /* 0x008fc800078e3cff */
        /* <DEDUP_REMOVED lines=2436> */
[----:B------:R-:W3:Y:S02]  /*39b50*/  LDL R5, [R1+0xa7c] ;  /* 0x000a7c0001057983 */ /* 0x000ee40000100800 */
[----:B---3--:R-:W-:-:S02]  /*39b60*/  @!P0 LOP3.LUT R5, R5, R4, RZ, 0x3c, !PT ;  /* 0x0000000405058212 */ /* 0x008fc400078e3cff */
[----:B--2---:R-:W-:Y:S02]  /*39b70*/  PRMT R0, RZ, 0x7610, R0 ;  /* 0x00007610ff007816 */ /* 0x004fe40000000000 */
        /* <DEDUP_REMOVED lines=423> */
[----:B--2---:R0:W-:Y:S04]  /*3b5f0*/  STL [R1+0x74], R15 ;  /* 0x0000740f01007387 */ /* 0x0041e80000100800 */
[----:B0-----:R-:W2:Y:S04]  /*3b600*/  LDL R15, [R1+0x824] ;  /* 0x00082400010f7983 */ /* 0x001ea80000100800 */
[----:B---3--:R0:W-:Y:S04]  /*3b610*/  STL [R1+0x70], R14 ;  /* 0x0000700e01007387 */ /* 0x0081e80000100800 */
[----:B0-----:R-:W3:Y:S01]  /*3b620*/  LDL.LU R14, [R1+0x3174] ;  /* 0x00317400010e7983 */ /* 0x001ee20000300800 */
[----:B------:R-:W2:Y:S02]  /*3b630*/  LDL R4, [R1+0x878] ;  /* 0x0008780001047983 */ /* 0x000ea40000100800 */
[----:B------:R-:W2:Y:S02]  /*3b640*/  LDL R5, [R1+0x87c] ;  /* 0x00087c0001057983 */ /* 0x000ea40000100800 */
[----:B--2---:R-:W-:-:S02]  /*3b650*/  @!P0 LOP3.LUT R5, R5, R4, RZ, 0x3c, !PT ;  /* 0x0000000405058212 */ /* 0x004fc400078e3cff */
[----:B---3--:R-:W-:Y:S02]  /*3b660*/  PRMT R14, RZ, 0x7610, R14 ;  /* 0x00007610ff0e7816 */ /* 0x008fe4000000000e */
        /* <DEDUP_REMOVED lines=33> */
[----:B------:R-:W-:Y:S01]  /*3b880*/  @!P4 IMAD.MOV.U32 R4, RZ, RZ, R15 ;  /* 0x000000ffff04c224 */ /* 0x000fe200078e000f */
[----:B------:R-:W-:Y:S01]  /*3b890*/  PRMT R27, RZ, 0x7610, R27 ;  /* 0x00007610ff1b7816 */ /* 0x000fe2000000001b */
[----:B------:R-:W3:Y:S01]  /*3b8a0*/  LDL R15, [R1+0x1934] ;  /* 0x00193400010f7983 */ /* 0x000ee20000100800 */
[----:B--2---:R-:W-:-:S06]  /*3b8b0*/  PRMT R14, RZ, 0x7610, R14 ;  /* 0x00007610ff0e7816 */ /* 0x004fcc000000000e */
[----:B---3--:R0:W2:Y:S04]  /*3b8c0*/  @!P4 LDG.E.U16 R14, [R4.64] ;  /* 0x00000008040ec981 */ /* 0x0080a8000c1e1500 */
[----:B0-----:R-:W3:Y:S04]  /*3b8d0*/  LDL R4, [R1+0x818] ;  /* 0x0008180001047983 */ /* 0x001ee80000100800 */
[----:B------:R-:W3:Y:S02]  /*3b8e0*/  LDL R5, [R1+0x81c] ;  /* 0x00081c0001057983 */ /* 0x000ee40000100800 */
        /* <DEDUP_REMOVED lines=41> */
[----:B------:R0:W3:Y:S01]  /*3bb80*/  @!P0 LDG.E.U16 R26, [R4.64] ;  /* 0x00000008041a8981 */ /* 0x0000e2000c1e1500 */
[----:B------:R-:W-:Y:S01]  /*3bb90*/  PRMT R13, RZ, 0x7610, R13 ;  /* 0x00007610ff0d7816 */ /* 0x000fe2000000000d */
[----:B0-----:R-:W-:Y:S02]  /*3bba0*/  @!P4 IMAD.MOV.U32 R4, RZ, RZ, R14 ;  /* 0x000000ffff04c224 */ /* 0x001fe400078e000e */
[----:B------:R-:W-:-:S05]  /*3bbb0*/  @!P4 IMAD.MOV.U32 R5, RZ, RZ, R15 ;  /* 0x000000ffff05c224 */ /* 0x000fca00078e000f */
[----:B------:R0:W2:Y:S04]  /*3bbc0*/  @!P4 LDG.E.U16 R13, [R4.64] ;  /* 0x00000008040dc981 */ /* 0x0000a8000c1e1500 */
[----:B---3--:R-:W-:Y:S01]  /*3bbd0*/  STL [R1+0x3114], R26 ;  /* 0x0031141a01007387 */ /* 0x008fe20000100800 */
[----:B0-----:R-:W3:Y:S02]  /*3bbe0*/  LDL R4, [R1+0x193c] ;  /* 0x00193c0001047983 */ /* 0x001ee40000100800 */
[----:B------:R-:W3:Y:S01]  /*3bbf0*/  LDL R5, [R1+0x1948] ;  /* 0x0019480001057983 */ /* 0x000ee20000100800 */
[----:B----4-:R-:W-:Y:S01]  /*3bc00*/  PRMT R12, RZ, 0x7610, R12 ;  /* 0x00007610ff0c7816 */ /* 0x010fe2000000000c */
[----:B------:R-:W4:Y:S04]  /*3bc10*/  LDL R15, [R1+0x7f4] ;  /* 0x0007f400010f7983 */ /* 0x000f280000100800 */
[----:B------:R-:W4:Y:S04]  /*3bc20*/  LDL R14, [R1+0x80c] ;  /* 0x00080c00010e7983 */ /* 0x000f280000100800 */
        /* <DEDUP_REMOVED lines=42> */
[----:B----4-:R-:W-:Y:S02]  /*3bed0*/  @!P0 IMAD.MOV.U32 R4, RZ, RZ, R14 ;  /* 0x000000ffff048224 */ /* 0x010fe400078e000e */
[----:B------:R-:W-:-:S02]  /*3bee0*/  @!P0 IMAD.MOV.U32 R5, RZ, RZ, R15 ;  /* 0x000000ffff058224 */ /* 0x000fc400078e000f */
[----:B------:R-:W3:Y:S01]  /*3bef0*/  LDL R14, [R1+0x1950] ;  /* 0x00195000010e7983 */ /* 0x000ee20000100800 */
[----:B------:R-:W4:Y:S01]  /*3bf00*/  LDL R15, [R1+0x1944] ;  /* 0x00194400010f7983 */ /* 0x000f220000100800 */
[----:B--2---:R-:W-:-:S06]  /*3bf10*/  PRMT R27, RZ, 0x7610, R27 ;  /* 0x00007610ff1b7816 */ /* 0x004fcc000000001b */
[----:B------:R-:W2:Y:S04]  /*3bf20*/  @!P0 LDG.E.U16 R27, [R4.64] ;  /* 0x00000008041b8981 */ /* 0x000ea8000c1e1500 */
[----:B--2---:R0:W-:Y:S04]  /*3bf30*/  STL [R1+0x44], R27 ;  /* 0x0000441b01007387 */ /* 0x0041e80000100800 */
[----:B0-----:R-:W2:Y:S01]  /*3bf40*/  LDL.LU R27, [R1+0x3140] ;  /* 0x00314000011b7983 */ /* 0x001ea20000300800 */
[----:B------:R-:W2:Y:S02]  /*3bf50*/  LDL R4, [R1+0x1844] ;  /* 0x0018440001047983 */ /* 0x000ea40000100800 */
[----:B------:R-:W2:Y:S02]  /*3bf60*/  LDL R5, [R1+0x1850] ;  /* 0x0018500001057983 */ /* 0x000ea40000100800 */
[----:B--2---:R-:W-:-:S02]  /*3bf70*/  @!P4 LOP3.LUT R5, R5, R4, RZ, 0x3c, !PT ;  /* 0x000000040505c212 */ /* 0x004fc400078e3cff */
[----:B------:R-:W-:Y:S02]  /*3bf80*/  PRMT R27, RZ, 0x7610, R27 ;  /* 0x00007610ff1b7816 */ /* 0x000fe4000000001b */
[----:B------:R-:W-:-:S04]  /*3bf90*/  @!P4 LOP3.LUT R4, R5, R4, RZ, 0x3c, !PT ;  /* 0x000000040504c212 */ /* 0x000fc800078e3cff */
[----:B------:R-:W-:-:S05]  /*3bfa0*/  @!P4 LOP3.LUT R5, R5, R4, RZ, 0x3c, !PT ;  /* 0x000000040505c212 */ /* 0x000fca00078e3cff */
        /* <DEDUP_REMOVED lines=25> */
[----:B------:R3:W2:Y:S01]  /*3c140*/  @!P0 LDG.E.U16 R22, [R4.64] ;  /* 0x0000000804168981 */ /* 0x0006a2000c1e1500 */
[----:B------:R-:W-:-:S03]  /*3c150*/  PRMT R11, RZ, 0x7610, R11 ;  /* 0x00007610ff0b7816 */ /* 0x000fc6000000000b */
[----:B------:R-:W-:Y:S01]  /*3c160*/  STL [R1+0x30fc], R24 ;  /* 0x0030fc1801007387 */ /* 0x000fe20000100800 */
[----:B---3--:R-:W-:Y:S02]  /*3c170*/  @!P4 IMAD.MOV.U32 R4, RZ, RZ, R14 ;  /* 0x000000ffff04c224 */ /* 0x008fe400078e000e */
[----:B----4-:R-:W-:-:S05]  /*3c180*/  @!P4 IMAD.MOV.U32 R5, RZ, RZ, R15 ;  /* 0x000000ffff05c224 */ /* 0x010fca00078e000f */
[----:B------:R0:W3:Y:S04]  /*3c190*/  @!P4 LDG.E.U16 R11, [R4.64] ;  /* 0x00000008040bc981 */ /* 0x0000e8000c1e1500 */
[----:B--2---:R-:W-:Y:S01]  /*3c1a0*/  STL [R1+0x3100], R22 ;  /* 0x0031001601007387 */ /* 0x004fe20000100800 */
[----:B0-----:R-:W2:Y:S02]  /*3c1b0*/  LDL R4, [R1+0x194c] ;  /* 0x00194c0001047983 */ /* 0x001ea40000100800 */
[----:B------:R-:W2:Y:S01]  /*3c1c0*/  LDL R5, [R1+0x1958] ;  /* 0x0019580001057983 */ /* 0x000ea20000100800 */
[----:B------:R-:W-:Y:S01]  /*3c1d0*/  PRMT R10, RZ, 0x7610, R10 ;  /* 0x00007610ff0a7816 */ /* 0x000fe2000000000a */
[----:B------:R-:W4:Y:S04]  /*3c1e0*/  LDL R15, [R1+0x7d4] ;  /* 0x0007d400010f7983 */ /* 0x000f280000100800 */
[----:B------:R-:W4:Y:S04]  /*3c1f0*/  LDL R14, [R1+0x7d8] ;  /* 0x0007d800010e7983 */ /* 0x000f280000100800 */
[----:B---3--:R-:W-:Y:S01]  /*3c200*/  STL [R1+0x3104], R11 ;  /* 0x0031040b01007387 */ /* 0x008fe20000100800 */
[----:B--2---:R-:W-:-:S04]  /*3c210*/  @!P0 LOP3.LUT R5, R5, R4, RZ, 0x3c, !PT ;  /* 0x0000000405058212 */ /* 0x004fc800078e3cff */
        /* <DEDUP_REMOVED lines=8> */
[----:B------:R-:W-:Y:S01]  /*3c2a0*/  @!P4 LOP3.LUT R5, R5, R4, RZ, 0x3c, !PT ;  /* 0x000000040505c212 */ /* 0x000fe200078e3cff */
[----:B--2---:R-:W-:Y:S04]  /*3c2b0*/  STL [R1+0x3108], R10 ;  /* 0x0031080a01007387 */ /* 0x004fe80000100800 */
[----:B------:R0:W2:Y:S04]  /*3c2c0*/  @!P4 LDG.E.U16 R26, [R4.64] ;  /* 0x00000008041ac981 */ /* 0x0000a8000c1e1500 */
[----:B0-----:R-:W3:Y:S04]  /*3c2d0*/  LDL R4, [R1+0x7e4] ;  /* 0x0007e40001047983 */ /* 0x001ee80000100800 */
[----:B------:R-:W3:Y:S01]  /*3c2e0*/  LDL R5, [R1+0x7e8] ;  /* 0x0007e80001057983 */ /* 0x000ee20000100800 */
[----:B------:R-:W-:-:S02]  /*3c2f0*/  PRMT R27, RZ, 0x7610, R27 ;  /* 0x00007610ff1b7816 */ /* 0x000fc4000000001b */
        /* <DEDUP_REMOVED lines=14> */
[----:B------:R4:W2:Y:S01]  /*3c3e0*/  @!P4 LDG.E.U16 R27, [R4.64] ;  /* 0x00000008041bc981 */ /* 0x0008a2000c1e1500 */
[----:B------:R-:W-:Y:S01]  /*3c3f0*/  PRMT R0, RZ, 0x7610, R0 ;  /* 0x00007610ff007816 */ /* 0x000fe20000000000 */
[----:B----4-:R-:W-:Y:S02]  /*3c400*/  @!P0 IMAD.MOV.U32 R4, RZ, RZ, R14 ;  /* 0x000000ffff048224 */ /* 0x010fe400078e000e */
[----:B------:R-:W-:-:S05]  /*3c410*/  @!P0 IMAD.MOV.U32 R5, RZ, RZ, R15 ;  /* 0x000000ffff058224 */ /* 0x000fca00078e000f */
[----:B------:R0:W3:Y:S04]  /*3c420*/  @!P0 LDG.E.U16 R0, [R4.64] ;  /* 0x0000000804008981 */ /* 0x0000e8000c1e1500 */
[----:B--2---:R1:W-:Y:S04]  /*3c430*/  STL [R1+0x2c], R27 ;  /* 0x00002c1b01007387 */ /* 0x0043e80000100800 */
[----:B-1----:R-:W2:Y:S01]  /*3c440*/  LDL.LU R27, [R1+0x3130] ;  /* 0x00313000011b7983 */ /* 0x002ea20000300800 */
[----:B0-----:R-:W4:Y:S02]  /*3c450*/  LDL R4, [R1+0x1854] ;  /* 0x0018540001047983 */ /* 0x001f240000100800 */
[----:B------:R-:W4:Y:S01]  /*3c460*/  LDL R5, [R1+0x1860] ;  /* 0x0018600001057983 */ /* 0x000f220000100800 */
[----:B------:R-:W-:Y:S01]  /*3c470*/  PRMT R10, RZ, 0x7610, R10 ;  /* 0x00007610ff0a7816 */ /* 0x000fe2000000000a */
[----:B------:R-:W2:Y:S04]  /*3c480*/  LDL R15, [R1+0x18dc] ;  /* 0x0018dc00010f7983 */ /* 0x000ea80000100800 */
[----:B------:R-:W2:Y:S01]  /*3c490*/  LDL R14, [R1+0x18e8] ;  /* 0x0018e800010e7983 */ /* 0x000ea20000100800 */
[----:B---3--:R-:W-:Y:S01]  /*3c4a0*/  STL [R1+0x30c0], R0 ;  /* 0x0030c00001007387 */ /* 0x008fe20000100800 */
[----:B----4-:R-:W-:-:S04]  /*3c4b0*/  @!P4 LOP3.LUT R5, R5, R4, RZ, 0x3c, !PT ;  /* 0x000000040505c212 */ /* 0x010fc800078e3cff */
[----:B------:R-:W-:-:S04]  /*3c4c0*/  @!P4 LOP3.LUT R4, R5, R4, RZ, 0x3c, !PT ;  /* 0x000000040504c212 */ /* 0x000fc800078e3cff */
[----:B------:R-:W-:-:S05]  /*3c4d0*/  @!P4 LOP3.LUT R5, R5, R4, RZ, 0x3c, !PT ;  /* 0x000000040505c212 */ /* 0x000fca00078e3cff */
[----:B------:R0:W3:Y:S04]  /*3c4e0*/  @!P4 LDG.E.U16 R10, [R4.64] ;  /* 0x00000008040ac981 */ /* 0x0000e8000c1e1500 */
[----:B0-----:R-:W4:Y:S01]  /*3c4f0*/  LDL R5, [R1+0x185c] ;  /* 0x00185c0001057983 */ /* 0x001f220000100800 */
[----:B------:R-:W-:Y:S01]  /*3c500*/  PRMT R24, RZ, 0x7610, R24 ;  /* 0x00007610ff187816 */ /* 0x000fe20000000018 */
[----:B------:R-:W-:Y:S02]  /*3c510*/  @!P0 IMAD.MOV.U32 R4, RZ, RZ, R26 ;  /* 0x000000ffff048224 */ /* 0x000fe400078e001a */
[----:B---3--:R0:W-:Y:S01]  /*3c520*/  STL [R1+0x20], R10 ;  /* 0x0000200a01007387 */ /* 0x0081e20000100800 */
[----:B------:R-:W-:Y:S01]  /*3c530*/  PRMT R20, RZ, 0x7610, R20 ;  /* 0x00007610ff147816 */ /* 0x000fe20000000014 */
[----:B------:R-:W3:Y:S02]  /*3c540*/  LDL R26, [R1+0x195c] ;  /* 0x00195c00011a7983 */ /* 0x000ee40000100800 */
[----:B----4-:R1:W4:Y:S04]  /*3c550*/  @!P0 LDG.E.U16 R24, [R4.64] ;  /* 0x0000000804188981 */ /* 0x010328000c1e1500 */
[----:B0-----:R-:W2:Y:S04]  /*3c560*/  LDL R10, [R1+0x1960] ;  /* 0x00196000010a7983 */ /* 0x001ea80000100800 */
[----:B-1----:R-:W2:Y:S04]  /*3c570*/  LDL R4, [R1+0x18d4] ;  /* 0x0018d40001047983 */ /* 0x002ea80000100800 */
[----:B------:R-:W2:Y:S02]  /*3c580*/  LDL R5, [R1+0x18e0] ;  /* 0x0018e00001057983 */ /* 0x000ea40000100800 */
[----:B--2---:R-:W-:-:S04]  /*3c590*/  @!P4 LOP3.LUT R5, R5, R4, RZ, 0x3c, !PT ;  /* 0x000000040505c212 */ /* 0x004fc800078e3cff */
[----:B------:R-:W-:-:S04]  /*3c5a0*/  @!P4 LOP3.LUT R4, R5, R4, RZ, 0x3c, !PT ;  /* 0x000000040504c212 */ /* 0x000fc800078e3cff */
[----:B------:R-:W-:-:S05]  /*3c5b0*/  @!P4 LOP3.LUT R5, R5, R4, RZ, 0x3c, !PT ;  /* 0x000000040505c212 */ /* 0x000fca00078e3cff */
[----:B------:R-:W2:Y:S04]  /*3c5c0*/  @!P4 LDG.E.U16 R20, [R4.64] ;  /* 0x000000080414c981 */ /* 0x000ea8000c1e1500 */
[----:B----4-:R0:W-:Y:S04]  /*3c5d0*/  STL [R1+0x1c], R24 ;  /* 0x00001c1801007387 */ /* 0x0101e80000100800 */
[----:B0-----:R-:W4:Y:S04]  /*3c5e0*/  LDL R24, [R1+0x1968] ;  /* 0x0019680001187983 */ /* 0x001f280000100800 */
[----:B--2---:R0:W-:Y:S04]  /*3c5f0*/  STL [R1+0x30d4], R20 ;  /* 0x0030d41401007387 */ /* 0x0041e80000100800 */
[----:B0-----:R-:W2:Y:S01]  /*3c600*/  LDL R20, [R1+0x1954] ;  /* 0x0019540001147983 */ /* 0x001ea20000100800 */
[----:B------:R-:W-:Y:S01]  /*3c610*/  PRMT R9, RZ, 0x7610, R9 ;  /* 0x00007610ff097816 */ /* 0x000fe20000000009 */
[----:B------:R-:W-:-:S02]  /*3c620*/  @!P0 IMAD.MOV.U32 R4, RZ, RZ, R14 ;  /* 0x000000ffff048224 */ /* 0x000fc400078e000e */
[----:B------:R-:W-:Y:S01]  /*3c630*/  @!P0 IMAD.MOV.U32 R5, RZ, RZ, R15 ;  /* 0x000000ffff058224 */ /* 0x000fe200078e000f */
[----:B------:R-:W-:Y:S02]  /*3c640*/  PRMT R8, RZ, 0x7610, R8 ;  /* 0x00007610ff087816 */ /* 0x000fe40000000008 */
[----:B------:R-:W-:Y:S01]  /*3c650*/  PRMT R7, RZ, 0x7610, R7 ;  /* 0x00007610ff077816 */ /* 0x000fe20000000007 */
[----:B------:R-:W3:Y:S04]  /*3c660*/  LDL R15, [R1+0x7cc] ;  /* 0x0007cc00010f7983 */ /* 0x000ee80000100800 */
[----:B------:R0:W3:Y:S04]  /*3c670*/  @!P0 LDG.E.U16 R9, [R4.64] ;  /* 0x0000000804098981 */ /* 0x0000e8000c1e1500 */
[----:B------:R-:W3:Y:S01]  /*3c680*/  LDL R14, [R1+0x7d0] ;  /* 0x0007d000010e7983 */ /* 0x000ee20000100800 */
[----:B0-----:R-:W-:-:S02]  /*3c690*/  @!P4 IMAD.MOV.U32 R4, RZ, RZ, R10 ;  /* 0x000000ffff04c224 */ /* 0x001fc400078e000a */
[----:B--2---:R-:W-:-:S05]  /*3c6a0*/  @!P4 IMAD.MOV.U32 R5, RZ, RZ, R20 ;  /* 0x000000ffff05c224 */ /* 0x004fca00078e0014 */
[----:B------:R4:W2:Y:S02]  /*3c6b0*/  @!P4 LDG.E.U16 R8, [R4.64] ;  /* 0x000000080408c981 */ /* 0x0008a4000c1e1500 */
[----:B----4-:R-:W-:Y:S02]  /*3c6c0*/  @!P0 IMAD.MOV.U32 R4, RZ, RZ, R24 ;  /* 0x000000ffff048224 */ /* 0x010fe400078e0018 */
[----:B---3--:R-:W-:-:S05]  /*3c6d0*/  @!P0 IMAD.MOV.U32 R5, RZ, RZ, R26 ;  /* 0x000000ffff058224 */ /* 0x008fca00078e001a */
[----:B------:R0:W3:Y:S01]  /*3c6e0*/  @!P0 LDG.E.U16 R7, [R4.64] ;  /* 0x0000000804078981 */ /* 0x0000e2000c1e1500 */
[----:B------:R-:W-:-:S03]  /*3c6f0*/  PRMT R12, RZ, 0x7610, R12 ;  /* 0x00007610ff0c7816 */ /* 0x000fc6000000000c */
[----:B------:R1:W-:Y:S01]  /*3c700*/  STL [R1+0x30d8], R9 ;  /* 0x0030d80901007387 */ /* 0x0003e20000100800 */
[----:B------:R-:W2:Y:S02]  /*3c710*/  LDL R10, [R1+0x7c8] ;  /* 0x0007c800010a7983 */ /* 0x000ea40000100800 */
[----:B0-----:R-:W-:Y:S02]  /*3c720*/  @!P4 IMAD.MOV.U32 R4, RZ, RZ, R14 ;  /* 0x000000ffff04c224 */ /* 0x001fe400078e000e */
[----:B------:R-:W-:-:S05]  /*3c730*/  @!P4 IMAD.MOV.U32 R5, RZ, RZ, R15 ;  /* 0x000000ffff05c224 */ /* 0x000fca00078e000f */
[----:B------:R0:W2:Y:S04]  /*3c740*/  @!P4 LDG.E.U16 R12, [R4.64] ;  /* 0x00000008040cc981 */ /* 0x0000a8000c1e1500 */
[----:B--2---:R2:W-:Y:S01]  /*3c750*/  STL [R1+0x30dc], R8 ;  /* 0x0030dc0801007387 */ /* 0x0045e20000100800 */
[----:B------:R-:W4:Y:S02]  /*3c760*/  LDL R26, [R1+0x7bc] ;  /* 0x0007bc00011a7983 */ /* 0x000f240000100800 */
[----:B------:R-:W4:Y:S02]  /*3c770*/  LDL R24, [R1+0x7c0] ;  /* 0x0007c00001187983 */ /* 0x000f240000100800 */
[----:B------:R-:W4:Y:S01]  /*3c780*/  LDL R20, [R1+0x7b4] ;  /* 0x0007b40001147983 */ /* 0x000f220000100800 */
[----:B-1----:R-:W4:Y:S04]  /*3c790*/  LDL R9, [R1+0x7b8] ;  /* 0x0007b80001097983 */ /* 0x002f280000100800 */
[----:B---3--:R1:W-:Y:S01]  /*3c7a0*/  STL [R1+0x30e0], R7 ;  /* 0x0030e00701007387 */ /* 0x0083e20000100800 */
[----:B0-----:R-:W3:Y:S01]  /*3c7b0*/  LDL R5, [R1+0x7c4] ;  /* 0x0007c40001057983 */ /* 0x001ee20000100800 */
[----:B------:R-:W-:Y:S01]  /*3c7c0*/  PRMT R0, RZ, 0x7610, R0 ;  /* 0x00007610ff007816 */ /* 0x000fe20000000000 */
[----:B--2---:R-:W-:Y:S01]  /*3c7d0*/  @!P0 IMAD.MOV.U32 R4, RZ, RZ, R10 ;  /* 0x000000ffff048224 */ /* 0x004fe200078e000a */
[----:B------:R-:W-:-:S02]  /*3c7e0*/  PRMT R22, RZ, 0x7610, R22 ;  /* 0x00007610ff167816 */ /* 0x000fc40000000016 */
[----:B------:R-:W-:Y:S01]  /*3c7f0*/  PRMT R8, RZ, 0x7610, R8 ;  /* 0x00007610ff087816 */ /* 0x000fe20000000008 */
[----:B------:R-:W2:Y:S04]  /*3c800*/  LDL R15, [R1+0x1864] ;  /* 0x00186400010f7983 */ /* 0x000ea80000100800 */
[----:B------:R-:W2:Y:S04]  /*3c810*/  LDL R14, [R1+0x1870] ;  /* 0x00187000010e7983 */ /* 0x000ea80000100800 */
[----:B------:R0:W-:Y:S01]  /*3c820*/  STL [R1+0x14], R12 ;  /* 0x0000140c01007387 */ /* 0x0001e20000100800 */
[----:B-1----:R-:W2:Y:S02]  /*3c830*/  LDL R7, [R1+0x1878] ;  /* 0x0018780001077983 */ /* 0x002ea40000100800 */
[----:B------:R-:W2:Y:S01]  /*3c840*/  LDL R10, [R1+0x1874] ;  /* 0x00187400010a7983 */ /* 0x000ea20000100800 */
[----:B0-----:R-:W2:Y:S04]  /*3c850*/  LDL R12, [R1+0x186c] ;  /* 0x00186c00010c7983 */ /* 0x001ea80000100800 */
[----:B---3--:R4:W3:Y:S02]  /*3c860*/  @!P0 LDG.E.U16 R0, [R4.64] ;  /* 0x0000000804008981 */ /* 0x0088e4000c1e1500 */
[----:B----4-:R-:W-:-:S02]  /*3c870*/  @!P4 IMAD.MOV.U32 R4, RZ, RZ, R24 ;  /* 0x000000ffff04c224 */ /* 0x010fc400078e0018 */
[----:B------:R-:W-:-:S05]  /*3c880*/  @!P4 IMAD.MOV.U32 R5, RZ, RZ, R26 ;  /* 0x000000ffff05c224 */ /* 0x000fca00078e001a */
[----:B------:R0:W4:Y:S02]  /*3c890*/  @!P4 LDG.E.U16 R22, [R4.64] ;  /* 0x000000080416c981 */ /* 0x000124000c1e1500 */
[----:B0-----:R-:W-:Y:S02]  /*3c8a0*/  @!P0 IMAD.MOV.U32 R4, RZ, RZ, R9 ;  /* 0x000000ffff048224 */ /* 0x001fe400078e0009 */
[----:B------:R-:W-:-:S05]  /*3c8b0*/  @!P0 IMAD.MOV.U32 R5, RZ, RZ, R20 ;  /* 0x000000ffff058224 */ /* 0x000fca00078e0014 */
[----:B------:R2:W4:Y:S01]  /*3c8c0*/  @!P0 LDG.E.U16 R8, [R4.64] ;  /* 0x0000000804088981 */ /* 0x000522000c1e1500 */
[----:B------:R-:W-:Y:S02]  /*3c8d0*/  PRMT R13, RZ, 0x7610, R13 ;  /* 0x00007610ff0d7816 */ /* 0x000fe4000000000d */
[----:B------:R-:W-:Y:S01]  /*3c8e0*/  PRMT R11, RZ, 0x7610, R11 ;  /* 0x00007610ff0b7816 */ /* 0x000fe2000000000b */
[----:B--2---:R-:W-:Y:S02]  /*3c8f0*/  @!P4 IMAD.MOV.U32 R4, RZ, RZ, R14 ;  /* 0x000000ffff04c224 */ /* 0x004fe400078e000e */
[----:B------:R-:W-:-:S05]  /*3c900*/  @!P4 IMAD.MOV.U32 R5, RZ, RZ, R15 ;  /* 0x000000ffff05c224 */ /* 0x000fca00078e000f */
[----:B------:R0:W2:Y:S02]  /*3c910*/  @!P4 LDG.E.U16 R13, [R4.64] ;  /* 0x00000008040dc981 */ /* 0x0000a4000c1e1500 */
[----:B0-----:R-:W-:Y:S02]  /*3c920*/  @!P0 IMAD.MOV.U32 R4, RZ, RZ, R7 ;  /* 0x000000ffff048224 */ /* 0x001fe400078e0007 */
[----:B------:R-:W-:-:S05]  /*3c930*/  @!P0 IMAD.MOV.U32 R5, RZ, RZ, R12 ;  /* 0x000000ffff058224 */ /* 0x000fca00078e000c */
[----:B------:R0:W2:Y:S04]  /*3c940*/  @!P0 LDG.E.U16 R11, [R4.64] ;  /* 0x00000008040b8981 */ /* 0x0000a8000c1e1500 */
[----:B---3--:R1:W-:Y:S01]  /*3c950*/  STL [R1+0x10], R0 ;  /* 0x0000100001007387 */ /* 0x0083e20000100800 */
[----:B------:R-:W3:Y:S03]  /*3c960*/  LDL R9, [R1+0x18e4] ;  /* 0x0018e40001097983 */ /* 0x000ee60000100800 */
[----:B-1----:R-:W3:Y:S04]  /*3c970*/  LDL R0, [R1+0x1880] ;  /* 0x0018800001007983 */ /* 0x002ee80000100800 */
[----:B----4-:R1:W-:Y:S04]  /*3c980*/  STL [R1+0x8], R8 ;  /* 0x0000080801007387 */ /* 0x0103e80000100800 */
[----:B-1----:R-:W4:Y:S01]  /*3c990*/  LDL R8, [R1+0x18f0] ;  /* 0x0018f00001087983 */ /* 0x002f220000100800 */
[----:B------:R-:W-:Y:S01]  /*3c9a0*/  PRMT R28, RZ, 0x7610, R28 ;  /* 0x00007610ff1c7816 */ /* 0x000fe2000000001c */
[----:B0-----:R-:W-:Y:S01]  /*3c9b0*/  @!P4 IMAD.MOV.U32 R5, RZ, RZ, R10 ;  /* 0x000000ffff05c224 */ /* 0x001fe200078e000a */
[----:B------:R-:W-:Y:S01]  /*3c9c0*/  PRMT R6, RZ, 0x7610, R6 ;  /* 0x00007610ff067816 */ /* 0x000fe20000000006 */
[----:B--2---:R0:W-:Y:S01]  /*3c9d0*/  STL [R1+0x4], R13 ;  /* 0x0000040d01007387 */ /* 0x0041e20000100800 */
[----:B------:R-:W2:Y:S02]  /*3c9e0*/  LDL R7, [R1+0x18f8] ;  /* 0x0018f80001077983 */ /* 0x000ea40000100800 */
[----:B------:R-:W2:Y:S01]  /*3c9f0*/  LDL R12, [R1+0x1964] ;  /* 0x00196400010c7983 */ /* 0x000ea20000100800 */
[----:B0-----:R-:W2:Y:S04]  /*3ca00*/  LDL R13, [R1+0x18ec] ;  /* 0x0018ec00010d7983 */ /* 0x001ea80000100800 */
[----:B------:R0:W-:Y:S01]  /*3ca10*/  STL [R1], R11 ;  /* 0x0000000b01007387 */ /* 0x0001e20000100800 */
[----:B------:R-:W2:Y:S03]  /*3ca20*/  LDL R10, [R1+0x196c] ;  /* 0x00196c00010a7983 */ /* 0x000ea60000100800 */
[----:B0-----:R-:W2:Y:S01]  /*3ca30*/  LDL R11, [R1+0x1970] ;  /* 0x00197000010b7983 */ /* 0x001ea20000100800 */
[----:B---3--:R-:W-:-:S03]  /*3ca40*/  @!P4 IMAD.MOV.U32 R4, RZ, RZ, R0 ;  /* 0x000000ffff04c224 */ /* 0x008fc600078e0000 */
[----:B------:R-:W3:Y:S04]  /*3ca50*/  LDL R0, [R1+0x1978] ;  /* 0x0019780001007983 */ /* 0x000ee80000100800 */
[----:B------:R0:W3:Y:S02]  /*3ca60*/  @!P4 LDG.E.U16 R28, [R4.64] ;  /* 0x00000008041cc981 */ /* 0x0000e4000c1e1500 */
[----:B0-----:R-:W-:Y:S02]  /*3ca70*/  @!P4 IMAD.MOV.U32 R5, RZ, RZ, R9 ;  /* 0x000000ffff05c224 */ /* 0x001fe400078e0009 */
[----:B----4-:R-:W-:-:S05]  /*3ca80*/  @!P4 IMAD.MOV.U32 R4, RZ, RZ, R8 ;  /* 0x000000ffff04c224 */ /* 0x010fca00078e0008 */
[----:B------:R0:W4:Y:S01]  /*3ca90*/  @!P4 LDG.E.U16 R6, [R4.64] ;  /* 0x000000080406c981 */ /* 0x000122000c1e1500 */
[----:B--2---:R-:W-:Y:S01]  /*3caa0*/  @!P0 IMAD.MOV.U32 R14, RZ, RZ, R7 ;  /* 0x000000ffff0e8224 */ /* 0x004fe200078e0007 */
[----:B0-----:R-:W-:Y:S01]  /*3cab0*/  PRMT R5, RZ, 0x7610, R5 ;  /* 0x00007610ff057816 */ /* 0x001fe20000000005 */
[----:B------:R-:W-:Y:S01]  /*3cac0*/  @!P0 IMAD.MOV.U32 R15, RZ, RZ, R13 ;  /* 0x000000ffff0f8224 */ /* 0x000fe200078e000d */
[----:B------:R-:W-:-:S04]  /*3cad0*/  PRMT R4, RZ, 0x7610, R4 ;  /* 0x00007610ff047816 */ /* 0x000fc80000000004 */
[----:B------:R0:W2:Y:S02]  /*3cae0*/  @!P0 LDG.E.U16 R5, [R14.64] ;  /* 0x000000080e058981 */ /* 0x0000a4000c1e1500 */
[----:B0-----:R-:W-:Y:S02]  /*3caf0*/  @!P4 IMAD.MOV.U32 R15, RZ, RZ, R12 ;  /* 0x000000ffff0fc224 */ /* 0x001fe400078e000c */
[----:B------:R-:W-:-:S05]  /*3cb00*/  @!P4 IMAD.MOV.U32 R14, RZ, RZ, R11 ;  /* 0x000000ffff0ec224 */ /* 0x000fca00078e000b */
[----:B------:R0:W2:Y:S04]  /*3cb10*/  @!P4 LDG.E.U16 R4, [R14.64] ;  /* 0x000000080e04c981 */ /* 0x0000a8000c1e1500 */
[----:B---3--:R-:W-:Y:S01]  /*3cb20*/  STL [R1+0x3094], R28 ;  /* 0x0030941c01007387 */ /* 0x008fe20000100800 */
[----:B------:R-:W3:Y:S02]  /*3cb30*/  LDL R9, [R1+0x187c] ;  /* 0x00187c0001097983 */ /* 0x000ee40000100800 */
[----:B------:R-:W3:Y:S01]  /*3cb40*/  LDL R8, [R1+0x1888] ;  /* 0x0018880001087983 */ /* 0x000ee20000100800 */
[----:B----4-:R1:W-:Y:S01]  /*3cb50*/  STL [R1+0x30c4], R6 ;  /* 0x0030c40601007387 */ /* 0x0103e20000100800 */
[----:B------:R-:W-:Y:S02]  /*3cb60*/  STL [R1+0xc], R22 ;  /* 0x00000c1601007387 */ /* 0x000fe40000100800 */
[----:B------:R-:W4:Y:S01]  /*3cb70*/  LDL R7, [R1+0x1884] ;  /* 0x0018840001077983 */ /* 0x000f220000100800 */
[----:B-1----:R-:W4:Y:S01]  /*3cb80*/  LDL R6, [R1+0x1890] ;  /* 0x0018900001067983 */ /* 0x002f220000100800 */
[----:B------:R-:W-:Y:S01]  /*3cb90*/  PRMT R3, RZ, 0x7610, R3 ;  /* 0x00007610ff037816 */ /* 0x000fe20000000003 */
[----:B0-----:R-:W-:-:S02]  /*3cba0*/  @!P0 IMAD.MOV.U32 R14, RZ, RZ, R0 ;  /* 0x000000ffff0e8224 */ /* 0x001fc400078e0000 */
[----:B------:R-:W-:Y:S01]  /*3cbb0*/  @!P0 IMAD.MOV.U32 R15, RZ, RZ, R10 ;  /* 0x000000ffff0f8224 */ /* 0x000fe200078e000a */
[----:B------:R-:W-:-:S04]  /*3cbc0*/  PRMT R18, RZ, 0x7610, R18 ;  /* 0x00007610ff127816 */ /* 0x000fc80000000012 */
[----:B------:R3:W4:Y:S01]  /*3cbd0*/  @!P0 LDG.E.U16 R3, [R14.64] ;  /* 0x000000080e038981 */ /* 0x000722000c1e1500 */
[----:B------:R-:W-:-:S03]  /*3cbe0*/  PRMT R16, RZ, 0x7610, R16 ;  /* 0x00007610ff107816 */ /* 0x000fc60000000010 */
[----:B--2---:R0:W-:Y:S04]  /*3cbf0*/  STL [R1+0x30c8], R5 ;  /* 0x0030c80501007387 */ /* 0x0041e80000100800 */
[----:B------:R1:W-:Y:S04]  /*3cc00*/  STL [R1+0x30cc], R4 ;  /* 0x0030cc0401007387 */ /* 0x0003e80000100800 */
[----:B0-----:R-:W2:Y:S01]  /*3cc10*/  LDL R5, [R1+0x188c] ;  /* 0x00188c0001057983 */ /* 0x001ea20000100800 */
[----:B------:R-:W2:Y:S02]  /*3cc20*/  LDL R0, [R1+0x1898] ;  /* 0x0018980001007983 */ /* 0x000ea40000100800 */
[----:B---3--:R-:W-:-:S02]  /*3cc30*/  @!P0 IMAD.MOV.U32 R15, RZ, RZ, R9 ;  /* 0x000000ffff0f8224 */ /* 0x008fc400078e0009 */
[----:B------:R-:W-:-:S05]  /*3cc40*/  @!P0 IMAD.MOV.U32 R14, RZ, RZ, R8 ;  /* 0x000000ffff0e8224 */ /* 0x000fca00078e0008 */
[----:B------:R4:W3:Y:S02]  /*3cc50*/  @!P0 LDG.E.U16 R18, [R14.64] ;  /* 0x000000080e128981 */ /* 0x0008e4000c1e1500 */
[----:B----4-:R-:W-:Y:S02]  /*3cc60*/  @!P4 IMAD.MOV.U32 R15, RZ, RZ, R7 ;  /* 0x000000ffff0fc224 */ /* 0x010fe400078e0007 */
[----:B------:R-:W-:-:S05]  /*3cc70*/  @!P4 IMAD.MOV.U32 R14, RZ, RZ, R6 ;  /* 0x000000ffff0ec224 */ /* 0x000fca00078e0006 */
[----:B------:R2:W4:Y:S04]  /*3cc80*/  @!P4 LDG.E.U16 R16, [R14.64] ;  /* 0x000000080e10c981 */ /* 0x000528000c1e1500 */
[----:B------:R0:W-:Y:S01]  /*3cc90*/  STL [R1+0x30d0], R3 ;  /* 0x0030d00301007387 */ /* 0x0001e20000100800 */
[----:B------:R-:W4:Y:S02]  /*3cca0*/  LDL R11, [R1+0x18f4] ;  /* 0x0018f400010b7983 */ /* 0x000f240000100800 */
[----:B------:R-:W4:Y:S02]  /*3ccb0*/  LDL R10, [R1+0x1900] ;  /* 0x00190000010a7983 */ /* 0x000f240000100800 */
[----:B--2---:R-:W-:Y:S01]  /*3ccc0*/  @!P0 IMAD.MOV.U32 R15, RZ, RZ, R5 ;  /* 0x000000ffff0f8224 */ /* 0x004fe200078e0005 */
[----:B---3--:R-:W-:Y:S01]  /*3ccd0*/  STL [R1+0x3098], R18 ;  /* 0x0030981201007387 */ /* 0x008fe20000100800 */
[----:B------:R-:W2:Y:S02]  /*3cce0*/  LDL R9, [R1+0x18fc] ;  /* 0x0018fc0001097983 */ /* 0x000ea40000100800 */
[----:B------:R-:W3:Y:S02]  /*3ccf0*/  LDL R8, [R1+0x1908] ;  /* 0x0019080001087983 */ /* 0x000ee40000100800 */
[----:B------:R-:W3:Y:S01]  /*3cd00*/  LDL R7, [R1+0x1904] ;  /* 0x0019040001077983 */ /* 0x000ee20000100800 */
[----:B------:R-:W3:Y:S04]  /*3cd10*/  LDL R6, [R1+0x1910] ;  /* 0x0019100001067983 */ /* 0x000ee80000100800 */
[----:B-1----:R-:W3:Y:S04]  /*3cd20*/  LDL R4, [R1+0x1918] ;  /* 0x0019180001047983 */ /* 0x002ee80000100800 */
[----:B----4-:R-:W-:Y:S01]  /*3cd30*/  STL [R1+0x3084], R16 ;  /* 0x0030841001007387 */ /* 0x010fe20000100800 */
[----:B------:R-:W4:Y:S01]  /*3cd40*/  LDL R5, [R1+0x190c] ;  /* 0x00190c0001057983 */ /* 0x000f220000100800 */
[----:B------:R-:W-:Y:S01]  /*3cd50*/  PRMT R17, RZ, 0x7610, R17 ;  /* 0x00007610ff117816 */ /* 0x000fe20000000011 */
[----:B------:R-:W-:Y:S01]  /*3cd60*/  @!P0 IMAD.MOV.U32 R14, RZ, RZ, R0 ;  /* 0x000000ffff0e8224 */ /* 0x000fe200078e0000 */
[----:B------:R-:W-:-:S02]  /*3cd70*/  PRMT R19, RZ, 0x7610, R19 ;  /* 0x00007610ff137816 */ /* 0x000fc40000000013 */
[----:B------:R-:W-:Y:S02]  /*3cd80*/  PRMT R21, RZ, 0x7610, R21 ;  /* 0x00007610ff157816 */ /* 0x000fe40000000015 */
[----:B------:R-:W-:Y:S02]  /*3cd90*/  PRMT R23, RZ, 0x7610, R23 ;  /* 0x00007610ff177816 */ /* 0x000fe40000000017 */
[----:B------:R-:W-:Y:S01]  /*3cda0*/  PRMT R25, RZ, 0x7610, R25 ;  /* 0x00007610ff197816 */ /* 0x000fe20000000019 */
[----:B------:R1:W4:Y:S04]  /*3cdb0*/  @!P0 LDG.E.U16 R17, [R14.64] ;  /* 0x000000080e118981 */ /* 0x000328000c1e1500 */
[----:B0-----:R-:W4:Y:S04]  /*3cdc0*/  LDL R3, [R1+0x1974] ;  /* 0x0019740001037983 */ /* 0x001f280000100800 */
[----:B------:R-:W4:Y:S01]  /*3cdd0*/  LDL R0, [R1+0x1980] ;  /* 0x0019800001007983 */ /* 0x000f220000100800 */
[----:B-1----:R-:W-:-:S02]  /*3cde0*/  @!P4 IMAD.MOV.U32 R14, RZ, RZ, R10 ;  /* 0x000000ffff0ec224 */ /* 0x002fc400078e000a */
[----:B------:R-:W-:-:S05]  /*3cdf0*/  @!P4 IMAD.MOV.U32 R15, RZ, RZ, R11 ;  /* 0x000000ffff0fc224 */ /* 0x000fca00078e000b */
[----:B------:R2:W4:Y:S02]  /*3ce00*/  @!P4 LDG.E.U16 R19, [R14.64] ;  /* 0x000000080e13c981 */ /* 0x000524000c1e1500 */
[----:B--2---:R-:W-:Y:S02]  /*3ce10*/  @!P0 IMAD.MOV.U32 R15, RZ, RZ, R9 ;  /* 0x000000ffff0f8224 */ /* 0x004fe400078e0009 */
[----:B---3--:R-:W-:-:S05]  /*3ce20*/  @!P0 IMAD.MOV.U32 R14, RZ, RZ, R8 ;  /* 0x000000ffff0e8224 */ /* 0x008fca00078e0008 */
[----:B------:R0:W2:Y:S02]  /*3ce30*/  @!P0 LDG.E.U16 R21, [R14.64] ;  /* 0x000000080e158981 */ /* 0x0000a4000c1e1500 */
[----:B0-----:R-:W-:Y:S02]  /*3ce40*/  @!P4 IMAD.MOV.U32 R14, RZ, RZ, R6 ;  /* 0x000000ffff0ec224 */ /* 0x001fe400078e0006 */
[----:B------:R-:W-:-:S05]  /*3ce50*/  @!P4 IMAD.MOV.U32 R15, RZ, RZ, R7 ;  /* 0x000000ffff0fc224 */ /* 0x000fca00078e0007 */
[----:B------:R0:W3:Y:S02]  /*3ce60*/  @!P4 LDG.E.U16 R23, [R14.64] ;  /* 0x000000080e17c981 */ /* 0x0000e4000c1e1500 */
[----:B0-----:R-:W-:Y:S02]  /*3ce70*/  @!P0 IMAD.MOV.U32 R14, RZ, RZ, R4 ;  /* 0x000000ffff0e8224 */ /* 0x001fe400078e0004 */
[----:B----4-:R-:W-:-:S05]  /*3ce80*/  @!P0 IMAD.MOV.U32 R15, RZ, RZ, R5 ;  /* 0x000000ffff0f8224 */ /* 0x010fca00078e0005 */
[----:B------:R-:W4:Y:S04]  /*3ce90*/  @!P0 LDG.E.U16 R25, [R14.64] ;  /* 0x000000080e198981 */ /* 0x000f28000c1e1500 */
[----:B------:R-:W-:Y:S04]  /*3cea0*/  STL [R1+0x3088], R17 ;  /* 0x0030881101007387 */ /* 0x000fe80000100800 */
[----:B------:R-:W-:Y:S04]  /*3ceb0*/  STL [R1+0x309c], R19 ;  /* 0x00309c1301007387 */ /* 0x000fe80000100800 */
[----:B--2---:R-:W-:Y:S04]  /*3cec0*/  STL [R1+0x30a0], R21 ;  /* 0x0030a01501007387 */ /* 0x004fe80000100800 */
[----:B---3--:R-:W-:Y:S04]  /*3ced0*/  STL [R1+0x308c], R23 ;  /* 0x00308c1701007387 */ /* 0x008fe80000100800 */
[----:B----4-:R0:W-:Y:S01]  /*3cee0*/  STL [R1+0x3090], R25 ;  /* 0x0030901901007387 */ /* 0x0101e20000100800 */
[----:B------:R-:W2:Y:S01]  /*3cef0*/  LDL R24, [R1+0x1988] ;  /* 0x0019880001187983 */ /* 0x000ea20000100800 */
[----:B------:R-:W-:Y:S01]  /*3cf00*/  PRMT R27, RZ, 0x7610, R27 ;  /* 0x00007610ff1b7816 */ /* 0x000fe2000000001b */
[----:B------:R-:W-:-:S02]  /*3cf10*/  @!P4 IMAD.MOV.U32 R14, RZ, RZ, R0 ;  /* 0x000000ffff0ec224 */ /* 0x000fc400078e0000 */
[----:B------:R-:W-:Y:S01]  /*3cf20*/  @!P4 IMAD.MOV.U32 R15, RZ, RZ, R3 ;  /* 0x000000ffff0fc224 */ /* 0x000fe200078e0003 */
[----:B------:R-:W-:-:S04]  /*3cf30*/  PRMT R29, RZ, 0x7610, R29 ;  /* 0x00007610ff1d7816 */ /* 0x000fc8000000001d */
[----:B------:R1:W3:Y:S04]  /*3cf40*/  @!P4 LDG.E.U16 R27, [R14.64] ;  /* 0x000000080e1bc981 */ /* 0x0002e8000c1e1500 */
[----:B------:R-:W4:Y:S04]  /*3cf50*/  S2R R26, SR_TID.X ;  /* 0x00000000001a7919 */ /* 0x000f280000002100 */
[----:B0-----:R-:W3:Y:S01]  /*3cf60*/  LDL.LU R25, [R1+0x6e8] ;  /* 0x0006e80001197983 */ /* 0x001ee20000300800 */
[----:B------:R-:W3:Y:S02]  /*3cf70*/  LDL.LU R23, [R1+0x6e4] ;  /* 0x0006e40001177983 */ /* 0x000ee40000300800 */
[----:B------:R-:W3:Y:S02]  /*3cf80*/  LDL.LU R21, [R1+0x6b0] ;  /* 0x0006b00001157983 */ /* 0x000ee40000300800 */
[----:B------:R-:W3:Y:S01]  /*3cf90*/  LDL.LU R19, [R1+0x6ac] ;  /* 0x0006ac0001137983 */ /* 0x000ee20000300800 */
[----:B------:R-:W3:Y:S01]  /*3cfa0*/  LDL.LU R17, [R1+0x680] ;  /* 0x0006800001117983 */ /* 0x000ee20000300800 */
[----:B------:R-:W3:Y:S02]  /*3cfb0*/  LDL.LU R16, [R1+0x67c] ;  /* 0x00067c0001107983 */ /* 0x000ee40000300800 */
[----:B------:R-:W3:Y:S02]  /*3cfc0*/  LDL.LU R18, [R1+0x650] ;  /* 0x0006500001127983 */ /* 0x000ee40000300800 */
[----:B------:R-:W3:Y:S02]  /*3cfd0*/  LDL.LU R3, [R1+0x64c] ;  /* 0x00064c0001037983 */ /* 0x000ee40000300800 */
[----:B-1----:R-:W-:Y:S01]  /*3cfe0*/  @!P0 IMAD.MOV.U32 R15, RZ, RZ, R2 ;  /* 0x000000ffff0f8224 */ /* 0x002fe200078e0002 */
        /* <DEDUP_REMOVED lines=13> */
[----:B--2---:R-:W-:-:S05]  /*3d0c0*/  @!P0 IMAD.MOV.U32 R14, RZ, RZ, R24 ;  /* 0x000000ffff0e8224 */ /* 0x004fca00078e0018 */
[----:B------:R-:W2:Y:S01]  /*3d0d0*/  @!P0 LDG.E.U16 R29, [R14.64] ;  /* 0x000000080e1d8981 */ /* 0x000ea2000c1e1500 */
[----:B----4-:R-:W-:Y:S02]  /*3d0e0*/  LOP3.LUT R22, R26, 0x3f, RZ, 0xc0, !PT ;  /* 0x0000003f1a167812 */ /* 0x010fe400078ec0ff */
[----:B------:R-:W4:Y:S02]  /*3d0f0*/  LDL.LU R26, [R1+0x32c] ;  /* 0x00032c00011a7983 */ /* 0x000f240000300800 */
[----:B---3--:R0:W-:Y:S02]  /*3d100*/  STL [R1+0x30a4], R27 ;  /* 0x0030a41b01007387 */ /* 0x0081e40000100800 */
[----:B------:R-:W-:Y:S01]  /*3d110*/  IMAD.SHL.U32 R24, R22, 0x2, RZ ;  /* 0x0000000216187824 */ /* 0x000fe200078e00ff */
[----:B0-----:R-:W3:Y:S01]  /*3d120*/  LDL.LU R27, [R1+0x714] ;  /* 0x00071400011b7983 */ /* 0x001ee20000300800 */
[----:B------:R0:W-:Y:S02]  /*3d130*/  STL [R1+0x3120], R22 ;  /* 0x0031201601007387 */ /* 0x0001e40000100800 */
[----:B------:R-:W-:Y:S01]  /*3d140*/  STL [R1+0x1ac4], R2 ;  /* 0x001ac40201007387 */ /* 0x000fe20000100800 */
[----:B--2---:R-:W-:Y:S01]  /*3d150*/  STL [R1+0x30a8], R29 ;  /* 0x0030a81d01007387 */ /* 0x004fe20000100800 */
[----:B0-----:R-:W2:Y:S03]  /*3d160*/  LDL.LU R22, [R1+0x28c] ;  /* 0x00028c0001167983 */ /* 0x001ea60000300800 */
[----:B--2---:R0:W-:Y:S04]  /*3d170*/  STL [R1+0x3124], R22 ;  /* 0x0031241601007387 */ /* 0x0041e80000100800 */
[----:B0-----:R-:W2:Y:S04]  /*3d180*/  LDL.LU R22, [R1+0x290] ;  /* 0x0002900001167983 */ /* 0x001ea80000300800 */
[----:B--2---:R0:W-:Y:S04]  /*3d190*/  STL [R1+0x3128], R22 ;  /* 0x0031281601007387 */ /* 0x0041e80000100800 */
[----:B0-----:R-:W2:Y:S01]  /*3d1a0*/  LDL.LU R22, [R1+0x2fc] ;  /* 0x0002fc0001167983 */ /* 0x001ea20000300800 */
[----:B------:R-:W-:-:S05]  /*3d1b0*/  LOP3.LUT R24, R24, 0x20, RZ, 0x3c, !PT ;  /* 0x0000002018187812 */ /* 0x000fca00078e3cff */
[----:B---3--:R-:W-:Y:S01]  /*3d1c0*/  STS.U16 [R24+0x1a80], R27 ;  /* 0x001a801b18007388 */ /* 0x008fe20000000400 */
        /* <DEDUP_REMOVED lines=19> */
[----:B------:R-:W-:Y:S04]  /*3d300*/  STS.U16 [R24+0x6a80], R12 ;  /* 0x006a800c18007388 */ /* 0x000fe80000000400 */
[----:B--2---:R0:W-:Y:S04]  /*3d310*/  STL [R1+0x312c], R22 ;  /* 0x00312c1601007387 */ /* 0x0041e80000100800 */
[----:B0-----:R-:W2:Y:S01]  /*3d320*/  LDL.LU R22, [R1+0x300] ;  /* 0x0003000001167983 */ /* 0x001ea20000300800 */
[----:B------:R0:W-:Y:S02]  /*3d330*/  STS.U16 [R24+0x7200], R13 ;  /* 0x0072000d18007388 */ /* 0x0001e40000000400 */
[----:B------:R-:W3:Y:S02]  /*3d340*/  LDL.LU R12, [R1+0x260] ;  /* 0x00026000010c7983 */ /* 0x000ee40000300800 */
[----:B----4-:R1:W-:Y:S01]  /*3d350*/  STS.U16 [R24+0x7280], R26 ;  /* 0x0072801a18007388 */ /* 0x0103e20000000400 */
[----:B0-----:R-:W4:Y:S01]  /*3d360*/  LDL.LU R13, [R1+0x25c] ;  /* 0x00025c00010d7983 */ /* 0x001f220000300800 */
[----:B-1----:R-:W3:Y:S02]  /*3d370*/  LDL.LU R26, [R1+0x230] ;  /* 0x00023000011a7983 */ /* 0x002ee40000300800 */
        /* <DEDUP_REMOVED lines=23> */
[----:B------:R-:W3:Y:S03]  /*3d4f0*/  LDL.LU R11, [R1+0x18] ;  /* 0x00001800010b7983 */ /* 0x000ee60000300800 */
[----:B--2---:R0:W-:Y:S04]  /*3d500*/  STS.U16 [R24+0x7a00], R22 ;  /* 0x007a001618007388 */ /* 0x0041e80000000400 */
[----:B0-----:R-:W2:Y:S04]  /*3d510*/  LDL.LU R22, [R1+0x312c] ;  /* 0x00312c0001167983 */ /* 0x001ea80000300800 */
[----:B--2---:R0:W-:Y:S04]  /*3d520*/  STS.U16 [R24+0x7a80], R22 ;  /* 0x007a801618007388 */ /* 0x0041e80000000400 */
[----:B0-----:R-:W2:Y:S04]  /*3d530*/  LDL.LU R22, [R1+0x3128] ;  /* 0x0031280001167983 */ /* 0x001ea80000300800 */
[----:B--2---:R0:W-:Y:S04]  /*3d540*/  STS.U16 [R24+0x8200], R22 ;  /* 0x0082001618007388 */ /* 0x0041e80000000400 */
[----:B0-----:R-:W2:Y:S04]  /*3d550*/  LDL.LU R22, [R1+0x3124] ;  /* 0x0031240001167983 */ /* 0x001ea80000300800 */
[----:B--2---:R0:W-:Y:S01]  /*3d560*/  STS.U16 [R24+0x8280], R22 ;  /* 0x0082801618007388 */ /* 0x0041e20000000400 */
[----:B---3--:R1:W-:Y:S02]  /*3d570*/  STS.U16 [R24+0x8a00], R12 ;  /* 0x008a000c18007388 */ /* 0x0083e40000000400 */
[----:B----4-:R2:W-:Y:S02]  /*3d580*/  STS.U16 [R24+0x8a80], R13 ;  /* 0x008a800d18007388 */ /* 0x0105e40000000400 */
[----:B------:R3:W-:Y:S01]  /*3d590*/  STS.U16 [R24+0x9200], R26 ;  /* 0x0092001a18007388 */ /* 0x0007e20000000400 */
[----:B------:R3:W-:Y:S04]  /*3d5a0*/  STS.U16 [R24+0x9280], R29 ;  /* 0x0092801d18007388 */ /* 0x0007e80000000400 */
[----:B0-----:R-:W4:Y:S01]  /*3d5b0*/  LDL.LU R22, [R1+0x3120] ;  /* 0x0031200001167983 */ /* 0x001f220000300800 */
[----:B-1----:R-:W4:Y:S02]  /*3d5c0*/  LDL.LU R12, [R1+0x311c] ;  /* 0x00311c00010c7983 */ /* 0x002f240000300800 */
[----:B--2---:R-:W2:Y:S02]  /*3d5d0*/  LDL.LU R13, [R1+0x3118] ;  /* 0x00311800010d7983 */ /* 0x004ea40000300800 */
[----:B---3--:R-:W3:Y:S01]  /*3d5e0*/  LDL.LU R26, [R1+0x3114] ;  /* 0x00311400011a7983 */ /* 0x008ee20000300800 */
[----:B------:R-:W2:Y:S04]  /*3d5f0*/  LDL.LU R29, [R1+0x73c] ;  /* 0x00073c00011d7983 */ /* 0x000ea80000300800 */
        /* <DEDUP_REMOVED lines=13> */
[----:B------:R-:W-:Y:S03]  /*3d6d0*/  STS.U16 [R24+0xca80], R5 ;  /* 0x00ca800518007388 */ /* 0x000fe60000000400 */
[----:B--2---:R0:W-:Y:S04]  /*3d6e0*/  STL [R1+0x3110], R29 ;  /* 0x0031101d01007387 */ /* 0x0041e80000100800 */
[----:B0-----:R-:W2:Y:S01]  /*3d6f0*/  LDL.LU R29, [R1+0x78c] ;  /* 0x00078c00011d7983 */ /* 0x001ea20000300800 */
[----:B------:R-:W2:Y:S02]  /*3d700*/  LDL.LU R14, [R1+0x738] ;  /* 0x00073800010e7983 */ /* 0x000ea40000300800 */
[----:B------:R-:W2:Y:S02]  /*3d710*/  LDL.LU R15, [R1+0x710] ;  /* 0x00071000010f7983 */ /* 0x000ea40000300800 */
[----:B------:R-:W2:Y:S01]  /*3d720*/  LDL.LU R2, [R1+0x70c] ;  /* 0x00070c0001027983 */ /* 0x000ea20000300800 */
[----:B------:R-:W2:Y:S01]  /*3d730*/  LDL.LU R27, [R1+0x6e0] ;  /* 0x0006e000011b7983 */ /* 0x000ea20000300800 */
[----:B------:R-:W2:Y:S02]  /*3d740*/  LDL.LU R25, [R1+0x6dc] ;  /* 0x0006dc0001197983 */ /* 0x000ea40000300800 */
[----:B------:R-:W2:Y:S02]  /*3d750*/  LDL.LU R23, [R1+0x6a8] ;  /* 0x0006a80001177983 */ /* 0x000ea40000300800 */
[----:B------:R-:W2:Y:S01]  /*3d760*/  LDL.LU R21, [R1+0x6a4] ;  /* 0x0006a40001157983 */ /* 0x000ea20000300800 */
[----:B------:R-:W2:Y:S01]  /*3d770*/  LDL.LU R19, [R1+0x678] ;  /* 0x0006780001137983 */ /* 0x000ea20000300800 */
[----:B------:R-:W2:Y:S02]  /*3d780*/  LDL.LU R17, [R1+0x674] ;  /* 0x0006740001117983 */ /* 0x000ea40000300800 */
[----:B------:R-:W2:Y:S02]  /*3d790*/  LDL.LU R16, [R1+0x648] ;  /* 0x0006480001107983 */ /* 0x000ea40000300800 */
[----:B------:R-:W2:Y:S01]  /*3d7a0*/  LDL.LU R18, [R1+0x644] ;  /* 0x0006440001127983 */ /* 0x000ea20000300800 */
[----:B------:R-:W2:Y:S04]  /*3d7b0*/  LDL.LU R3, [R1+0x618] ;  /* 0x0006180001037983 */ /* 0x000ea80000300800 */
[----:B------:R0:W-:Y:S01]  /*3d7c0*/  STS.U16 [R24+0xd200], R6 ;  /* 0x00d2000618007388 */ /* 0x0001e20000000400 */
[----:B------:R-:W2:Y:S02]  /*3d7d0*/  LDL.LU R4, [R1+0x614] ;  /* 0x0006140001047983 */ /* 0x000ea40000300800 */
[----:B------:R1:W-:Y:S02]  /*3d7e0*/  STS.U16 [R24+0xd280], R28 ;  /* 0x00d2801c18007388 */ /* 0x0003e40000000400 */
[----:B------:R-:W2:Y:S01]  /*3d7f0*/  LDL.LU R5, [R1+0x5e4] ;  /* 0x0005e40001057983 */ /* 0x000ea20000300800 */
[----:B------:R3:W-:Y:S01]  /*3d800*/  STS.U16 [R24+0xda00], R7 ;  /* 0x00da000718007388 */ /* 0x0007e20000000400 */
[----:B------:R3:W-:Y:S02]  /*3d810*/  STS.U16 [R24+0xda80], R8 ;  /* 0x00da800818007388 */ /* 0x0007e40000000400 */
[----:B------:R4:W-:Y:S02]  /*3d820*/  STS.U16 [R24+0xe200], R9 ;  /* 0x00e2000918007388 */ /* 0x0009e40000000400 */
[----:B------:R4:W-:Y:S01]  /*3d830*/  STS.U16 [R24+0xe280], R20 ;  /* 0x00e2801418007388 */ /* 0x0009e20000000400 */
[----:B0-----:R-:W2:Y:S01]  /*3d840*/  LDL.LU R6, [R1+0x5e0] ;  /* 0x0005e00001067983 */ /* 0x001ea20000300800 */
[----:B-1----:R-:W2:Y:S03]  /*3d850*/  LDL.LU R28, [R1+0x5b4] ;  /* 0x0005b400011c7983 */ /* 0x002ea60000300800 */
[----:B------:R0:W-:Y:S04]  /*3d860*/  STS.U16 [R24+0xea00], R0 ;  /* 0x00ea000018007388 */ /* 0x0001e80000000400 */
[----:B---3--:R-:W3:Y:S01]  /*3d870*/  LDL.LU R7, [R1+0x5b0] ;  /* 0x0005b00001077983 */ /* 0x008ee20000300800 */
[----:B------:R-:W3:Y:S02]  /*3d880*/  LDL.LU R8, [R1+0x584] ;  /* 0x0005840001087983 */ /* 0x000ee40000300800 */
[----:B----4-:R-:W-:Y:S01]  /*3d890*/  IMAD.SHL.U32 R9, R22, 0x2, RZ ;  /* 0x0000000216097824 */ /* 0x010fe200078e00ff */
[----:B------:R-:W4:Y:S04]  /*3d8a0*/  LDL.LU R20, [R1+0x580] ;  /* 0x0005800001147983 */ /* 0x000f280000300800 */
[----:B------:R1:W-:Y:S01]  /*3d8b0*/  STS.U16 [R24+0xea80], R10 ;  /* 0x00ea800a18007388 */ /* 0x0003e20000000400 */
[----:B------:R1:W-:Y:S03]  /*3d8c0*/  STS.U16 [R24+0xf200], R11 ;  /* 0x00f2000b18007388 */ /* 0x0003e60000000400 */
[----:B0-----:R-:W3:Y:S01]  /*3d8d0*/  LDL.LU R0, [R1+0x554] ;  /* 0x0005540001007983 */ /* 0x001ee20000300800 */
[----:B------:R-:W-:Y:S01]  /*3d8e0*/  LOP3.LUT R9, R9, 0x30, RZ, 0x3c, !PT ;  /* 0x0000003009097812 */ /* 0x000fe200078e3cff */
[----:B------:R0:W-:Y:S02]  /*3d8f0*/  STS.U16 [R24+0xf280], R26 ;  /* 0x00f2801a18007388 */ /* 0x0001e40000000400 */
[----:B------:R0:W-:Y:S01]  /*3d900*/  STS.U16 [R24+0xfa00], R13 ;  /* 0x00fa000d18007388 */ /* 0x0001e20000000400 */
[----:B-1----:R-:W3:Y:S01]  /*3d910*/  LDL.LU R10, [R1+0x550] ;  /* 0x00055000010a7983 */ /* 0x002ee20000300800 */
[----:B------:R-:W3:Y:S02]  /*3d920*/  LDL.LU R11, [R1+0x524] ;  /* 0x00052400010b7983 */ /* 0x000ee40000300800 */
[----:B------:R-:W3:Y:S01]  /*3d930*/  LDL.LU R22, [R1+0x520] ;  /* 0x0005200001167983 */ /* 0x000ee20000300800 */
[----:B------:R1:W-:Y:S04]  /*3d940*/  STS.U16 [R24+0xfa80], R12 ;  /* 0x00fa800c18007388 */ /* 0x0003e80000000400 */
[----:B0-----:R-:W3:Y:S01]  /*3d950*/  LDL.LU R26, [R1+0x760] ;  /* 0x00076000011a7983 */ /* 0x001ee20000300800 */
[----:B------:R-:W3:Y:S03]  /*3d960*/  LDL.LU R13, [R1+0x764] ;  /* 0x00076400010d7983 */ /* 0x000ee60000300800 */
[----:B-1----:R-:W3:Y:S01]  /*3d970*/  LDL.LU R12, [R1+0x788] ;  /* 0x00078800010c7983 */ /* 0x002ee20000300800 */
[----:B------:R-:W4:Y:S03]  /*3d980*/  LDL.LU R24, [R1+0x328] ;  /* 0x0003280001187983 */ /* 0x000f260000300800 */
[----:B--2---:R0:W-:Y:S04]  /*3d990*/  STS.U16 [R9+0x300], R29 ;  /* 0x0003001d09007388 */ /* 0x0041e80000000400 */
[----:B0-----:R-:W2:Y:S04]  /*3d9a0*/  LDL.LU R29, [R1+0x3110] ;  /* 0x00311000011d7983 */ /* 0x001ea80000300800 */
[----:B---3--:R-:W-:Y:S01]  /*3d9b0*/  STS.U16 [R9+0x380], R12 ;  /* 0x0003800c09007388 */ /* 0x008fe20000000400 */
[----:B------:R-:W-:Y:S02]  /*3d9c0*/  STS.U16 [R9+0xb00], R13 ;  /* 0x000b000d09007388 */ /* 0x000fe40000000400 */
[----:B------:R-:W-:Y:S01]  /*3d9d0*/  STS.U16 [R9+0xb80], R26 ;  /* 0x000b801a09007388 */ /* 0x000fe20000000400 */
[----:B--2---:R-:W-:Y:S01]  /*3d9e0*/  STS.U16 [R9+0x1300], R29 ;  /* 0x0013001d09007388 */ /* 0x004fe20000000400 */
        /* <DEDUP_REMOVED lines=17> */
[----:B------:R0:W-:Y:S02]  /*3db00*/  STS.U16 [R9+0x5b00], R8 ;  /* 0x005b000809007388 */ /* 0x0001e40000000400 */
[----:B----4-:R1:W-:Y:S01]  /*3db10*/  STS.U16 [R9+0x5b80], R20 ;  /* 0x005b801409007388 */ /* 0x0103e20000000400 */
[----:B------:R-:W-:Y:S01]  /*3db20*/  STS.U16 [R9+0x6300], R0 ;  /* 0x0063000009007388 */ /* 0x000fe20000000400 */
[----:B------:R2:W-:Y:S03]  /*3db30*/  STS.U16 [R9+0x6380], R10 ;  /* 0x0063800a09007388 */ /* 0x0005e60000000400 */
[----:B0-----:R-:W3:Y:S01]  /*3db40*/  LDL.LU R8, [R1+0x324] ;  /* 0x0003240001087983 */ /* 0x001ee20000300800 */
[----:B-1----:R-:W4:Y:S02]  /*3db50*/  LDL.LU R20, [R1+0x2f8] ;  /* 0x0002f80001147983 */ /* 0x002f240000300800 */
[----:B--2---:R-:W2:Y:S02]  /*3db60*/  LDL.LU R10, [R1+0x288] ;  /* 0x00028800010a7983 */ /* 0x004ea40000300800 */
        /* <DEDUP_REMOVED lines=29> */
[----:B---3--:R0:W-:Y:S01]  /*3dd40*/  STS.U16 [R9+0x7380], R8 ;  /* 0x0073800809007388 */ /* 0x0081e20000000400 */
[----:B------:R-:W3:Y:S02]  /*3dd50*/  LDL.LU R7, [R1+0x44] ;  /* 0x0000440001077983 */ /* 0x000ee40000300800 */
[----:B----4-:R1:W-:Y:S01]  /*3dd60*/  STS.U16 [R9+0x7b00], R20 ;  /* 0x007b001409007388 */ /* 0x0103e20000000400 */
[----:B0-----:R-:W3:Y:S01]  /*3dd70*/  LDL.LU R8, [R1+0x38] ;  /* 0x0000380001087983 */ /* 0x001ee20000300800 */
[----:B-1----:R-:W3:Y:S03]  /*3dd80*/  LDL.LU R20, [R1+0x24] ;  /* 0x0000240001147983 */ /* 0x002ee60000300800 */
[----:B--2---:R0:W-:Y:S04]  /*3dd90*/  STS.U16 [R9+0x7b80], R10 ;  /* 0x007b800a09007388 */ /* 0x0041e80000000400 */
[----:B0-----:R-:W2:Y:S04]  /*3dda0*/  LDL.LU R10, [R1+0x310c] ;  /* 0x00310c00010a7983 */ /* 0x001ea80000300800 */
[----:B--2---:R0:W-:Y:S01]  /*3ddb0*/  STS.U16 [R9+0x8300], R10 ;  /* 0x0083000a09007388 */ /* 0x0041e20000000400 */
[----:B------:R1:W-:Y:S02]  /*3ddc0*/  STS.U16 [R9+0x8380], R11 ;  /* 0x0083800b09007388 */ /* 0x0003e40000000400 */
[----:B------:R2:W-:Y:S02]  /*3ddd0*/  STS.U16 [R9+0x8b00], R22 ;  /* 0x008b001609007388 */ /* 0x0005e40000000400 */
        /* <DEDUP_REMOVED lines=26> */
[----:B0-----:R-:W2:Y:S04]  /*3df80*/  LDL.LU R12, [R1+0x784] ;  /* 0x00078400010c7983 */ /* 0x001ea80000300800 */
[----:B------:R-:W0:Y:S01]  /*3df90*/  S2R R0, SR_TID.X ;  /* 0x0000000000007919 */ /* 0x000e220000002100 */
[----:B------:R-:W-:Y:S02]  /*3dfa0*/  STS.U16 [R9+0xdb80], R6 ;  /* 0x00db800609007388 */ /* 0x000fe40000000400 */
[----:B------:R0:W-:Y:S02]  /*3dfb0*/  STS.U16 [R9+0xe300], R28 ;  /* 0x00e3001c09007388 */ /* 0x0001e40000000400 */
[----:B------:R-:W-:Y:S01]  /*3dfc0*/  STS.U16 [R9+0xe380], R7 ;  /* 0x00e3800709007388 */ /* 0x000fe20000000400 */
[----:B------:R-:W-:Y:S01]  /*3dfd0*/  STS.U16 [R9+0xeb00], R8 ;  /* 0x00eb000809007388 */ /* 0x000fe20000000400 */
[----:B------:R-:W-:Y:S01]  /*3dfe0*/  STS.U16 [R9+0xeb80], R20 ;  /* 0x00eb801409007388 */ /* 0x000fe20000000400 */
[C---:B0-----:R-:W-:Y:S01]  /*3dff0*/  LOP3.LUT R28, R0.reuse, 0x3f, RZ, 0xc0, !PT ;  /* 0x0000003f001c7812 */ /* 0x041fe200078ec0ff */
[----:B------:R-:W-:Y:S01]  /*3e000*/  LOP3.LUT R0, R0, 0x3f, RZ, 0xc0, !PT ;  /* 0x0000003f00007812 */ /* 0x000fe200078ec0ff */
[----:B--2---:R0:W-:Y:S01]  /*3e010*/  STL [R1+0x30f8], R12 ;  /* 0x0030f80c01007387 */ /* 0x0041e20000100800 */
        /* <DEDUP_REMOVED lines=12> */
[----:B0-----:R-:W-:-:S02]  /*3e0e0*/  IMAD.SHL.U32 R12, R0, 0x2, RZ ;  /* 0x00000002000c7824 */ /* 0x001fc400078e00ff */
[----:B------:R-:W2:Y:S02]  /*3e0f0*/  LDL.LU R16, [R1+0x5d8] ;  /* 0x0005d80001107983 */ /* 0x000ea40000300800 */
[----:B------:R-:W2:Y:S01]  /*3e100*/  LDL.LU R18, [R1+0x5ac] ;  /* 0x0005ac0001127983 */ /* 0x000ea20000300800 */
[----:B------:R-:W2:Y:S01]  /*3e110*/  LDL.LU R3, [R1+0x5a8] ;  /* 0x0005a80001037983 */ /* 0x000ea20000300800 */
[----:B------:R-:W2:Y:S02]  /*3e120*/  LDL.LU R4, [R1+0x57c] ;  /* 0x00057c0001047983 */ /* 0x000ea40000300800 */
[----:B------:R-:W2:Y:S01]  /*3e130*/  LDL.LU R5, [R1+0x578] ;  /* 0x0005780001057983 */ /* 0x000ea20000300800 */
[----:B------:R-:W-:Y:S01]  /*3e140*/  LOP3.LUT R12, R12, 0x30, RZ, 0x3c, !PT ;  /* 0x000000300c0c7812 */ /* 0x000fe200078e3cff */
[----:B------:R-:W2:Y:S01]  /*3e150*/  LDL.LU R6, [R1+0x54c] ;  /* 0x00054c0001067983 */ /* 0x000ea20000300800 */
[----:B------:R-:W2:Y:S02]  /*3e160*/  LDL.LU R7, [R1+0x548] ;  /* 0x0005480001077983 */ /* 0x000ea40000300800 */
[----:B------:R-:W2:Y:S02]  /*3e170*/  LDL.LU R8, [R1+0x51c] ;  /* 0x00051c0001087983 */ /* 0x000ea40000300800 */
[----:B------:R-:W2:Y:S01]  /*3e180*/  LDL.LU R9, [R1+0x518] ;  /* 0x0005180001097983 */ /* 0x000ea20000300800 */
[----:B------:R-:W2:Y:S04]  /*3e190*/  LDL.LU R20, [R1+0x320] ;  /* 0x0003200001147983 */ /* 0x000ea80000300800 */
[----:B---3--:R0:W-:Y:S01]  /*3e1a0*/  STS.U16 [R12+0xf300], R24 ;  /* 0x00f300180c007388 */ /* 0x0081e20000000400 */
[----:B------:R-:W-:-:S02]  /*3e1b0*/  IMAD.SHL.U32 R0, R28, 0x2, RZ ;  /* 0x000000021c007824 */ /* 0x000fc400078e00ff */
[----:B------:R-:W-:Y:S02]  /*3e1c0*/  STS.U16 [R12+0xf380], R22 ;  /* 0x00f380160c007388 */ /* 0x000fe40000000400 */
[----:B----4-:R-:W-:Y:S01]  /*3e1d0*/  STS.U16 [R12+0xfb00], R11 ;  /* 0x00fb000b0c007388 */ /* 0x010fe20000000400 */
[----:B------:R-:W-:Y:S04]  /*3e1e0*/  STS.U16 [R12+0xfb80], R10 ;  /* 0x00fb800a0c007388 */ /* 0x000fe80000000400 */
[----:B0-----:R-:W3:Y:S01]  /*3e1f0*/  LDL.LU R24, [R1+0x730] ;  /* 0x0007300001187983 */ /* 0x001ee20000300800 */
[----:B------:R0:W-:Y:S03]  /*3e200*/  STL [R1+0x30e4], R28 ;  /* 0x0030e41c01007387 */ /* 0x0001e60000100800 */
[----:B0-----:R-:W4:Y:S01]  /*3e210*/  LDL.LU R28, [R1+0x734] ;  /* 0x00073400011c7983 */ /* 0x001f220000300800 */
[----:B------:R-:W2:Y:S02]  /*3e220*/  LDL.LU R22, [R1+0x758] ;  /* 0x0007580001167983 */ /* 0x000ea40000300800 */
[----:B------:R-:W2:Y:S02]  /*3e230*/  LDL.LU R11, [R1+0x75c] ;  /* 0x00075c00010b7983 */ /* 0x000ea40000300800 */
[----:B------:R-:W2:Y:S01]  /*3e240*/  LDL.LU R12, [R1+0x30f8] ;  /* 0x0030f800010c7983 */ /* 0x000ea20000300800 */
[----:B------:R-:W3:Y:S01]  /*3e250*/  LDL.LU R10, [R1+0x780] ;  /* 0x00078000010a7983 */ /* 0x000ee20000300800 */
[----:B------:R-:W-:-:S05]  /*3e260*/  LOP3.LUT R0, R0, 0x40, RZ, 0x3c, !PT ;  /* 0x0000004000007812 */ /* 0x000fca00078e3cff */
[----:B--2---:R0:W-:Y:S01]  /*3e270*/  STS.U16 [R0+0x400], R12 ;  /* 0x0004000c00007388 */ /* 0x0041e20000000400 */
[----:B---3--:R-:W-:Y:S02]  /*3e280*/  STS.U16 [R0+0x480], R10 ;  /* 0x0004800a00007388 */ /* 0x008fe40000000400 */
[----:B------:R-:W-:Y:S02]  /*3e290*/  STS.U16 [R0+0xc00], R11 ;  /* 0x000c000b00007388 */ /* 0x000fe40000000400 */
[----:B------:R-:W-:Y:S01]  /*3e2a0*/  STS.U16 [R0+0xc80], R22 ;  /* 0x000c801600007388 */ /* 0x000fe20000000400 */
[----:B----4-:R1:W-:Y:S04]  /*3e2b0*/  STS.U16 [R0+0x1400], R28 ;  /* 0x0014001c00007388 */ /* 0x0103e80000000400 */
[----:B0-----:R-:W2:Y:S04]  /*3e2c0*/  LDL.LU R12, [R1+0x30f4] ;  /* 0x0030f400010c7983 */ /* 0x001ea80000300800 */
[----:B-1----:R-:W3:Y:S04]  /*3e2d0*/  LDL.LU R28, [R1+0x280] ;  /* 0x00028000011c7983 */ /* 0x002ee80000300800 */
[----:B---3--:R0:W-:Y:S04]  /*3e2e0*/  STL [R1+0x30e8], R28 ;  /* 0x0030e81c01007387 */ /* 0x0081e80000100800 */
[----:B0-----:R-:W3:Y:S04]  /*3e2f0*/  LDL.LU R28, [R1+0x2ec] ;  /* 0x0002ec00011c7983 */ /* 0x001ee80000300800 */
[----:B---3--:R0:W-:Y:S04]  /*3e300*/  STL [R1+0x30ec], R28 ;  /* 0x0030ec1c01007387 */ /* 0x0081e80000100800 */
[----:B0-----:R-:W3:Y:S01]  /*3e310*/  LDL.LU R28, [R1+0x2f0] ;  /* 0x0002f000011c7983 */ /* 0x001ee20000300800 */
[----:B------:R-:W-:Y:S02]  /*3e320*/  STS.U16 [R0+0x1480], R24 ;  /* 0x0014801800007388 */ /* 0x000fe40000000400 */
[----:B--2---:R-:W-:Y:S02]  /*3e330*/  STS.U16 [R0+0x1c00], R12 ;  /* 0x001c000c00007388 */ /* 0x004fe40000000400 */
        /* <DEDUP_REMOVED lines=21> */
[----:B---3--:R0:W-:Y:S04]  /*3e490*/  STL [R1+0x30f0], R28 ;  /* 0x0030f01c01007387 */ /* 0x0081e80000100800 */
[----:B0-----:R-:W2:Y:S01]  /*3e4a0*/  LDL.LU R28, [R1+0x31c] ;  /* 0x00031c00011c7983 */ /* 0x001ea20000300800 */
[----:B------:R-:W3:Y:S02]  /*3e4b0*/  LDL.LU R7, [R1+0x27c] ;  /* 0x00027c0001077983 */ /* 0x000ee40000300800 */
[----:B------:R-:W4:Y:S01]  /*3e4c0*/  LDL.LU R8, [R1+0x250] ;  /* 0x0002500001087983 */ /* 0x000f220000300800 */
[----:B------:R0:W-:Y:S01]  /*3e4d0*/  STS.U16 [R0+0x7400], R20 ;  /* 0x0074001400007388 */ /* 0x0001e20000000400 */
[----:B------:R-:W3:Y:S03]  /*3e4e0*/  LDL.LU R9, [R1+0x24c] ;  /* 0x00024c0001097983 */ /* 0x000ee60000300800 */
[----:B0-----:R-:W3:Y:S01]  /*3e4f0*/  LDL.LU R20, [R1+0x220] ;  /* 0x0002200001147983 */ /* 0x001ee20000300800 */
        /* <DEDUP_REMOVED lines=61> */
[----:B------:R-:W-:Y:S01]  /*3e8d0*/  STS.U16 [R0+0xec80], R6 ;  /* 0x00ec800600007388 */ /* 0x000fe20000000400 */
[----:B--2---:R0:W-:Y:S04]  /*3e8e0*/  STS.U16 [R0+0xf400], R20 ;  /* 0x00f4001400007388 */ /* 0x0041e80000000400 */
        /* <DEDUP_REMOVED lines=22> */
[----:B------:R-:W2:Y:S01]  /*3ea50*/  LDL.LU R6, [R1+0x540] ;  /* 0x0005400001067983 */ /* 0x000ea20000300800 */
[----:B---3--:R0:W-:Y:S01]  /*3ea60*/  STS.U16 [R0+0xf480], R9 ;  /* 0x00f4800900007388 */ /* 0x0081e20000000400 */
[----:B------:R1:W-:Y:S02]  /*3ea70*/  STS.U16 [R0+0xfc00], R8 ;  /* 0x00fc000800007388 */ /* 0x0003e40000000400 */
[----:B----4-:R3:W-:Y:S01]  /*3ea80*/  STS.U16 [R0+0xfc80], R7 ;  /* 0x00fc800700007388 */ /* 0x0107e20000000400 */
[----:B0-----:R-:W4:Y:S01]  /*3ea90*/  LDL.LU R9, [R1+0x754] ;  /* 0x0007540001097983 */ /* 0x001f220000300800 */
[----:B-1----:R-:W2:Y:S02]  /*3eaa0*/  LDL.LU R8, [R1+0x778] ;  /* 0x0007780001087983 */ /* 0x002ea40000300800 */
[----:B---3--:R-:W3:Y:S02]  /*3eab0*/  LDL.LU R7, [R1+0x77c] ;  /* 0x00077c0001077983 */ /* 0x008ee40000300800 */
[----:B------:R-:W-:-:S02]  /*3eac0*/  IMAD.SHL.U32 R2, R28, 0x2, RZ ;  /* 0x000000021c027824 */ /* 0x000fc400078e00ff */
[----:B------:R-:W4:Y:S01]  /*3ead0*/  LDL.LU R28, [R1+0x514] ;  /* 0x00051400011c7983 */ /* 0x000f220000300800 */
[----:B------:R-:W4:Y:S02]  /*3eae0*/  LDL.LU R0, [R1+0x510] ;  /* 0x0005100001007983 */ /* 0x000f240000300800 */
[----:B------:R-:W-:-:S05]  /*3eaf0*/  LOP3.LUT R2, R2, 0x50, RZ, 0x3c, !PT ;  /* 0x0000005002027812 */ /* 0x000fca00078e3cff */
[----:B---3--:R-:W-:Y:S01]  /*3eb00*/  STS.U16 [R2+0x500], R7 ;  /* 0x0005000702007388 */ /* 0x008fe20000000400 */
[----:B--2---:R-:W-:Y:S02]  /*3eb10*/  STS.U16 [R2+0x580], R8 ;  /* 0x0005800802007388 */ /* 0x004fe40000000400 */
[----:B----4-:R-:W-:Y:S01]  /*3eb20*/  STS.U16 [R2+0xd00], R9 ;  /* 0x000d000902007388 */ /* 0x010fe20000000400 */
[----:B------:R-:W-:Y:S04]  /*3eb30*/  STS.U16 [R2+0xd80], R20 ;  /* 0x000d801402007388 */ /* 0x000fe80000000400 */
        /* <DEDUP_REMOVED lines=15> */
[----:B------:R0:W-:Y:S01]  /*3ec30*/  STS.U16 [R2+0x4d80], R17 ;  /* 0x004d801102007388 */ /* 0x0001e20000000400 */
[----:B------:R1:W-:Y:S01]  /*3ec40*/  STS.U16 [R2+0x5500], R16 ;  /* 0x0055001002007388 */ /* 0x0003e20000000400 */
[----:B------:R2:W-:Y:S02]  /*3ec50*/  STS.U16 [R2+0x5580], R18 ;  /* 0x0055801202007388 */ /* 0x0005e40000000400 */
[----:B------:R3:W-:Y:S02]  /*3ec60*/  STS.U16 [R2+0x5d00], R3 ;  /* 0x005d000302007388 */ /* 0x0007e40000000400 */
[----:B------:R3:W-:Y:S01]  /*3ec70*/  STS.U16 [R2+0x5d80], R4 ;  /* 0x005d800402007388 */ /* 0x0007e20000000400 */
[----:B------:R3:W-:Y:S01]  /*3ec80*/  STS.U16 [R2+0x6500], R5 ;  /* 0x0065000502007388 */ /* 0x0007e20000000400 */
[----:B------:R3:W-:Y:S03]  /*3ec90*/  STS.U16 [R2+0x6580], R6 ;  /* 0x0065800602007388 */ /* 0x0007e60000000400 */
[----:B0-----:R-:W4:Y:S01]  /*3eca0*/  LDL.LU R17, [R1+0x318] ;  /* 0x0003180001117983 */ /* 0x001f220000300800 */
[----:B-1----:R-:W4:Y:S02]  /*3ecb0*/  LDL.LU R16, [R1+0x314] ;  /* 0x0003140001107983 */ /* 0x002f240000300800 */
[----:B--2---:R-:W2:Y:S02]  /*3ecc0*/  LDL.LU R18, [R1+0x2e8] ;  /* 0x0002e80001127983 */ /* 0x004ea40000300800 */
[----:B---3--:R-:W3:Y:S01]  /*3ecd0*/  LDL.LU R3, [R1+0x2e4] ;  /* 0x0002e40001037983 */ /* 0x008ee20000300800 */
[----:B------:R-:W3:Y:S04]  /*3ece0*/  LDL.LU R4, [R1+0x278] ;  /* 0x0002780001047983 */ /* 0x000ee80000300800 */
[----:B------:R-:W-:Y:S01]  /*3ecf0*/  STS.U16 [R2+0x6d00], R28 ;  /* 0x006d001c02007388 */ /* 0x000fe20000000400 */
[----:B------:R-:W3:Y:S02]  /*3ed00*/  LDL.LU R5, [R1+0x274] ;  /* 0x0002740001057983 */ /* 0x000ee40000300800 */
[----:B------:R0:W-:Y:S02]  /*3ed10*/  STS.U16 [R2+0x6d80], R0 ;  /* 0x006d800002007388 */ /* 0x0001e40000000400 */
[----:B------:R-:W3:Y:S01]  /*3ed20*/  LDL.LU R6, [R1+0x248] ;  /* 0x0002480001067983 */ /* 0x000ee20000300800 */
        /* <DEDUP_REMOVED lines=21> */
[----:B----4-:R0:W-:Y:S01]  /*3ee80*/  STS.U16 [R2+0x7500], R17 ;  /* 0x0075001102007388 */ /* 0x0101e20000000400 */
[----:B------:R1:W-:Y:S02]  /*3ee90*/  STS.U16 [R2+0x7580], R16 ;  /* 0x0075801002007388 */ /* 0x0003e40000000400 */
[----:B--2---:R2:W-:Y:S01]  /*3eea0*/  STS.U16 [R2+0x7d00], R18 ;  /* 0x007d001202007388 */ /* 0x0045e20000000400 */
[----:B---3--:R4:W-:Y:S04]  /*3eeb0*/  STS.U16 [R2+0x7d80], R3 ;  /* 0x007d800302007388 */ /* 0x0089e80000000400 */
[----:B------:R4:W-:Y:S01]  /*3eec0*/  STS.U16 [R2+0x8500], R4 ;  /* 0x0085000402007388 */ /* 0x0009e20000000400 */
[----:B------:R4:W-:Y:S03]  /*3eed0*/  STS.U16 [R2+0x8580], R5 ;  /* 0x0085800502007388 */ /* 0x0009e60000000400 */
[----:B0-----:R-:W3:Y:S01]  /*3eee0*/  LDL.LU R17, [R1+0x2c] ;  /* 0x00002c0001117983 */ /* 0x001ee20000300800 */
[----:B-1----:R-:W3:Y:S02]  /*3eef0*/  LDL.LU R16, [R1+0x4] ;  /* 0x0000040001107983 */ /* 0x002ee40000300800 */
[----:B--2---:R-:W2:Y:S01]  /*3ef00*/  LDL.LU R18, [R1] ;  /* 0x0000000001127983 */ /* 0x004ea20000300800 */
[----:B----4-:R-:W4:Y:S04]  /*3ef10*/  LDL.LU R3, [R1+0x30d0] ;  /* 0x0030d00001037983 */ /* 0x010f280000300800 */
[----:B------:R-:W2:Y:S01]  /*3ef20*/  LDL.LU R4, [R1+0x30cc] ;  /* 0x0030cc0001047983 */ /* 0x000ea20000300800 */
[----:B------:R-:W2:Y:S03]  /*3ef30*/  LDL.LU R5, [R1+0x30c8] ;  /* 0x0030c80001057983 */ /* 0x000ea60000300800 */
[----:B------:R0:W-:Y:S01]  /*3ef40*/  STS.U16 [R2+0x8d00], R6 ;  /* 0x008d000602007388 */ /* 0x0001e20000000400 */
[----:B------:R1:W-:Y:S02]  /*3ef50*/  STS.U16 [R2+0x8d80], R0 ;  /* 0x008d800002007388 */ /* 0x0003e40000000400 */
[----:B------:R1:W-:Y:S01]  /*3ef60*/  STS.U16 [R2+0x9500], R7 ;  /* 0x0095000702007388 */ /* 0x0003e20000000400 */
[----:B0-----:R-:W2:Y:S01]  /*3ef70*/  LDL.LU R6, [R1+0x30c4] ;  /* 0x0030c40001067983 */ /* 0x001ea20000300800 */
[----:B-1----:R-:W2:Y:S02]  /*3ef80*/  LDL.LU R0, [R1+0x30c0] ;  /* 0x0030c00001007983 */ /* 0x002ea40000300800 */
[----:B------:R-:W2:Y:S02]  /*3ef90*/  LDL.LU R7, [R1+0x724] ;  /* 0x0007240001077983 */ /* 0x000ea40000300800 */
        /* <DEDUP_REMOVED lines=17> */
[----:B------:R0:W-:Y:S04]  /*3f0b0*/  STS.U16 [R2+0xdd00], R28 ;  /* 0x00dd001c02007388 */ /* 0x0001e80000000400 */
[----:B0-----:R-:W0:Y:S01]  /*3f0c0*/  S2R R28, SR_TID.X ;  /* 0x00000000001c7919 */ /* 0x001e220000002100 */
[----:B------:R-:W-:Y:S03]  /*3f0d0*/  STS.U16 [R2+0xdd80], R19 ;  /* 0x00dd801302007388 */ /* 0x000fe60000000400 */
[----:B---3--:R-:W-:Y:S04]  /*3f0e0*/  STS.U16 [R2+0xe500], R17 ;  /* 0x00e5001102007388 */ /* 0x008fe80000000400 */
[----:B--2---:R-:W-:Y:S01]  /*3f0f0*/  STL [R1+0x30bc], R7 ;  /* 0x0030bc0701007387 */ /* 0x004fe20000100800 */
[----:B------:R-:W2:Y:S02]  /*3f100*/  LDL.LU R8, [R1+0x720] ;  /* 0x0007200001087983 */ /* 0x000ea40000300800 */
[----:B------:R-:W3:Y:S02]  /*3f110*/  LDL.LU R9, [R1+0x6f8] ;  /* 0x0006f80001097983 */ /* 0x000ee40000300800 */
[----:B------:R-:W2:Y:S01]  /*3f120*/  LDL.LU R20, [R1+0x6f4] ;  /* 0x0006f40001147983 */ /* 0x000ea20000300800 */
[----:B------:R-:W2:Y:S04]  /*3f130*/  LDL.LU R10, [R1+0x6c0] ;  /* 0x0006c000010a7983 */ /* 0x000ea80000300800 */
[----:B------:R0:W-:Y:S01]  /*3f140*/  STS.U16 [R2+0xe580], R0 ;  /* 0x00e5800002007388 */ /* 0x0001e20000000400 */
[----:B------:R-:W2:Y:S02]  /*3f150*/  LDL.LU R11, [R1+0x6bc] ;  /* 0x0006bc00010b7983 */ /* 0x000ea40000300800 */
[----:B------:R-:W2:Y:S02]  /*3f160*/  LDL.LU R22, [R1+0x690] ;  /* 0x0006900001167983 */ /* 0x000ea40000300800 */
[----:B------:R-:W2:Y:S01]  /*3f170*/  LDL.LU R24, [R1+0x68c] ;  /* 0x00068c0001187983 */ /* 0x000ea20000300800 */
[----:B------:R-:W2:Y:S01]  /*3f180*/  LDL.LU R12, [R1+0x660] ;  /* 0x00066000010c7983 */ /* 0x000ea20000300800 */
[----:B------:R-:W2:Y:S02]  /*3f190*/  LDL.LU R13, [R1+0x65c] ;  /* 0x00065c00010d7983 */ /* 0x000ea40000300800 */
[----:B------:R-:W2:Y:S02]  /*3f1a0*/  LDL.LU R26, [R1+0x630] ;  /* 0x00063000011a7983 */ /* 0x000ea40000300800 */
[----:B------:R-:W2:Y:S01]  /*3f1b0*/  LDL.LU R29, [R1+0x62c] ;  /* 0x00062c00011d7983 */ /* 0x000ea20000300800 */
[C---:B0-----:R-:W-:Y:S01]  /*3f1c0*/  LOP3.LUT R0, R28.reuse, 0x3f, RZ, 0xc0, !PT ;  /* 0x0000003f1c007812 */ /* 0x041fe200078ec0ff */
[----:B------:R-:W-:Y:S01]  /*3f1d0*/  LOP3.LUT R28, R28, 0x3f, RZ, 0xc0, !PT ;  /* 0x0000003f1c1c7812 */ /* 0x000fe200078ec0ff */
[----:B------:R-:W-:Y:S04]  /*3f1e0*/  STS.U16 [R2+0xed00], R16 ;  /* 0x00ed001002007388 */ /* 0x000fe80000000400 */
[----:B------:R-:W2:Y:S01]  /*3f1f0*/  LDL.LU R14, [R1+0x5fc] ;  /* 0x0005fc00010e7983 */ /* 0x000ea20000300800 */
[----:B------:R0:W-:Y:S02]  /*3f200*/  STS.U16 [R2+0xed80], R18 ;  /* 0x00ed801202007388 */ /* 0x0001e40000000400 */
[----:B------:R-:W2:Y:S02]  /*3f210*/  LDL.LU R15, [R1+0x5f8] ;  /* 0x0005f800010f7983 */ /* 0x000ea40000300800 */
[----:B------:R-:W-:-:S05]  /*3f220*/  IMAD.SHL.U32 R7, R28, 0x2, RZ ;  /* 0x000000021c077824 */ /* 0x000fca00078e00ff */
[----:B------:R-:W-:Y:S01]  /*3f230*/  LOP3.LUT R7, R7, 0x50, RZ, 0x3c, !PT ;  /* 0x0000005007077812 */ /* 0x000fe200078e3cff */
        /* <DEDUP_REMOVED lines=10> */
[----:B------:R-:W-:-:S02]  /*3f2e0*/  IMAD.SHL.U32 R25, R0, 0x2, RZ ;  /* 0x0000000200197824 */ /* 0x000fc400078e00ff */
[----:B------:R-:W-:Y:S02]  /*3f2f0*/  STS.U16 [R7+0xf580], R5 ;  /* 0x00f5800507007388 */ /* 0x000fe40000000400 */
[----:B------:R-:W-:Y:S01]  /*3f300*/  STS.U16 [R7+0xfd00], R4 ;  /* 0x00fd000407007388 */ /* 0x000fe20000000400 */
[----:B0-----:R-:W2:Y:S01]  /*3f310*/  LDL.LU R6, [R1+0x748] ;  /* 0x0007480001067983 */ /* 0x001ea20000300800 */
[----:B------:R0:W-:Y:S03]  /*3f320*/  STL [R1+0x30ac], R0 ;  /* 0x0030ac0001007387 */ /* 0x0001e60000100800 */
[----:B0-----:R-:W2:Y:S01]  /*3f330*/  LDL.LU R0, [R1+0x74c] ;  /* 0x00074c0001007983 */ /* 0x001ea20000300800 */
[----:B------:R-:W2:Y:S02]  /*3f340*/  LDL.LU R5, [R1+0x770] ;  /* 0x0007700001057983 */ /* 0x000ea40000300800 */
[----:B------:R-:W2:Y:S01]  /*3f350*/  LDL.LU R4, [R1+0x774] ;  /* 0x0007740001047983 */ /* 0x000ea20000300800 */
[----:B------:R-:W-:Y:S01]  /*3f360*/  LOP3.LUT R25, R25, 0x60, RZ, 0x3c, !PT ;  /* 0x0000006019197812 */ /* 0x000fe200078e3cff */
[----:B----4-:R0:W-:Y:S04]  /*3f370*/  STS.U16 [R7+0xfd80], R3 ;  /* 0x00fd800307007388 */ /* 0x0101e80000000400 */
[----:B0-----:R-:W4:Y:S04]  /*3f380*/  LDL.LU R7, [R1+0x30bc] ;  /* 0x0030bc0001077983 */ /* 0x001f280000300800 */
[----:B--2---:R-:W-:Y:S01]  /*3f390*/  STS.U16 [R25+0x600], R4 ;  /* 0x0006000419007388 */ /* 0x004fe20000000400 */
[----:B------:R-:W-:Y:S02]  /*3f3a0*/  STS.U16 [R25+0x680], R5 ;  /* 0x0006800519007388 */ /* 0x000fe40000000400 */
[----:B------:R0:W-:Y:S02]  /*3f3b0*/  STS.U16 [R25+0xe00], R0 ;  /* 0x000e000019007388 */ /* 0x0001e40000000400 */
[----:B0-----:R-:W2:Y:S04]  /*3f3c0*/  LDL.LU R0, [R1+0x2e0] ;  /* 0x0002e00001007983 */ /* 0x001ea80000300800 */
[----:B--2---:R0:W-:Y:S04]  /*3f3d0*/  STL [R1+0x30b0], R0 ;  /* 0x0030b00001007387 */ /* 0x0041e80000100800 */
[----:B0-----:R-:W2:Y:S04]  /*3f3e0*/  LDL.LU R0, [R1+0x30c] ;  /* 0x00030c0001007983 */ /* 0x001ea80000300800 */
[----:B--2---:R0:W-:Y:S04]  /*3f3f0*/  STL [R1+0x30b4], R0 ;  /* 0x0030b40001007387 */ /* 0x0041e80000100800 */
[----:B0-----:R-:W2:Y:S01]  /*3f400*/  LDL.LU R0, [R1+0x310] ;  /* 0x0003100001007983 */ /* 0x001ea20000300800 */
[----:B------:R-:W-:Y:S02]  /*3f410*/  STS.U16 [R25+0xe80], R6 ;  /* 0x000e800619007388 */ /* 0x000fe40000000400 */
[----:B----4-:R-:W-:Y:S02]  /*3f420*/  STS.U16 [R25+0x1600], R7 ;  /* 0x0016000719007388 */ /* 0x010fe40000000400 */
[----:B------:R-:W-:Y:S01]  /*3f430*/  STS.U16 [R25+0x1680], R8 ;  /* 0x0016800819007388 */ /* 0x000fe20000000400 */
        /* <DEDUP_REMOVED lines=19> */
[----:B--2---:R0:W-:Y:S04]  /*3f570*/  STL [R1+0x30b8], R0 ;  /* 0x0030b80001007387 */ /* 0x0041e80000100800 */
[----:B0-----:R-:W2:Y:S01]  /*3f580*/  LDL.LU R0, [R1+0x33c] ;  /* 0x00033c0001007983 */ /* 0x001ea20000300800 */
[----:B------:R-:W3:Y:S02]  /*3f590*/  LDL.LU R29, [R1+0x29c] ;  /* 0x00029c00011d7983 */ /* 0x000ee40000300800 */
[----:B------:R-:W4:Y:S02]  /*3f5a0*/  LDL.LU R27, [R1+0x270] ;  /* 0x00027000011b7983 */ /* 0x000f240000300800 */
[----:B------:R-:W3:Y:S01]  /*3f5b0*/  LDL.LU R21, [R1+0x26c] ;  /* 0x00026c0001157983 */ /* 0x000ee20000300800 */
[----:B------:R0:W-:Y:S04]  /*3f5c0*/  STS.U16 [R25+0x6680], R18 ;  /* 0x0066801219007388 */ /* 0x0001e80000000400 */
[----:B------:R-:W3:Y:S01]  /*3f5d0*/  LDL.LU R19, [R1+0x240] ;  /* 0x0002400001137983 */ /* 0x000ee20000300800 */
[----:B------:R1:W-:Y:S03]  /*3f5e0*/  STS.U16 [R25+0x6e00], R28 ;  /* 0x006e001c19007388 */ /* 0x0003e60000000400 */
[----:B0-----:R-:W3:Y:S01]  /*3f5f0*/  LDL.LU R18, [R1+0x23c] ;  /* 0x00023c0001127983 */ /* 0x001ee20000300800 */
        /* <DEDUP_REMOVED lines=32> */
[----:B------:R3:W-:Y:S01]  /*3f800*/  STS.U16 [R25+0x8e00], R19 ;  /* 0x008e001319007388 */ /* 0x0007e20000000400 */
[----:B------:R3:W-:Y:S03]  /*3f810*/  STS.U16 [R25+0x8e80], R18 ;  /* 0x008e801219007388 */ /* 0x0007e60000000400 */
[----:B0-----:R-:W4:Y:S01]  /*3f820*/  LDL.LU R0, [R1+0x30ac] ;  /* 0x0030ac0001007983 */ /* 0x001f220000300800 */
[----:B-1----:R-:W4:Y:S02]  /*3f830*/  LDL.LU R29, [R1+0x30a8] ;  /* 0x0030a800011d7983 */ /* 0x002f240000300800 */
[----:B--2---:R-:W2:Y:S02]  /*3f840*/  LDL.LU R27, [R1+0x30a4] ;  /* 0x0030a400011b7983 */ /* 0x004ea40000300800 */
[----:B---3--:R-:W3:Y:S01]  /*3f850*/  LDL.LU R21, [R1+0x30a0] ;  /* 0x0030a00001157983 */ /* 0x008ee20000300800 */
[----:B------:R-:W2:Y:S01]  /*3f860*/  LDL.LU R19, [R1+0x309c] ;  /* 0x00309c0001137983 */ /* 0x000ea20000300800 */
[----:B------:R-:W2:Y:S03]  /*3f870*/  LDL.LU R18, [R1+0x3098] ;  /* 0x0030980001127983 */ /* 0x000ea60000300800 */
[----:B------:R0:W-:Y:S04]  /*3f880*/  STS.U16 [R25+0x9600], R28 ;  /* 0x0096001c19007388 */ /* 0x0001e80000000400 */
[----:B0-----:R-:W2:Y:S01]  /*3f890*/  LDL.LU R28, [R1+0x3094] ;  /* 0x00309400011c7983 */ /* 0x001ea20000300800 */
        /* <DEDUP_REMOVED lines=14> */
[----:B------:R-:W-:Y:S01]  /*3f980*/  STS.U16 [R25+0xce80], R26 ;  /* 0x00ce801a19007388 */ /* 0x000fe20000000400 */
[----:B------:R-:W-:Y:S01]  /*3f990*/  STS.U16 [R25+0xd600], R14 ;  /* 0x00d6000e19007388 */ /* 0x000fe20000000400 */
[----:B------:R-:W-:Y:S02]  /*3f9a0*/  STS.U16 [R25+0xd680], R15 ;  /* 0x00d6800f19007388 */ /* 0x000fe40000000400 */
[----:B------:R-:W-:Y:S02]  /*3f9b0*/  STS.U16 [R25+0xde00], R2 ;  /* 0x00de000219007388 */ /* 0x000fe40000000400 */
[----:B------:R-:W-:Y:S01]  /*3f9c0*/  STS.U16 [R25+0xde80], R23 ;  /* 0x00de801719007388 */ /* 0x000fe20000000400 */
[----:B------:R-:W-:Y:S01]  /*3f9d0*/  STS.U16 [R25+0xe600], R17 ;  /* 0x00e6001119007388 */ /* 0x000fe20000000400 */
[----:B------:R-:W-:Y:S03]  /*3f9e0*/  STS.U16 [R25+0xe680], R16 ;  /* 0x00e6801019007388 */ /* 0x000fe60000000400 */
[----:B0-----:R-:W3:Y:S04]  /*3f9f0*/  LDL.LU R13, [R1+0x71c] ;  /* 0x00071c00010d7983 */ /* 0x001ee80000300800 */
[----:B--2---:R-:W-:Y:S01]  /*3fa00*/  STS.U16 [R25+0xee00], R28 ;  /* 0x00ee001c19007388 */ /* 0x004fe20000000400 */
[----:B------:R0:W-:Y:S02]  /*3fa10*/  STS.U16 [R25+0xee80], R18 ;  /* 0x00ee801219007388 */ /* 0x0001e40000000400 */
[----:B------:R1:W-:Y:S01]  /*3fa20*/  STS.U16 [R25+0xf600], R19 ;  /* 0x00f6001319007388 */ /* 0x0003e20000000400 */
[----:B0-----:R-:W2:Y:S01]  /*3fa30*/  LDL.LU R18, [R1+0x740] ;  /* 0x0007400001127983 */ /* 0x001ea20000300800 */
[----:B-1----:R-:W2:Y:S02]  /*3fa40*/  LDL.LU R19, [R1+0x744] ;  /* 0x0007440001137983 */ /* 0x002ea40000300800 */
        /* <DEDUP_REMOVED lines=19> */
[----:B----4-:R-:W-:-:S02]  /*3fb80*/  IMAD.SHL.U32 R3, R0, 0x2, RZ ;  /* 0x0000000200037824 */ /* 0x010fc400078e00ff */
[----:B------:R-:W4:Y:S02]  /*3fb90*/  LDL.LU R16, [R1+0x534] ;  /* 0x0005340001107983 */ /* 0x000f240000300800 */
[----:B------:R-:W2:Y:S01]  /*3fba0*/  LDL.LU R0, [R1+0x530] ;  /* 0x0005300001007983 */ /* 0x000ea20000300800 */
[----:B---3--:R0:W-:Y:S01]  /*3fbb0*/  STS.U16 [R25+0xf680], R21 ;  /* 0x00f6801519007388 */ /* 0x0081e20000000400 */
[----:B------:R1:W-:Y:S03]  /*3fbc0*/  STS.U16 [R25+0xfe00], R27 ;  /* 0x00fe001b19007388 */ /* 0x0003e60000000400 */
[----:B0-----:R-:W3:Y:S01]  /*3fbd0*/  LDL.LU R21, [R1+0x768] ;  /* 0x0007680001157983 */ /* 0x001ee20000300800 */
[----:B-1----:R-:W2:Y:S01]  /*3fbe0*/  LDL.LU R27, [R1+0x76c] ;  /* 0x00076c00011b7983 */ /* 0x002ea20000300800 */
[----:B------:R-:W-:Y:S01]  /*3fbf0*/  LOP3.LUT R3, R3, 0x70, RZ, 0x3c, !PT ;  /* 0x0000007003037812 */ /* 0x000fe200078e3cff */
[----:B------:R0:W-:Y:S02]  /*3fc00*/  STS.U16 [R25+0xfe80], R29 ;  /* 0x00fe801d19007388 */ /* 0x0001e40000000400 */
[----:B0-----:R-:W4:Y:S04]  /*3fc10*/  LDL.LU R25, [R1+0x3090] ;  /* 0x0030900001197983 */ /* 0x001f280000300800 */
[----:B--2---:R-:W-:Y:S01]  /*3fc20*/  STS.U16 [R3+0x700], R27 ;  /* 0x0007001b03007388 */ /* 0x004fe20000000400 */
[----:B---3--:R-:W-:Y:S02]  /*3fc30*/  STS.U16 [R3+0x780], R21 ;  /* 0x0007801503007388 */ /* 0x008fe40000000400 */
[----:B------:R-:W-:Y:S02]  /*3fc40*/  STS.U16 [R3+0xf00], R19 ;  /* 0x000f001303007388 */ /* 0x000fe40000000400 */
[----:B------:R-:W-:Y:S01]  /*3fc50*/  STS.U16 [R3+0xf80], R18 ;  /* 0x000f801203007388 */ /* 0x000fe20000000400 */
[----:B------:R0:W-:Y:S04]  /*3fc60*/  STS.U16 [R3+0x1700], R13 ;  /* 0x0017000d03007388 */ /* 0x0001e80000000400 */
[----:B0-----:R-:W2:Y:S01]  /*3fc70*/  LDL.LU R13, [R1+0x338] ;  /* 0x00033800010d7983 */ /* 0x001ea20000300800 */
[----:B------:R0:W-:Y:S02]  /*3fc80*/  STS.U16 [R3+0x1780], R26 ;  /* 0x0017801a03007388 */ /* 0x0001e40000000400 */
        /* <DEDUP_REMOVED lines=10> */
[----:B------:R1:W-:Y:S01]  /*3fd30*/  STS.U16 [R3+0x4700], R14 ;  /* 0x0047000e03007388 */ /* 0x0003e20000000400 */
[----:B------:R3:W-:Y:S02]  /*3fd40*/  STS.U16 [R3+0x4780], R2 ;  /* 0x0047800203007388 */ /* 0x0007e40000000400 */
[----:B------:R-:W-:Y:S02]  /*3fd50*/  STS.U16 [R3+0x4f00], R22 ;  /* 0x004f001603007388 */ /* 0x000fe40000000400 */
[----:B------:R-:W-:Y:S01]  /*3fd60*/  STS.U16 [R3+0x4f80], R24 ;  /* 0x004f801803007388 */ /* 0x000fe20000000400 */
[----:B0-----:R-:W2:Y:S04]  /*3fd70*/  LDL.LU R26, [R1+0x334] ;  /* 0x00033400011a7983 */ /* 0x001ea80000300800 */
[----:B------:R-:W-:Y:S01]  /*3fd80*/  STS.U16 [R3+0x5700], R12 ;  /* 0x0057000c03007388 */ /* 0x000fe20000000400 */
[----:B------:R-:W-:Y:S02]  /*3fd90*/  STS.U16 [R3+0x5780], R15 ;  /* 0x0057800f03007388 */ /* 0x000fe40000000400 */
[----:B------:R0:W-:Y:S02]  /*3fda0*/  STS.U16 [R3+0x5f00], R23 ;  /* 0x005f001703007388 */ /* 0x0001e40000000400 */
[----:B------:R0:W-:Y:S01]  /*3fdb0*/  STS.U16 [R3+0x5f80], R17 ;  /* 0x005f801103007388 */ /* 0x0001e20000000400 */
[----:B-1----:R-:W2:Y:S01]  /*3fdc0*/  LDL.LU R14, [R1+0x308] ;  /* 0x00030800010e7983 */ /* 0x002ea20000300800 */
[----:B---3--:R-:W3:Y:S03]  /*3fdd0*/  LDL.LU R2, [R1+0x304] ;  /* 0x0003040001027983 */ /* 0x008ee60000300800 */
[----:B----4-:R1:W-:Y:S01]  /*3fde0*/  STS.U16 [R3+0x6700], R16 ;  /* 0x0067001003007388 */ /* 0x0103e20000000400 */
[----:B------:R4:W-:Y:S03]  /*3fdf0*/  STS.U16 [R3+0x6780], R0 ;  /* 0x0067800003007388 */ /* 0x0009e60000000400 */
[----:B0-----:R-:W3:Y:S01]  /*3fe00*/  LDL.LU R23, [R1+0x298] ;  /* 0x0002980001177983 */ /* 0x001ee20000300800 */
[----:B------:R-:W3:Y:S03]  /*3fe10*/  LDL.LU R17, [R1+0x294] ;  /* 0x0002940001117983 */ /* 0x000ee60000300800 */
[----:B-1----:R-:W3:Y:S01]  /*3fe20*/  LDL.LU R16, [R1+0x268] ;  /* 0x0002680001107983 */ /* 0x002ee20000300800 */
[----:B----4-:R-:W4:Y:S02]  /*3fe30*/  LDL.LU R0, [R1+0x264] ;  /* 0x0002640001007983 */ /* 0x010f240000300800 */
[----:B------:R-:W4:Y:S02]  /*3fe40*/  LDL.LU R29, [R1+0x238] ;  /* 0x00023800011d7983 */ /* 0x000f240000300800 */
[----:B------:R-:W4:Y:S01]  /*3fe50*/  LDL.LU R15, [R1+0x234] ;  /* 0x00023400010f7983 */ /* 0x000f220000300800 */
        /* <DEDUP_REMOVED lines=21> */
[----:B---3--:R3:W-:Y:S01]  /*3ffb0*/  STS.U16 [R3+0x7780], R2 ;  /* 0x0077800203007388 */ /* 0x0087e20000000400 */
[----:B------:R4:W-:Y:S01]  /*3ffc0*/  STS.U16 [R3+0x7f00], R23 ;  /* 0x007f001703007388 */ /* 0x0009e20000000400 */
[----:B------:R4:W-:Y:S02]  /*3ffd0*/  STS.U16 [R3+0x7f80], R17 ;  /* 0x007f801103007388 */ /* 0x0009e40000000400 */
[----:B------:R4:W-:Y:S01]  /*3ffe0*/  STS.U16 [R3+0x8700], R16 ;  /* 0x0087001003007388 */ /* 0x0009e20000000400 */
[----:B0-----:R-:W2:Y:S01]  /*3fff0*/  LDL.LU R26, [R1+0x54] ;  /* 0x00005400011a7983 */ /* 0x001ea20000300800 */
[----:B-1----:R-:W2:Y:S02]  /*40000*/  LDL.LU R14, [R1+0xc] ;  /* 0x00000c00010e7983 */ /* 0x002ea40000300800 */
[----:B---3--:R-:W3:Y:S01]  /*40010*/  LDL.LU R2, [R1+0x8] ;  /* 0x0000080001027983 */ /* 0x008ee20000300800 */
[----:B----4-:R-:W4:Y:S01]  /*40020*/  LDL.LU R23, [R1+0x308c] ;  /* 0x00308c0001177983 */ /* 0x010f220000300800 */
[----:B------:R-:W3:Y:S02]  /*40030*/  LDL.LU R17, [R1+0x3088] ;  /* 0x0030880001117983 */ /* 0x000ee40000300800 */
[----:B------:R-:W3:Y:S01]  /*40040*/  LDL.LU R16, [R1+0x3084] ;  /* 0x0030840001107983 */ /* 0x000ee20000300800 */
[----:B------:R0:W-:Y:S04]  /*40050*/  STS.U16 [R3+0x8780], R0 ;  /* 0x0087800003007388 */ /* 0x0001e80000000400 */
[----:B0-----:R-:W3:Y:S01]  /*40060*/  LDL.LU R0, [R1+0x3080] ;  /* 0x0030800001007983 */ /* 0x001ee20000300800 */
[----:B------:R-:W-:Y:S02]  /*40070*/  STS.U16 [R3+0x8f00], R29 ;  /* 0x008f001d03007388 */ /* 0x000fe40000000400 */
[----:B------:R0:W-:Y:S02]  /*40080*/  STS.U16 [R3+0x8f80], R15 ;  /* 0x008f800f03007388 */ /* 0x0001e40000000400 */
[----:B0-----:R-:W4:Y:S04]  /*40090*/  LDL.LU R15, [R1+0x790] ;  /* 0x00079000010f7983 */ /* 0x001f280000300800 */
[----:B--2---:R0:W-:Y:S04]  /*400a0*/  STS.U16 [R3+0x9700], R13 ;  /* 0x0097000d03007388 */ /* 0x0041e80000000400 */
        /* <DEDUP_REMOVED lines=13> */
[----:B---3--:R0:W-:Y:S01]  /*40180*/  STS.U16 [R3+0xc780], R0 ;  /* 0x00c7800003007388 */ /* 0x0081e20000000400 */
[----:B------:R-:W-:Y:S02]  /*40190*/  STS.U16 [R3+0xcf00], R10 ;  /* 0x00cf000a03007388 */ /* 0x000fe40000000400 */
[----:B------:R-:W-:Y:S02]  /*401a0*/  STS.U16 [R3+0xcf80], R11 ;  /* 0x00cf800b03007388 */ /* 0x000fe40000000400 */
[----:B------:R-:W-:Y:S01]  /*401b0*/  STS.U16 [R3+0xd700], R22 ;  /* 0x00d7001603007388 */ /* 0x000fe20000000400 */
[----:B------:R-:W-:Y:S01]  /*401c0*/  STS.U16 [R3+0xd780], R24 ;  /* 0x00d7801803007388 */ /* 0x000fe20000000400 */
[----:B------:R-:W-:Y:S02]  /*401d0*/  STS.U16 [R3+0xdf00], R12 ;  /* 0x00df000c03007388 */ /* 0x000fe40000000400 */
[----:B------:R1:W-:Y:S01]  /*401e0*/  STS.U16 [R3+0xdf80], R26 ;  /* 0x00df801a03007388 */ /* 0x0003e20000000400 */
[----:B0-----:R-:W3:Y:S04]  /*401f0*/  LDL R0, [R1+0x6c8] ;  /* 0x0006c80001007983 */ /* 0x001ee80000100800 */
[----:B-1----:R-:W0:Y:S01]  /*40200*/  S2R R26, SR_TID.X ;  /* 0x00000000001a7919 */ /* 0x002e220000002100 */
[----:B------:R-:W-:Y:S02]  /*40210*/  STS.U16 [R3+0xe700], R14 ;  /* 0x00e7000e03007388 */ /* 0x000fe40000000400 */
[----:B------:R0:W-:Y:S02]  /*40220*/  STS.U16 [R3+0xe780], R2 ;  /* 0x00e7800203007388 */ /* 0x0001e40000000400 */
[----:B------:R-:W-:Y:S01]  /*40230*/  STS.U16 [R3+0xef00], R16 ;  /* 0x00ef001003007388 */ /* 0x000fe20000000400 */
[----:B------:R-:W-:Y:S01]  /*40240*/  STS.U16 [R3+0xef80], R17 ;  /* 0x00ef801103007388 */ /* 0x000fe20000000400 */
[----:B----4-:R-:W-:Y:S02]  /*40250*/  STS.U16 [R3+0xf700], R23 ;  /* 0x00f7001703007388 */ /* 0x010fe40000000400 */
[----:B------:R-:W-:Y:S01]  /*40260*/  STS.U16 [R3+0xf780], R25 ;  /* 0x00f7801903007388 */ /* 0x000fe20000000400 */
[----:B0-----:R-:W-:-:S02]  /*40270*/  LOP3.LUT R2, R26, 0x7, RZ, 0xc0, !PT ;  /* 0x000000071a027812 */ /* 0x001fc400078ec0ff */
[C---:B------:R-:W-:Y:S01]  /*40280*/  LOP3.LUT R14, R26.reuse, 0x20, RZ, 0xc0, !PT ;  /* 0x000000201a0e7812 */ /* 0x040fe200078ec0ff */
[----:B------:R-:W-:Y:S02]  /*40290*/  IMAD.SHL.U32 R26, R26, 0x2, RZ ;  /* 0x000000021a1a7824 */ /* 0x000fe400078e00ff */
[----:B------:R-:W-:Y:S02]  /*402a0*/  IMAD R2, R2, 0x110, RZ ;  /* 0x0000011002027824 */ /* 0x000fe400078e02ff */
[----:B------:R-:W-:-:S03]  /*402b0*/  IMAD.SHL.U32 R14, R14, 0x40, RZ ;  /* 0x000000400e0e7824 */ /* 0x000fc600078e00ff */
[----:B------:R-:W-:-:S04]  /*402c0*/  LOP3.LUT R2, R2, 0x30, R26, 0x78, !PT ;  /* 0x0000003002027812 */ /* 0x000fc800078e781a */
[----:B------:R-:W-:Y:S01]  /*402d0*/  LOP3.LUT R2, R2, R14, RZ, 0xfc, !PT ;  /* 0x0000000e02027212 */ /* 0x000fe200078efcff */
[----:B--2---:R-:W-:Y:S01]  /*402e0*/  STS.U16 [R3+0xff00], R13 ;  /* 0x00ff000d03007388 */ /* 0x004fe20000000400 */
[----:B------:R-:W-:Y:S02]  /*402f0*/  STS.U16 [R3+0xff80], R15 ;  /* 0x00ff800f03007388 */ /* 0x000fe40000000400 */
[----:B------:R-:W-:Y:S06]  /*40300*/  BAR.SYNC.DEFER_BLOCKING 0x0 ;  /* 0x0000000000007b1d */ /* 0x000fec0000010000 */
[----:B------:R-:W0:Y:S04]  /*40310*/  LDSM.16.M88.4 R4, [R2] ;  /* 0x000000000204783b */ /* 0x000e280000000200 */
[----:B------:R-:W1:Y:S04]  /*40320*/  LDSM.16.M88.4 R12, [R2+0x1000] ;  /* 0x00100000020c783b */ /* 0x000e680000000200 */
[----:B------:R-:W2:Y:S04]  /*40330*/  LDSM.16.M88.4 R8, [R2+0x2000] ;  /* 0x002000000208783b */ /* 0x000ea80000000200 */
[----:B------:R-:W4:Y:S04]  /*40340*/  LDSM.16.M88.4 R16, [R2+0x4000] ;  /* 0x004000000210783b */ /* 0x000f280000000200 */
[----:B------:R-:W-:Y:S04]  /*40350*/  LDSM.16.M88.4 R20, [R2+0xa000] ;  /* 0x00a000000214783b */ /* 0x000fe80000000200 */
[----:B---3--:R-:W-:Y:S04]  /*40360*/  LDSM.16.MT88.4 R24, [R0+0x10000] ;  /* 0x010000000018783b */ /* 0x008fe80000004200 */
[----:B0-----:R-:W-:Y:S01]  /*40370*/  STL.64 [R1+0x90], R4 ;  /* 0x0000900401007387 */ /* 0x001fe20000100a00 */
[----:B------:R-:W-:Y:S02]  /*40380*/  STL.64 [R1+0x98], R6 ;  /* 0x0000980601007387 */ /* 0x000fe40000100a00 */
[----:B-1----:R-:W-:Y:S02]  /*40390*/  STL.64 [R1+0x80], R12 ;  /* 0x0000800c01007387 */ /* 0x002fe40000100a00 */
[----:B------:R-:W0:Y:S01]  /*403a0*/  LDSM.16.M88.4 R4, [R2+0x3000] ;  /* 0x003000000204783b */ /* 0x000e220000000200 */
[----:B------:R-:W-:Y:S03]  /*403b0*/  STL.64 [R1+0x88], R14 ;  /* 0x0000880e01007387 */ /* 0x000fe60000100a00 */
[----:B------:R-:W1:Y:S04]  /*403c0*/  LDSM.16.M88.4 R12, [R2+0x5000] ;  /* 0x00500000020c783b */ /* 0x000e680000000200 */
[----:B--2---:R-:W-:Y:S02]  /*403d0*/  STL.64 [R1+0x70], R8 ;  /* 0x0000700801007387 */ /* 0x004fe40000100a00 */
[----:B------:R-:W-:Y:S02]  /*403e0*/  STL.64 [R1+0x78], R10 ;  /* 0x0000780a01007387 */ /* 0x000fe40000100a00 */
[----:B------:R-:W2:Y:S04]  /*403f0*/  LDSM.16.M88.4 R8, [R2+0x6000] ;  /* 0x006000000208783b */ /* 0x000ea80000000200 */
[----:B----4-:R-:W-:Y:S01]  /*40400*/  STL.64 [R1+0x50], R16 ;  /* 0x0000501001007387 */ /* 0x010fe20000100a00 */
[----:B------:R-:W-:Y:S02]  /*40410*/  STL.64 [R1+0x58], R18 ;  /* 0x0000581201007387 */ /* 0x000fe40000100a00 */
[----:B------:R-:W-:Y:S01]  /*40420*/  LDSM.16.M88.4 R16, [R2+0xb000] ;  /* 0x00b000000210783b */ /* 0x000fe20000000200 */
[----:B0-----:R-:W-:Y:S03]  /*40430*/  STL.64 [R1+0x68], R6 ;  /* 0x0000680601007387 */ /* 0x001fe60000100a00 */
[----:B-1----:R-:W-:Y:S02]  /*40440*/  STL.64 [R1+0x40], R12 ;  /* 0x0000400c01007387 */ /* 0x002fe40000100a00 */
[----:B------:R-:W-:Y:S02]  /*40450*/  STL.64 [R1+0x48], R14 ;  /* 0x0000480e01007387 */ /* 0x000fe40000100a00 */
[----:B------:R-:W-:Y:S02]  /*40460*/  STL.64 [R1+0x3078], R4 ;  /* 0x0030780401007387 */ /* 0x000fe40000100a00 */
[----:B------:R-:W0:Y:S04]  /*40470*/  LDSM.16.M88.4 R4, [R2+0x7000] ;  /* 0x007000000204783b */ /* 0x000e280000000200 */
[----:B------:R-:W1:Y:S04]  /*40480*/  LDSM.16.M88.4 R12, [R2+0x8000] ;  /* 0x00800000020c783b */ /* 0x000e680000000200 */
[----:B--2---:R-:W-:Y:S01]  /*40490*/  STL.64 [R1+0x30], R8 ;  /* 0x0000300801007387 */ /* 0x004fe20000100a00 */
[----:B------:R-:W-:Y:S02]  /*404a0*/  STL.64 [R1+0x38], R10 ;  /* 0x0000380a01007387 */ /* 0x000fe40000100a00 */
[----:B------:R-:W2:Y:S01]  /*404b0*/  LDSM.16.M88.4 R8, [R2+0x9000] ;  /* 0x009000000208783b */ /* 0x000ea20000000200 */
[----:B0-----:R-:W-:Y:S03]  /*404c0*/  STL.64 [R1+0x20], R4 ;  /* 0x0000200401007387 */ /* 0x001fe60000100a00 */
[----:B------:R0:W-:Y:S02]  /*404d0*/  STL.64 [R1+0x28], R6 ;  /* 0x0000280601007387 */ /* 0x0001e40000100a00 */
[----:B0-----:R-:W3:Y:S01]  /*404e0*/  LDL R6, [R1+0x6d8] ;  /* 0x0006d80001067983 */ /* 0x001ee20000100800 */
[----:B-1----:R-:W-:Y:S02]  /*404f0*/  STL.64 [R1+0x10], R12 ;  /* 0x0000100c01007387 */ /* 0x002fe40000100a00 */
[----:B------:R-:W-:Y:S02]  /*40500*/  STL.64 [R1+0x18], R14 ;  /* 0x0000180e01007387 */ /* 0x000fe40000100a00 */
[----:B------:R-:W4:Y:S01]  /*40510*/  LDL.LU.64 R4, [R1+0x80] ;  /* 0x0000800001047983 */ /* 0x000f220000300a00 */
[----:B--2---:R-:W-:Y:S01]  /*40520*/  STL.64 [R1], R8 ;  /* 0x0000000801007387 */ /* 0x004fe20000100a00 */
[----:B------:R-:W-:Y:S02]  /*40530*/  STL.64 [R1+0x8], R10 ;  /* 0x0000080a01007387 */ /* 0x000fe40000100a00 */
[----:B------:R-:W-:Y:S02]  /*40540*/  STL.64 [R1+0x3010], R22 ;  /* 0x0030101601007387 */ /* 0x000fe40000100a00 */
[----:B------:R-:W-:Y:S01]  /*40550*/  STL.64 [R1+0x3008], R20 ;  /* 0x0030081401007387 */ /* 0x000fe20000100a00 */
[----:B------:R-:W0:Y:S04]  /*40560*/  LDSM.16.M88.4 R12, [R2+0xc000] ;  /* 0x00c00000020c783b */ /* 0x000e280000000200 */
[----:B------:R-:W-:Y:S01]  /*40570*/  STL [R1+0x2e5c], R18 ;  /* 0x002e5c1201007387 */ /* 0x000fe20000100800 */
[----:B------:R-:W-:Y:S02]  /*40580*/  STL [R1+0x2e58], R19 ;  /* 0x002e581301007387 */ /* 0x000fe40000100800 */
[----:B------:R-:W-:Y:S02]  /*40590*/  STL.64 [R1+0x3058], R16 ;  /* 0x0030581001007387 */ /* 0x000fe40000100a00 */
[----:B------:R-:W1:Y:S04]  /*405a0*/  LDSM.16.M88.4 R16, [R2+0xd000] ;  /* 0x00d000000210783b */ /* 0x000e680000000200 */
[----:B------:R-:W2:Y:S04]  /*405b0*/  LDSM.16.M88.4 R8, [R2+0xe000] ;  /* 0x00e000000208783b */ /* 0x000ea80000000200 */
[----:B0-----:R-:W-:Y:S01]  /*405c0*/  STL [R1+0x2e18], R14 ;  /* 0x002e180e01007387 */ /* 0x001fe20000100800 */
[----:B------:R-:W-:Y:S02]  /*405d0*/  STL [R1+0x2e14], R15 ;  /* 0x002e140f01007387 */ /* 0x000fe40000100800 */
[----:B------:R0:W-:Y:S02]  /*405e0*/  STL.64 [R1+0x3000], R12 ;  /* 0x0030000c01007387 */ /* 0x0001e40000100a00 */
[----:B0-----:R-:W4:Y:S01]  /*405f0*/  LDL.LU.64 R12, [R1+0x90] ;  /* 0x00009000010c7983 */ /* 0x001f220000300a00 */
[----:B-1----:R-:W-:Y:S02]  /*40600*/  STL.64 [R1+0xb0], R16 ;  /* 0x0000b01001007387 */ /* 0x002fe40000100a00 */
[----:B------:R-:W-:Y:S02]  /*40610*/  STL.64 [R1+0xb8], R18 ;  /* 0x0000b81201007387 */ /* 0x000fe40000100a00 */
[----:B------:R-:W0:Y:S01]  /*40620*/  LDSM.16.M88.4 R16, [R2+0xf000] ;  /* 0x00f000000210783b */ /* 0x000e220000000200 */
[----:B--2---:R-:W-:-:S03]  /*40630*/  IMAD.MOV.U32 R22, RZ, RZ, R8 ;  /* 0x000000ffff167224 */ /* 0x004fc600078e0008 */
[----:B------:R-:W-:Y:S04]  /*40640*/  STL.64 [R1+0x178], R10 ;  /* 0x0001780a01007387 */ /* 0x000fe80000100a00 */
[----:B------:R1:W-:Y:S01]  /*40650*/  STL [R1+0x3070], R22 ;  /* 0x0030701601007387 */ /* 0x0003e20000100800 */
[----:B------:R-:W4:Y:S03]  /*40660*/  LDL.LU.64 R20, [R1+0x4f0] ;  /* 0x0004f00001147983 */ /* 0x000f260000300a00 */
[----:B-1----:R-:W4:Y:S01]  /*40670*/  LDL.LU.64 R22, [R1+0x4f8] ;  /* 0x0004f80001167983 */ /* 0x002f220000300a00 */
[----:B------:R-:W-:Y:S03]  /*40680*/  STL [R1+0x2838], R2 ;  /* 0x0028380201007387 */ /* 0x000fe60000100800 */
[----:B0-----:R0:W-:Y:S01]  /*40690*/  STL.64 [R1+0x1a0], R16 ;  /* 0x0001a01001007387 */ /* 0x0011e20000100a00 */
[----:B------:R-:W-:Y:S03]  /*406a0*/  STL.64 [R1+0x1a8], R18 ;  /* 0x0001a81201007387 */ /* 0x000fe60000100a00 */
[----:B0-----:R-:W2:Y:S01]  /*406b0*/  LDL.LU.64 R16, [R1+0x40] ;  /* 0x0000400001107983 */ /* 0x001ea20000300a00 */
[----:B------:R-:W-:-:S03]  /*406c0*/  IMAD.MOV.U32 R3, RZ, RZ, R9 ;  /* 0x000000ffff037224 */ /* 0x000fc600078e0009 */
[----:B---3--:R-:W0:Y:S01]  /*406d0*/  LDSM.16.MT88.4 R8, [R6+0x10000] ;  /* 0x010000000608783b */ /* 0x008e220000004200 */
[C---:B----4-:R-:W-:Y:S01]  /*406e0*/  HMMA.16816.F32.BF16 R20, R24.reuse, R12, R20 ;  /* 0x0000000c1814723c */ /* 0x050fe20000041814 */
[----:B------:R-:W-:Y:S02]  /*406f0*/  IMAD.MOV.U32 R29, RZ, RZ, R12 ;  /* 0x000000ffff1d7224 */ /* 0x000fe400078e000c */
[----:B------:R-:W-:Y:S01]  /*40700*/  IMAD.MOV.U32 R28, RZ, RZ, R13 ;  /* 0x000000ffff1c7224 */ /* 0x000fe200078e000d */
[----:B--2---:R1:W-:Y:S04]  /*40710*/  STL.64 [R1+0x3068], R16 ;  /* 0x0030681001007387 */ /* 0x0043e80000100a00 */
[----:B-1----:R-:W2:Y:S01]  /*40720*/  LDL.LU.64 R16, [R1+0x50] ;  /* 0x0000500001107983 */ /* 0x002ea20000300a00 */
[----:B0-----:R-:W-:Y:S02]  /*40730*/  STL [R1+0x2fc4], R8 ;  /* 0x002fc40801007387 */ /* 0x001fe40000100800 */
[----:B------:R0:W-:Y:S02]  /*40740*/  STL [R1+0x2fc0], R9 ;  /* 0x002fc00901007387 */ /* 0x0001e40000100800 */
[----:B------:R-:W-:Y:S01]  /*40750*/  STL [R1+0x2fbc], R10 ;  /* 0x002fbc0a01007387 */ /* 0x000fe20000100800 */
[----:B------:R1:W-:Y:S04]  /*40760*/  STL [R1+0x2fb8], R11 ;  /* 0x002fb80b01007387 */ /* 0x0003e80000100800 */
[----:B0-----:R-:W3:Y:S01]  /*40770*/  LDL.LU.64 R8, [R1+0x4e0] ;  /* 0x0004e00001087983 */ /* 0x001ee20000300a00 */
[----:B-1----:R-:W3:Y:S04]  /*40780*/  LDL.LU.64 R10, [R1+0x4e8] ;  /* 0x0004e800010a7983 */ /* 0x002ee80000300a00 */
[----:B------:R0:W-:Y:S01]  /*40790*/  STL.64 [R1+0x290], R20 ;  /* 0x0002901401007387 */ /* 0x0001e20000100a00 */
[----:B------:R1:W-:Y:S04]  /*407a0*/  STL.64 [R1+0x298], R22 ;  /* 0x0002981601007387 */ /* 0x0003e80000100a00 */
[----:B0-----:R-:W4:Y:S01]  /*407b0*/  LDL.LU.64 R20, [R1+0x4c0] ;  /* 0x0004c00001147983 */ /* 0x001f220000300a00 */
[----:B-1----:R-:W4:Y:S02]  /*407c0*/  LDL.LU.64 R22, [R1+0x4c8] ;  /* 0x0004c80001167983 */ /* 0x002f240000300a00 */
[----:B------:R-:W2:Y:S01]  /*407d0*/  LDL.LU.64 R12, [R1+0x30] ;  /* 0x00003000010c7983 */ /* 0x000ea20000300a00 */
[C---:B---3--:R-:W-:Y:S01]  /*407e0*/  HMMA.16816.F32.BF16 R8, R24.reuse, R4, R8 ;  /* 0x000000041808723c */ /* 0x048fe20000041808 */
[----:B--2---:R0:W-:Y:S04]  /*407f0*/  STL.64 [R1+0x3060], R12 ;  /* 0x0030600c01007387 */ /* 0x0041e80000100a00 */
[----:B0-----:R-:W2:Y:S01]  /*40800*/  LDL.LU.64 R12, [R1+0x70] ;  /* 0x00007000010c7983 */ /* 0x001ea20000300a00 */
[----:B------:R-:W-:Y:S02]  /*40810*/  STL [R1+0x2fcc], R28 ;  /* 0x002fcc1c01007387 */ /* 0x000fe40000100800 */
[----:B------:R-:W-:Y:S11]  /*40820*/  STL [R1+0x2fc8], R29 ;  /* 0x002fc81d01007387 */ /* 0x000ff60000100800 */
[----:B------:R-:W-:Y:S04]  /*40830*/  @!UPT UIADD3 URZ, URZ, URZ, URZ ;  /* 0x0000003f3f3ff290 */ /* 0x000fe8000fffe03f */
[----:B------:R-:W-:Y:S01]  /*40840*/  STL.64 [R1+0x280], R8 ;  /* 0x0002800801007387 */ /* 0x000fe20000100a00 */
[----:B------:R0:W-:Y:S02]  /*40850*/  STL.64 [R1+0x288], R10 ;  /* 0x0002880a01007387 */ /* 0x0001e40000100a00 */
[----:B0-----:R-:W-:Y:S02]  /*40860*/  IMAD.MOV.U32 R11, RZ, RZ, R5 ;  /* 0x000000ffff0b7224 */ /* 0x001fe400078e0005 */
[----:B------:R-:W-:Y:S02]  /*40870*/  IMAD.MOV.U32 R10, RZ, RZ, R4 ;  /* 0x000000ffff0a7224 */ /* 0x000fe400078e0004 */
[----:B------:R-:W4:Y:S01]  /*40880*/  LDL.LU.64 R4, [R1+0x3078] ;  /* 0x0030780001047983 */ /* 0x000f220000300a00 */
[----:B------:R-:W-:Y:S02]  /*40890*/  STL [R1+0x2fd4], R11 ;  /* 0x002fd40b01007387 */ /* 0x000fe40000100800 */
[----:B------:R0:W-:Y:S02]  /*408a0*/  STL [R1+0x2fd0], R10 ;  /* 0x002fd00a01007387 */ /* 0x0001e40000100800 */
[----:B------:R-:W2:Y:S01]  /*408b0*/  LDL.LU.64 R8, [R1+0x4d0] ;  /* 0x0004d00001087983 */ /* 0x000ea20000300a00 */
[----:B0-----:R-:W2:Y:S01]  /*408c0*/  LDL.LU.64 R10, [R1+0x4d8] ;  /* 0x0004d800010a7983 */ /* 0x001ea20000300a00 */
[C---:B----4-:R-:W-:Y:S08]  /*408d0*/  HMMA.16816.F32.BF16 R20, R24.reuse, R4, R20 ;  /* 0x000000041814723c */ /* 0x050ff00000041814 */
[----:B--2---:R-:W-:Y:S01]  /*408e0*/  HMMA.16816.F32.BF16 R8, R24, R12, R8 ;  /* 0x0000000c1808723c */ /* 0x004fe20000041808 */
[----:B------:R-:W-:-:S02]  /*408f0*/  IMAD.MOV.U32 R28, RZ, RZ, R4 ;  /* 0x000000ffff1c7224 */ /* 0x000fc400078e0004 */
[----:B------:R-:W-:Y:S11]  /*40900*/  IMAD.MOV.U32 R29, RZ, RZ, R5 ;  /* 0x000000ffff1d7224 */ /* 0x000ff600078e0005 */
[----:B------:R-:W-:Y:S09]  /*40910*/  @!UPT UIADD3 URZ, URZ, URZ, URZ ;  /* 0x0000003f3f3ff290 */ /* 0x000ff2000fffe03f */
[----:B------:R0:W-:Y:S01]  /*40920*/  STL.64 [R1+0x270], R8 ;  /* 0x0002700801007387 */ /* 0x0001e20000100a00 */
[----:B------:R-:W-:Y:S02]  /*40930*/  STL.64 [R1+0x278], R10 ;  /* 0x0002780a01007387 */ /* 0x000fe40000100a00 */
[----:B0-----:R-:W-:Y:S02]  /*40940*/  IMAD.MOV.U32 R9, RZ, RZ, R13 ;  /* 0x000000ffff097224 */ /* 0x001fe400078e000d */
[----:B------:R-:W-:Y:S02]  /*40950*/  IMAD.MOV.U32 R8, RZ, RZ, R12 ;  /* 0x000000ffff087224 */ /* 0x000fe400078e000c */
[----:B------:R-:W2:Y:S01]  /*40960*/  LDL.LU.64 R12, [R1+0x4a0] ;  /* 0x0004a000010c7983 */ /* 0x000ea20000300a00 */
[----:B------:R-:W2:Y:S02]  /*40970*/  LDL.LU.64 R14, [R1+0x4a8] ;  /* 0x0004a800010e7983 */ /* 0x000ea40000300a00 */
[----:B------:R-:W-:Y:S02]  /*40980*/  STL [R1+0x2fdc], R9 ;  /* 0x002fdc0901007387 */ /* 0x000fe40000100800 */
[----:B------:R0:W-:Y:S02]  /*40990*/  STL [R1+0x2fd8], R8 ;  /* 0x002fd80801007387 */ /* 0x0001e40000100800 */
[----:B0-----:R-:W3:Y:S01]  /*409a0*/  LDL.LU.64 R8, [R1+0x4b0] ;  /* 0x0004b00001087983 */ /* 0x001ee20000300a00 */
[----:B------:R-:W3:Y:S02]  /*409b0*/  LDL.LU.64 R10, [R1+0x4b8] ;  /* 0x0004b800010a7983 */ /* 0x000ee40000300a00 */
[----:B------:R-:W-:Y:S02]  /*409c0*/  STL.64 [R1+0x260], R20 ;  /* 0x0002601401007387 */ /* 0x000fe40000100a00 */
[----:B------:R0:W-:Y:S02]  /*409d0*/  STL.64 [R1+0x268], R22 ;  /* 0x0002681601007387 */ /* 0x0001e40000100a00 */
[----:B0-----:R-:W4:Y:S01]  /*409e0*/  LDL.LU R22, [R1+0x3070] ;  /* 0x0030700001167983 */ /* 0x001f220000300800 */
[----:B------:R-:W2:Y:S02]  /*409f0*/  LDL.LU.64 R4, [R1+0x490] ;  /* 0x0004900001047983 */ /* 0x000ea40000300a00 */
[----:B------:R-:W2:Y:S02]  /*40a00*/  LDL.LU.64 R6, [R1+0x498] ;  /* 0x0004980001067983 */ /* 0x000ea40000300a00 */
[----:B------:R-:W2:Y:S02]  /*40a10*/  LDL.LU.64 R20, [R1] ;  /* 0x0000000001147983 */ /* 0x000ea40000300a00 */
[----:B--2---:R0:W-:Y:S04]  /*40a20*/  STL.64 [R1+0x3028], R20 ;  /* 0x0030281401007387 */ /* 0x0041e80000100a00 */
[----:B0-----:R-:W2:Y:S01]  /*40a30*/  LDL.LU.64 R20, [R1+0x10] ;  /* 0x0000100001147983 */ /* 0x001ea20000300a00 */
[C---:B---3--:R-:W-:Y:S03]  /*40a40*/  HMMA.16816.F32.BF16 R8, R24.reuse, R16, R8 ;  /* 0x000000101808723c */ /* 0x048fe60000041808 */
[----:B--2---:R0:W-:Y:S04]  /*40a50*/  STL.64 [R1+0x3040], R20 ;  /* 0x0030401401007387 */ /* 0x0041e80000100a00 */
[----:B0-----:R-:W2:Y:S01]  /*40a60*/  LDL.LU.64 R20, [R1+0x20] ;  /* 0x0000200001147983 */ /* 0x001ea20000300a00 */
[----:B------:R-:W-:Y:S02]  /*40a70*/  STL [R1+0x2fe4], R29 ;  /* 0x002fe41d01007387 */ /* 0x000fe40000100800 */
[----:B------:R-:W-:Y:S11]  /*40a80*/  STL [R1+0x2fe0], R28 ;  /* 0x002fe01c01007387 */ /* 0x000ff60000100800 */
[----:B------:R-:W-:Y:S02]  /*40a90*/  @!UPT UIADD3 URZ, URZ, URZ, URZ ;  /* 0x0000003f3f3ff290 */ /* 0x000fe4000fffe03f */
[----:B------:R-:W-:Y:S01]  /*40aa0*/  STL.64 [R1+0x250], R8 ;  /* 0x0002500801007387 */ /* 0x000fe20000100a00 */
[----:B------:R0:W-:Y:S02]  /*40ab0*/  STL.64 [R1+0x258], R10 ;  /* 0x0002580a01007387 */ /* 0x0001e40000100a00 */
[----:B0-----:R-:W-:Y:S02]  /*40ac0*/  IMAD.MOV.U32 R11, RZ, RZ, R16 ;  /* 0x000000ffff0b7224 */ /* 0x001fe400078e0010 */
[----:B------:R-:W-:Y:S02]  /*40ad0*/  IMAD.MOV.U32 R10, RZ, RZ, R17 ;  /* 0x000000ffff0a7224 */ /* 0x000fe400078e0011 */
[----:B------:R-:W3:Y:S01]  /*40ae0*/  LDL.LU.64 R16, [R1+0x3068] ;  /* 0x0030680001107983 */ /* 0x000ee20000300a00 */
[----:B------:R-:W-:Y:S01]  /*40af0*/  STL [R1+0x2fe8], R11 ;  /* 0x002fe80b01007387 */ /* 0x000fe20000100800 */
[C---:B---3--:R-:W-:Y:S11]  /*40b00*/  HMMA.16816.F32.BF16 R12, R24.reuse, R16, R12 ;  /* 0x00000010180c723c */ /* 0x048ff6000004180c */
[----:B------:R-:W-:Y:S11]  /*40b10*/  @!UPT UIADD3 URZ, URZ, URZ, URZ ;  /* 0x0000003f3f3ff290 */ /* 0x000ff6000fffe03f */
[----:B------:R-:W-:Y:S01]  /*40b20*/  @!UPT UIADD3 URZ, URZ, URZ, URZ ;  /* 0x0000003f3f3ff290 */ /* 0x000fe2000fffe03f */
[----:B------:R0:W-:Y:S01]  /*40b30*/  STL.64 [R1+0x240], R12 ;  /* 0x0002400c01007387 */ /* 0x0001e20000100a00 */
[----:B------:R-:W-:Y:S03]  /*40b40*/  STL.64 [R1+0x248], R14 ;  /* 0x0002480e01007387 */ /* 0x000fe60000100a00 */
[----:B0-----:R-:W3:Y:S01]  /*40b50*/  LDL.LU.64 R12, [R1+0x3060] ;  /* 0x00306000010c7983 */ /* 0x001ee20000300a00 */
[----:B------:R-:W-:Y:S02]  /*40b60*/  IMAD.MOV.U32 R9, RZ, RZ, R16 ;  /* 0x000000ffff097224 */ /* 0x000fe400078e0010 */
[----:B------:R-:W-:Y:S02]  /*40b70*/  IMAD.MOV.U32 R8, RZ, RZ, R17 ;  /* 0x000000ffff087224 */ /* 0x000fe400078e0011 */
[----:B------:R-:W2:Y:S01]  /*40b80*/  LDL.LU.64 R16, [R1+0x3058] ;  /* 0x0030580001107983 */ /* 0x000ea20000300a00 */
[----:B------:R-:W-:Y:S02]  /*40b90*/  STL [R1+0x3050], R10 ;  /* 0x0030500a01007387 */ /* 0x000fe40000100800 */
[----:B------:R0:W-:Y:S01]  /*40ba0*/  STL.64 [R1+0x3048], R8 ;  /* 0x0030480801007387 */ /* 0x0001e20000100a00 */
[----:B---3--:R-:W-:Y:S11]  /*40bb0*/  HMMA.16816.F32.BF16 R4, R24, R12, R4 ;  /* 0x0000000c1804723c */ /* 0x008ff60000041804 */
[----:B------:R-:W-:Y:S11]  /*40bc0*/  @!UPT UIADD3 URZ, URZ, URZ, URZ ;  /* 0x0000003f3f3ff290 */ /* 0x000ff6000fffe03f */
[----:B------:R-:W-:Y:S01]  /*40bd0*/  @!UPT UIADD3 URZ, URZ, URZ, URZ ;  /* 0x0000003f3f3ff290 */ /* 0x000fe2000fffe03f */
[----:B------:R-:W-:Y:S01]  /*40be0*/  STL.64 [R1+0x238], R6 ;  /* 0x0002380601007387 */ /* 0x000fe20000100a00 */
[----:B0-----:R-:W3:Y:S02]  /*40bf0*/  LDL.LU.64 R8, [R1+0x500] ;  /* 0x0005000001087983 */ /* 0x001ee40000300a00 */
[----:B------:R-:W3:Y:S02]  /*40c00*/  LDL.LU.64 R10, [R1+0x508] ;  /* 0x00050800010a7983 */ /* 0x000ee40000300a00 */
[----:B------:R-:W-:Y:S02]  /*40c10*/  IMAD.MOV.U32 R18, RZ, RZ, R4 ;  /* 0x000000ffff127224 */ /* 0x000fe400078e0004 */
[----:B------:R-:W-:Y:S02]  /*40c20*/  IMAD.MOV.U32 R19, RZ, RZ, R5 ;  /* 0x000000ffff137224 */ /* 0x000fe400078e0005 */
[----:B------:R-:W0:Y:S04]  /*40c30*/  LDSM.16.MT88.4 R4, [R0+0x10400] ;  /* 0x010400000004783b */ /* 0x000e280000004200 */
[----:B------:R-:W-:Y:S01]  /*40c40*/  STL.64 [R1+0x3020], R18 ;  /* 0x0030201201007387 */ /* 0x000fe20000100a00 */
[----:B--2---:R1:W-:Y:S03]  /*40c50*/  STL.64 [R1+0x3018], R16 ;  /* 0x0030181001007387 */ /* 0x0043e60000100a00 */
[----:B-1----:R-:W2:Y:S01]  /*40c60*/  LDL.LU.64 R16, [R1+0x440] ;  /* 0x0004400001107983 */ /* 0x002ea20000300a00 */
[----:B------:R-:W2:Y:S02]  /*40c70*/  LDL.LU.64 R18, [R1+0x448] ;  /* 0x0004480001127983 */ /* 0x000ea40000300a00 */
[----:B------:R-:W-:-:S02]  /*40c80*/  IMAD.MOV.U32 R29, RZ, RZ, R12 ;  /* 0x000000ffff1d7224 */ /* 0x000fc400078e000c */
[----:B------:R-:W-:Y:S01]  /*40c90*/  IMAD.MOV.U32 R28, RZ, RZ, R13 ;  /* 0x000000ffff1c7224 */ /* 0x000fe200078e000d */
[----:B---3--:R-:W-:Y:S01]  /*40ca0*/  HMMA.16816.F32.BF16 R8, R24, R20, R8 ;  /* 0x000000141808723c */ /* 0x008fe20000041808 */
[----:B--2---:R-:W-:Y:S01]  /*40cb0*/  STL.64 [R1+0x3038], R18 ;  /* 0x0030381201007387 */ /* 0x004fe20000100a00 */
[----:B------:R1:W-:Y:S03]  /*40cc0*/  STL.64 [R1+0x3030], R16 ;  /* 0x0030301001007387 */ /* 0x0003e60000100a00 */
[----:B-1----:R-:W2:Y:S01]  /*40cd0*/  LDL.LU.64 R16, [R1+0x450] ;  /* 0x0004500001107983 */ /* 0x002ea20000300a00 */
[----:B------:R-:W2:Y:S02]  /*40ce0*/  LDL.LU.64 R18, [R1+0x458] ;  /* 0x0004580001127983 */ /* 0x000ea40000300a00 */
[----:B------:R-:W3:Y:S02]  /*40cf0*/  LDL.LU.64 R12, [R1+0x430] ;  /* 0x00043000010c7983 */ /* 0x000ee40000300a00 */
[----:B------:R-:W3:Y:S01]  /*40d00*/  LDL.LU.64 R14, [R1+0x438] ;  /* 0x00043800010e7983 */ /* 0x000ee20000300a00 */
[----:B0-----:R0:W-:Y:S01]  /*40d10*/  STL.64 [R1+0x2e80], R6 ;  /* 0x002e800601007387 */ /* 0x0011e20000100a00 */
[----:B------:R-:W-:Y:S02]  /*40d20*/  STL.64 [R1+0x2e78], R4 ;  /* 0x002e780401007387 */ /* 0x000fe40000100a00 */
[----:B------:R-:W-:Y:S09]  /*40d30*/  STL [R1+0x2d40], R0 ;  /* 0x002d400001007387 */ /* 0x000ff20000100800 */
[----:B------:R-:W-:Y:S01]  /*40d40*/  STL.64 [R1+0x220], R8 ;  /* 0x0002200801007387 */ /* 0x000fe20000100a00 */
[----:B------:R1:W-:Y:S01]  /*40d50*/  STL.64 [R1+0x228], R10 ;  /* 0x0002280a01007387 */ /* 0x0003e20000100a00 */
[----:B0-----:R-:W-:-:S03]  /*40d60*/  IMAD.MOV.U32 R6, RZ, RZ, R21 ;  /* 0x000000ffff067224 */ /* 0x001fc600078e0015 */
[----:B-1----:R-:W2:Y:S01]  /*40d70*/  LDL.LU R10, [R1+0x3050] ;  /* 0x00305000010a7983 */ /* 0x002ea20000300800 */
[----:B------:R-:W2:Y:S02]  /*40d80*/  LDL.LU.64 R8, [R1+0x3048] ;  /* 0x0030480001087983 */ /* 0x000ea40000300a00 */
[----:B------:R-:W-:Y:S02]  /*40d90*/  IMAD.MOV.U32 R11, RZ, RZ, R20 ;  /* 0x000000ffff0b7224 */ /* 0x000fe400078e0014 */
[----:B------:R-:W2:Y:S02]  /*40da0*/  LDL.LU.64 R20, [R1+0x3040] ;  /* 0x0030400001147983 */ /* 0x000ea40000300a00 */
[----:B--2---:R-:W-:Y:S02]  /*40db0*/  HMMA.16816.F32.BF16 R16, R24, R20, R16 ;  /* 0x000000141810723c */ /* 0x004fe40000041810 */
[----:B------:R-:W-:Y:S01]  /*40dc0*/  STL.64 [R1+0x2ff8], R10 ;  /* 0x002ff80a01007387 */ /* 0x000fe20000100a00 */
[----:B------:R0:W-:Y:S02]  /*40dd0*/  STL.64 [R1+0x2ff0], R8 ;  /* 0x002ff00801007387 */ /* 0x0001e40000100a00 */
[----:B------:R-:W-:-:S02]  /*40de0*/  IMAD.MOV.U32 R2, RZ, RZ, R20 ;  /* 0x000000ffff027224 */ /* 0x000fc400078e0014 */
[----:B------:R-:W-:Y:S01]  /*40df0*/  IMAD.MOV.U32 R0, RZ, RZ, R21 ;  /* 0x000000ffff007224 */ /* 0x000fe200078e0015 */
[----:B0-----:R-:W2:Y:S11]  /*40e00*/  LDL.LU.64 R8, [R1+0xb0] ;  /* 0x0000b00001087983 */ /* 0x001eb60000300a00 */
[----:B------:R-:W-:Y:S04]  /*40e10*/  @!UPT UIADD3 URZ, URZ, URZ, URZ ;  /* 0x0000003f3f3ff290 */ /* 0x000fe8000fffe03f */
[----:B------:R-:W-:Y:S01]  /*40e20*/  STL.64 [R1+0x210], R16 ;  /* 0x0002101001007387 */ /* 0x000fe20000100a00 */
[----:B------:R0:W-:Y:S03]  /*40e30*/  STL.64 [R1+0x218], R18 ;  /* 0x0002181201007387 */ /* 0x0001e60000100a00 */
[----:B0-----:R-:W2:Y:S01]  /*40e40*/  LDL.LU.64 R18, [R1+0x3038] ;  /* 0x0030380001127983 */ /* 0x001ea20000300a00 */
[----:B------:R-:W2:Y:S02]  /*40e50*/  LDL.LU.64 R16, [R1+0x3030] ;  /* 0x0030300001107983 */ /* 0x000ea40000300a00 */
[----:B------:R-:W2:Y:S02]  /*40e60*/  LDL.LU.64 R20, [R1+0x3028] ;  /* 0x0030280001147983 */ /* 0x000ea40000300a00 */
[----:B----4-:R-:W-:Y:S01]  /*40e70*/  IMAD.MOV.U32 R4, RZ, RZ, R22 ;  /* 0x000000ffff047224 */ /* 0x010fe200078e0016 */
[----:B--2---:R-:W-:Y:S01]  /*40e80*/  HMMA.16816.F32.BF16 R16, R24, R20, R16 ;  /* 0x000000141810723c */ /* 0x004fe20000041810 */
[----:B------:R-:W-:-:S02]  /*40e90*/  IMAD.MOV.U32 R11, RZ, RZ, R20 ;  /* 0x000000ffff0b7224 */ /* 0x000fc400078e0014 */
[----:B------:R-:W-:Y:S11]  /*40ea0*/  IMAD.MOV.U32 R10, RZ, RZ, R21 ;  /* 0x000000ffff0a7224 */ /* 0x000ff600078e0015 */
[----:B------:R-:W-:Y:S09]  /*40eb0*/  @!UPT UIADD3 URZ, URZ, URZ, URZ ;  /* 0x0000003f3f3ff290 */ /* 0x000ff2000fffe03f */
[----:B------:R-:W-:Y:S01]  /*40ec0*/  STL.64 [R1+0x200], R16 ;  /* 0x0002001001007387 */ /* 0x000fe20000100a00 */
[----:B------:R0:W-:Y:S03]  /*40ed0*/  STL.64 [R1+0x208], R18 ;  /* 0x0002081201007387 */ /* 0x0001e60000100a00 */
[----:B0-----:R-:W2:Y:S01]  /*40ee0*/  LDL.LU.64 R18, [R1+0x3020] ;  /* 0x0030200001127983 */ /* 0x001ea20000300a00 */
[----:B------:R-:W4:Y:S02]  /*40ef0*/  LDL.LU.64 R16, [R1+0x3018] ;  /* 0x0030180001107983 */ /* 0x000f240000300a00 */
[----:B------:R-:W2:Y:S02]  /*40f00*/  LDL.LU.64 R22, [R1+0x3010] ;  /* 0x0030100001167983 */ /* 0x000ea40000300a00 */
[----:B------:R-:W3:Y:S02]  /*40f10*/  LDL.LU.64 R20, [R1+0x3008] ;  /* 0x0030080001147983 */ /* 0x000ee40000300a00 */
[C---:B---3--:R-:W-:Y:S11]  /*40f20*/  HMMA.16816.F32.BF16 R12, R24.reuse, R20, R12 ;  /* 0x00000014180c723c */ /* 0x048ff6000004180c */
[----:B------:R-:W-:Y:S11]  /*40f30*/  @!UPT UIADD3 URZ, URZ, URZ, URZ ;  /* 0x0000003f3f3ff290 */ /* 0x000ff6000fffe03f */
[----:B------:R-:W-:Y:S01]  /*40f40*/  @!UPT UIADD3 URZ, URZ, URZ, URZ ;  /* 0x0000003f3f3ff290 */ /* 0x000fe2000fffe03f */
[----:B------:R0:W-:Y:S01]  /*40f50*/  STL.64 [R1+0x1f0], R12 ;  /* 0x0001f00c01007387 */ /* 0x0001e20000100a00 */
[----:B------:R-:W-:Y:S03]  /*40f60*/  STL.64 [R1+0x1f8], R14 ;  /* 0x0001f80e01007387 */ /* 0x000fe60000100a00 */
[----:B0-----:R-:W3:Y:S01]  /*40f70*/  LDL.LU.64 R12, [R1+0x3000] ;  /* 0x00300000010c7983 */ /* 0x001ee20000300a00 */
[----:B------:R-:W3:Y:S02]  /*40f80*/  LDL R7, [R1+0x6d8] ;  /* 0x0006d80001077983 */ /* 0x000ee40000100800 */
[----:B--2---:R-:W-:Y:S02]  /*40f90*/  STL.64 [R1+0x2ed8], R22 ;  /* 0x002ed81601007387 */ /* 0x004fe40000100a00 */
[----:B------:R0:W-:Y:S02]  /*40fa0*/  STL.64 [R1+0x2ed0], R20 ;  /* 0x002ed01401007387 */ /* 0x0001e40000100a00 */
[----:B0-----:R-:W4:Y:S01]  /*40fb0*/  LDL.LU.64 R20, [R1+0x420] ;  /* 0x0004200001147983 */ /* 0x001f220000300a00 */
[----:B------:R-:W4:Y:S02]  /*40fc0*/  LDL.LU.64 R22, [R1+0x428] ;  /* 0x0004280001167983 */ /* 0x000f240000300a00 */
[----:B------:R-:W-:Y:S01]  /*40fd0*/  IMAD.MOV.U32 R5, RZ, RZ, R3 ;  /* 0x000000ffff057224 */ /* 0x000fe200078e0003 */
[----:B----4-:R-:W-:Y:S11]  /*40fe0*/  HMMA.16816.F32.BF16 R20, R24, R16, R20 ;  /* 0x000000101814723c */ /* 0x010ff60000041814 */
[----:B------:R-:W-:Y:S11]  /*40ff0*/  @!UPT UIADD3 URZ, URZ, URZ, URZ ;  /* 0x0000003f3f3ff290 */ /* 0x000ff6000fffe03f */
[----:B------:R-:W-:Y:S01]  /*41000*/  @!UPT UIADD3 URZ, URZ, URZ, URZ ;  /* 0x0000003f3f3ff290 */ /* 0x000fe2000fffe03f */
[----:B------:R0:W-:Y:S01]  /*41010*/  STL [R1+0x1e0], R20 ;  /* 0x0001e01401007387 */ /* 0x0001e20000100800 */
[----:B------:R-:W-:Y:S02]  /*41020*/  IMAD.MOV.U32 R14, RZ, RZ, R21 ;  /* 0x000000ffff0e7224 */ /* 0x000fe400078e0015 */
[----:B------:R-:W-:Y:S02]  /*41030*/  IMAD.MOV.U32 R21, RZ, RZ, R10 ;  /* 0x000000ffff157224 */ /* 0x000fe400078e000a */
[----:B------:R-:W-:Y:S02]  /*41040*/  IMAD.MOV.U32 R15, RZ, RZ, R22 ;  /* 0x000000ffff0f7224 */ /* 0x000fe400078e0016 */
[----:B------:R-:W-:Y:S02]  /*41050*/  IMAD.MOV.U32 R3, RZ, RZ, R23 ;  /* 0x000000ffff037224 */ /* 0x000fe400078e0017 */
[----:B0-----:R-:W-:-:S05]  /*41060*/  IMAD.MOV.U32 R20, RZ, RZ, R11 ;  /* 0x000000ffff147224 */ /* 0x001fca00078e000b */
[----:B------:R0:W-:Y:S04]  /*41070*/  STL.64 [R1+0x2ef0], R20 ;  /* 0x002ef01401007387 */ /* 0x0001e80000100a00 */
[----:B0-----:R-:W3:Y:S01]  /*41080*/  LDL.LU.64 R20, [R1+0x410] ;  /* 0x0004100001147983 */ /* 0x001ee20000300a00 */
[----:B------:R-:W3:Y:S02]  /*41090*/  LDL.LU.64 R22, [R1+0x418] ;  /* 0x0004180001167983 */ /* 0x000ee40000300a00 */
[----:B------:R-:W-:Y:S02]  /*410a0*/  STL.64 [R1+0x2ec8], R18 ;  /* 0x002ec81201007387 */ /* 0x000fe40000100a00 */
[----:B------:R0:W-:Y:S02]  /*410b0*/  STL.64 [R1+0x2ec0], R16 ;  /* 0x002ec01001007387 */ /* 0x0001e40000100a00 */
[----:B0-----:R-:W2:Y:S04]  /*410c0*/  LDL R16, [R1+0x1a0] ;  /* 0x0001a00001107983 */ /* 0x001ea80000100800 */
[----:B------:R-:W2:Y:S01]  /*410d0*/  LDL R17, [R1+0x1a4] ;  /* 0x0001a40001117983 */ /* 0x000ea20000100800 */
[----:B------:R-:W-:Y:S02]  /*410e0*/  STL [R1+0x2e24], R3 ;  /* 0x002e240301007387 */ /* 0x000fe40000100800 */
[----:B------:R-:W-:Y:S02]  /*410f0*/  STL [R1+0x2e20], R15 ;  /* 0x002e200f01007387 */ /* 0x000fe40000100800 */
[----:B------:R-:W-:Y:S01]  /*41100*/  STL [R1+0x2e1c], R14 ;  /* 0x002e1c0e01007387 */ /* 0x000fe20000100800 */
[----:B---3--:R-:W-:Y:S11]  /*41110*/  HMMA.16816.F32.BF16 R20, R24, R12, R20 ;  /* 0x0000000c1814723c */ /* 0x008ff60000041814 */
[----:B------:R-:W-:Y:S11]  /*41120*/  @!UPT UIADD3 URZ, URZ, URZ, URZ ;  /* 0x0000003f3f3ff290 */ /* 0x000ff6000fffe03f */
[----:B------:R-:W-:Y:S01]  /*41130*/  @!UPT UIADD3 URZ, URZ, URZ, URZ ;  /* 0x0000003f3f3ff290 */ /* 0x000fe2000fffe03f */
[----:B------:R0:W-:Y:S01]  /*41140*/  STL.64 [R1+0x1d0], R20 ;  /* 0x0001d01401007387 */ /* 0x0001e20000100a00 */
[----:B------:R-:W-:Y:S02]  /*41150*/  STL.64 [R1+0x1d8], R22 ;  /* 0x0001d81601007387 */ /* 0x000fe40000100a00 */
[----:B0-----:R-:W-:Y:S02]  /*41160*/  IMAD.MOV.U32 R20, RZ, RZ, R2 ;  /* 0x000000ffff147224 */ /* 0x001fe400078e0002 */
[----:B------:R-:W-:-:S05]  /*41170*/  IMAD.MOV.U32 R21, RZ, RZ, R0 ;  /* 0x000000ffff157224 */ /* 0x000fca00078e0000 */
[----:B------:R0:W-:Y:S04]  /*41180*/  STL.64 [R1+0x2f08], R20 ;  /* 0x002f081401007387 */ /* 0x0001e80000100a00 */
[----:B0-----:R-:W3:Y:S01]  /*41190*/  LDL.LU.64 R20, [R1+0x400] ;  /* 0x0004000001147983 */ /* 0x001ee20000300a00 */
[----:B------:R-:W3:Y:S02]  /*411a0*/  LDL.LU.64 R22, [R1+0x408] ;  /* 0x0004080001167983 */ /* 0x000ee40000300a00 */
[----:B------:R-:W4:Y:S02]  /*411b0*/  LDL.LU.64 R10, [R1+0x2ff8] ;  /* 0x002ff800010a7983 */ /* 0x000f240000300a00 */
[----:B------:R-:W-:Y:S02]  /*411c0*/  IMAD.MOV.U32 R2, RZ, RZ, R8 ;  /* 0x000000ffff027224 */ /* 0x000fe400078e0008 */
[----:B------:R-:W-:Y:S01]  /*411d0*/  IMAD.MOV.U32 R0, RZ, RZ, R9 ;  /* 0x000000ffff007224 */ /* 0x000fe200078e0009 */
[C---:B---3--:R-:W-:Y:S01]  /*411e0*/  HMMA.16816.F32.BF16 R20, R24.reuse, R8, R20 ;  /* 0x000000081814723c */ /* 0x048fe20000041814 */
[----:B------:R-:W3:Y:S11]  /*411f0*/  LDL.LU.64 R8, [R1+0x2ff0] ;  /* 0x002ff00001087983 */ /* 0x000ef60000300a00 */
[----:B------:R-:W-:Y:S11]  /*41200*/  @!UPT UIADD3 URZ, URZ, URZ, URZ ;  /* 0x0000003f3f3ff290 */ /* 0x000ff6000fffe03f */
[----:B------:R4:W-:Y:S01]  /*41210*/  STL [R1+0x1c0], R20 ;  /* 0x0001c01401007387 */ /* 0x0009e20000100800 */
[----:B------:R-:W-:Y:S02]  /*41220*/  IMAD.MOV.U32 R3, RZ, RZ, R21 ;  /* 0x000000ffff037224 */ /* 0x000fe400078e0015 */
[----:B------:R-:W-:Y:S02]  /*41230*/  IMAD.MOV.U32 R21, RZ, RZ, R6 ;  /* 0x000000ffff157224 */ /* 0x000fe400078e0006 */
[----:B------:R-:W-:Y:S02]  /*41240*/  IMAD.MOV.U32 R15, RZ, RZ, R22 ;  /* 0x000000ffff0f7224 */ /* 0x000fe400078e0016 */
[----:B------:R-:W-:Y:S02]  /*41250*/  IMAD.MOV.U32 R14, RZ, RZ, R23 ;  /* 0x000000ffff0e7224 */ /* 0x000fe400078e0017 */
[----:B----4-:R-:W-:Y:S02]  /*41260*/  IMAD.MOV.U32 R20, RZ, RZ, R11 ;  /* 0x000000ffff147224 */ /* 0x010fe400078e000b */
[----:B------:R-:W4:Y:S03]  /*41270*/  LDL.LU R11, [R1+0x2fe8] ;  /* 0x002fe800010b7983 */ /* 0x000f260000300800 */
[----:B------:R0:W-:Y:S02]  /*41280*/  STL.64 [R1+0x2f20], R20 ;  /* 0x002f201401007387 */ /* 0x0001e40000100a00 */
[----:B0-----:R-:W2:Y:S01]  /*41290*/  LDL.LU.64 R20, [R1+0x3f0] ;  /* 0x0003f00001147983 */ /* 0x001ea20000300a00 */
[----:B------:R-:W2:Y:S02]  /*412a0*/  LDL.LU.64 R22, [R1+0x3f8] ;  /* 0x0003f80001167983 */ /* 0x000ea40000300a00 */
[----:B------:R-:W-:Y:S02]  /*412b0*/  STL.64 [R1+0x2eb8], R14 ;  /* 0x002eb80e01007387 */ /* 0x000fe40000100a00 */
[----:B------:R0:W-:Y:S02]  /*412c0*/  STL.64 [R1+0x2eb0], R12 ;  /* 0x002eb00c01007387 */ /* 0x0001e40000100a00 */
[----:B0-----:R-:W3:Y:S01]  /*412d0*/  LDL.LU.64 R12, [R1+0x3d0] ;  /* 0x0003d000010c7983 */ /* 0x001ee20000300a00 */
[----:B------:R-:W3:Y:S01]  /*412e0*/  LDL.LU.64 R14, [R1+0x3d8] ;  /* 0x0003d800010e7983 */ /* 0x000ee20000300a00 */
[C---:B--2---:R-:W-:Y:S08]  /*412f0*/  HMMA.16816.F32.BF16 R20, R24.reuse, R4, R20 ;  /* 0x000000041814723c */ /* 0x044ff00000041814 */
[----:B---3--:R-:W-:Y:S01]  /*41300*/  HMMA.16816.F32.BF16 R12, R24, R16, R12 ;  /* 0x00000010180c723c */ /* 0x008fe2000004180c */
[----:B------:R-:W0:Y:S11]  /*41310*/  LDSM.16.MT88.4 R24, [R7+0x10400] ;  /* 0x010400000718783b */ /* 0x000e360000004200 */
[----:B------:R-:W-:Y:S03]  /*41320*/  @!UPT UIADD3 URZ, URZ, URZ, URZ ;  /* 0x0000003f3f3ff290 */ /* 0x000fe6000fffe03f */
[----:B------:R1:W-:Y:S01]  /*41330*/  STL.64 [R1+0x1b0], R20 ;  /* 0x0001b01401007387 */ /* 0x0003e20000100a00 */
[----:B------:R-:W-:Y:S02]  /*41340*/  STL.64 [R1+0x1b8], R22 ;  /* 0x0001b81601007387 */ /* 0x000fe40000100a00 */
[----:B-1----:R-:W-:Y:S02]  /*41350*/  IMAD.MOV.U32 R20, RZ, RZ, R29 ;  /* 0x000000ffff147224 */ /* 0x002fe400078e001d */
[----:B------:R-:W-:Y:S01]  /*41360*/  IMAD.MOV.U32 R21, RZ, RZ, R28 ;  /* 0x000000ffff157224 */ /* 0x000fe200078e001c */
[----:B------:R-:W2:Y:S01]  /*41370*/  LDL.LU R29, [R1+0x2fe4] ;  /* 0x002fe400011d7983 */ /* 0x000ea20000300800 */
[----:B------:R-:W3:Y:S03]  /*41380*/  LDL.LU R28, [R1+0x2fe0] ;  /* 0x002fe000011c7983 */ /* 0x000ee60000300800 */
[----:B------:R1:W-:Y:S01]  /*41390*/  STL.64 [R1+0x2f38], R20 ;  /* 0x002f381401007387 */ /* 0x0003e20000100a00 */
[----:B------:R4:W-:Y:S02]  /*413a0*/  STL.64 [R1+0x2e98], R4 ;  /* 0x002e980401007387 */ /* 0x0009e40000100a00 */
[----:B------:R-:W-:Y:S02]  /*413b0*/  STL.64 [R1+0x190], R12 ;  /* 0x0001900c01007387 */ /* 0x000fe40000100a00 */
[----:B------:R-:W-:Y:S02]  /*413c0*/  STL.64 [R1+0x198], R14 ;  /* 0x0001980e01007387 */ /* 0x000fe40000100a00 */
[----:B-1----:R-:W-:-:S02]  /*413d0*/  IMAD.MOV.U32 R20, RZ, RZ, R9 ;  /* 0x000000ffff147224 */ /* 0x002fc400078e0009 */
[----:B------:R-:W-:Y:S01]  /*413e0*/  IMAD.MOV.U32 R21, RZ, RZ, R8 ;  /* 0x000000ffff157224 */ /* 0x000fe200078e0008 */
[----:B------:R-:W3:Y:S01]  /*413f0*/  LDL.LU R9, [R1+0x2fdc] ;  /* 0x002fdc0001097983 */ /* 0x000ee20000300800 */
[----:B------:R-:W3:Y:S02]  /*41400*/  LDL.LU R8, [R1+0x2fd8] ;  /* 0x002fd80001087983 */ /* 0x000ee40000300800 */
[----:B----4-:R-:W-:Y:S02]  /*41410*/  IMAD.MOV.U32 R4, RZ, RZ, R11 ;  /* 0x000000ffff047224 */ /* 0x010fe400078e000b */
[----:B------:R-:W-:Y:S01]  /*41420*/  IMAD.MOV.U32 R5, RZ, RZ, R10 ;  /* 0x000000ffff057224 */ /* 0x000fe200078e000a */
[----:B------:R-:W-:Y:S01]  /*41430*/  STL.64 [R1+0x2f50], R20 ;  /* 0x002f501401007387 */ /* 0x000fe20000100a00 */
[----:B------:R-:W4:Y:S02]  /*41440*/  LDL.LU R11, [R1+0x2fd4] ;  /* 0x002fd400010b7983 */ /* 0x000f240000300800 */
[----:B------:R-:W4:Y:S01]  /*41450*/  LDL.LU R10, [R1+0x2fd0] ;  /* 0x002fd000010a7983 */ /* 0x000f220000300800 */
[----:B------:R2:W-:Y:S02]  /*41460*/  STL.64 [R1+0x2f58], R4 ;  /* 0x002f580401007387 */ /* 0x0005e40000100a00 */
[----:B--2---:R-:W-:-:S02]  /*41470*/  IMAD.MOV.U32 R5, RZ, RZ, R29 ;  /* 0x000000ffff057224 */ /* 0x004fc400078e001d */
[----:B---3--:R-:W-:Y:S02]  /*41480*/  IMAD.MOV.U32 R4, RZ, RZ, R28 ;  /* 0x000000ffff047224 */ /* 0x008fe400078e001c */
[----:B------:R-:W2:Y:S01]  /*41490*/  LDL.LU R28, [R1+0x2fcc] ;  /* 0x002fcc00011c7983 */ /* 0x000ea20000300800 */
[----:B------:R-:W3:Y:S02]  /*414a0*/  LDL.LU R29, [R1+0x2fc8] ;  /* 0x002fc800011d7983 */ /* 0x000ee40000300800 */
[----:B------:R1:W-:Y:S02]  /*414b0*/  STL.64 [R1+0x2f70], R4 ;  /* 0x002f700401007387 */ /* 0x0003e40000100a00 */
[----:B-1----:R-:W-:Y:S02]  /*414c0*/  IMAD.MOV.U32 R5, RZ, RZ, R9 ;  /* 0x000000ffff057224 */ /* 0x002fe400078e0009 */
[----:B------:R-:W-:Y:S02]  /*414d0*/  IMAD.MOV.U32 R4, RZ, RZ, R8 ;  /* 0x000000ffff047224 */ /* 0x000fe400078e0008 */
[----:B------:R-:W2:Y:S01]  /*414e0*/  LDL.LU R8, [R1+0x2fc4] ;  /* 0x002fc40001087983 */ /* 0x000ea20000300800 */
[----:B------:R-:W2:Y:S02]  /*414f0*/  LDL.LU R9, [R1+0x2fc0] ;  /* 0x002fc00001097983 */ /* 0x000ea40000300800 */
[----:B------:R4:W-:Y:S02]  /*41500*/  STL.64 [R1+0x2f88], R4 ;  /* 0x002f880401007387 */ /* 0x0009e40000100a00 */
[----:B----4-:R-:W-:-:S02]  /*41510*/  IMAD.MOV.U32 R4, RZ, RZ, R10 ;  /* 0x000000ffff047224 */ /* 0x010fc400078e000a */
[----:B------:R-:W-:Y:S01]  /*41520*/  IMAD.MOV.U32 R5, RZ, RZ, R11 ;  /* 0x000000ffff057224 */ /* 0x000fe200078e000b */
[----:B------:R-:W4:Y:S01]  /*41530*/  LDL.LU R10, [R1+0x2fbc] ;  /* 0x002fbc00010a7983 */ /* 0x000f220000300800 */
[----:B------:R-:W4:Y:S03]  /*41540*/  LDL.LU R11, [R1+0x2fb8] ;  /* 0x002fb800010b7983 */ /* 0x000f260000300800 */
[----:B------:R-:W-:Y:S01]  /*41550*/  STL.64 [R1+0x2fa0], R4 ;  /* 0x002fa00401007387 */ /* 0x000fe20000100a00 */
[----:B------:R-:W2:Y:S02]  /*41560*/  LDL.LU.64 R20, [R1+0x3c0] ;  /* 0x0003c00001147983 */ /* 0x000ea40000300a00 */
[----:B------:R-:W2:Y:S02]  /*41570*/  LDL.LU.64 R22, [R1+0x3c8] ;  /* 0x0003c80001167983 */ /* 0x000ea40000300a00 */
[----:B--2---:R-:W-:Y:S01]  /*41580*/  STL.64 [R1+0x2f68], R22 ;  /* 0x002f681601007387 */ /* 0x004fe20000100a00 */
[----:B------:R1:W-:Y:S03]  /*41590*/  STL.64 [R1+0x2f60], R20 ;  /* 0x002f601401007387 */ /* 0x0003e60000100a00 */
[----:B-1----:R-:W2:Y:S01]  /*415a0*/  LDL.LU.64 R20, [R1+0x3e0] ;  /* 0x0003e00001147983 */ /* 0x002ea20000300a00 */
[----:B------:R-:W2:Y:S03]  /*415b0*/  LDL.LU.64 R22, [R1+0x3e8] ;  /* 0x0003e80001167983 */ /* 0x000ea60000300a00 */
        /* <DEDUP_REMOVED lines=10> */
[----:B-1----:R-:W4:Y:S01]  /*41660*/  LDL.LU.64 R20, [R1+0x480] ;  /* 0x0004800001147983 */ /* 0x002f220000300a00 */
[----:B------:R-:W4:Y:S02]  /*41670*/  LDL.LU.64 R22, [R1+0x488] ;  /* 0x0004880001167983 */ /* 0x000f240000300a00 */
        /* <DEDUP_REMOVED lines=13> */
[----:B------:R-:W2:Y:S02]  /*41750*/  LDL.LU.64 R18, [R1+0x398] ;  /* 0x0003980001127983 */ /* 0x000ea40000300a00 */
[----:B---3--:R-:W-:-:S02]  /*41760*/  IMAD.MOV.U32 R4, RZ, RZ, R29 ;  /* 0x000000ffff047224 */ /* 0x008fc400078e001d */
[----:B------:R-:W-:-:S07]  /*41770*/  IMAD.MOV.U32 R5, RZ, RZ, R28 ;  /* 0x000000ffff057224 */ /* 0x000fce00078e001c */
[C---:B----4-:R-:W-:Y:S01]  /*41780*/  HMMA.16816.F32.BF16 R4, R8.reuse, R4, R20 ;  /* 0x000000040804723c */ /* 0x050fe20000041814 */
[----:B--2---:R-:W-:Y:S01]  /*41790*/  STL.64 [R1+0x2f30], R18 ;  /* 0x002f301201007387 */ /* 0x004fe20000100a00 */
[----:B------:R1:W-:Y:S03]  /*417a0*/  STL.64 [R1+0x2f28], R16 ;  /* 0x002f281001007387 */ /* 0x0003e60000100a00 */
[----:B-1----:R-:W2:Y:S01]  /*417b0*/  LDL.LU.64 R16, [R1+0x3a0] ;  /* 0x0003a00001107983 */ /* 0x002ea20000300a00 */
[----:B------:R-:W3:Y:S03]  /*417c0*/  LDL.LU.64 R18, [R1+0x3a8] ;  /* 0x0003a80001127983 */ /* 0x000ee60000300a00 */
[----:B---3--:R-:W-:Y:S01]  /*417d0*/  STL.64 [R1+0x2f48], R18 ;  /* 0x002f481201007387 */ /* 0x008fe20000100a00 */
[----:B--2---:R1:W-:Y:S03]  /*417e0*/  STL.64 [R1+0x2f40], R16 ;  /* 0x002f401001007387 */ /* 0x0043e60000100a00 */
[----:B-1----:R-:W2:Y:S01]  /*417f0*/  LDL.LU.64 R16, [R1+0x3b0] ;  /* 0x0003b00001107983 */ /* 0x002ea20000300a00 */
[----:B------:R-:W2:Y:S02]  /*41800*/  LDL.LU.64 R18, [R1+0x3b8] ;  /* 0x0003b80001127983 */ /* 0x000ea40000300a00 */
[----:B------:R-:W3:Y:S02]  /*41810*/  LDL.LU.64 R12, [R1+0x350] ;  /* 0x00035000010c7983 */ /* 0x000ee40000300a00 */
[----:B------:R-:W3:Y:S01]  /*41820*/  LDL.LU.64 R14, [R1+0x358] ;  /* 0x00035800010e7983 */ /* 0x000ee20000300a00 */
[----:B0-----:R-:W-:Y:S01]  /*41830*/  STL [R1+0x2d4c], R25 ;  /* 0x002d4c1901007387 */ /* 0x001fe20000100800 */
[----:B------:R-:W-:Y:S02]  /*41840*/  STL [R1+0x2d48], R26 ;  /* 0x002d481a01007387 */ /* 0x000fe40000100800 */
[----:B------:R-:W-:Y:S02]  /*41850*/  STL [R1+0x2d44], R27 ;  /* 0x002d441b01007387 */ /* 0x000fe40000100800 */
[----:B------:R-:W4:Y:S01]  /*41860*/  LDL.LU.64 R22, [R1+0x2fb0] ;  /* 0x002fb00001167983 */ /* 0x000f220000300a00 */
[----:B------:R-:W4:Y:S01]  /*41870*/  LDL.LU.64 R20, [R1+0x2fa8] ;  /* 0x002fa80001147983 */ /* 0x000f220000300a00 */
[----:B------:R0:W-:Y:S02]  /*41880*/  STL.64 [R1+0x180], R4 ;  /* 0x0001800401007387 */ /* 0x0001e40000100a00 */
[----:B------:R4:W-:Y:S01]  /*41890*/  STL.64 [R1+0x188], R6 ;  /* 0x0001880601007387 */ /* 0x0009e20000100a00 */
[----:B0-----:R-:W4:Y:S02]  /*418a0*/  LDL.LU.64 R4, [R1+0x2fa0] ;  /* 0x002fa00001047983 */ /* 0x001f240000300a00 */
[C---:B----4-:R-:W-:Y:S02]  /*418b0*/  HMMA.16816.F32.BF16 R4, R8.reuse, R4, R20 ;  /* 0x000000040804723c */ /* 0x050fe40000041814 */
[----:B------:R-:W4:Y:S01]  /*418c0*/  LDL.LU.64 R22, [R1+0x2f98] ;  /* 0x002f980001167983 */ /* 0x000f220000300a00 */
[----:B------:R-:W4:Y:S11]  /*418d0*/  LDL.LU.64 R20, [R1+0x2f90] ;  /* 0x002f900001147983 */ /* 0x000f360000300a00 */
[----:B------:R-:W-:Y:S09]  /*418e0*/  @!UPT UIADD3 URZ, URZ, URZ, URZ ;  /* 0x0000003f3f3ff290 */ /* 0x000ff2000fffe03f */
[----:B------:R0:W-:Y:S01]  /*418f0*/  STL.64 [R1+0x160], R4 ;  /* 0x0001600401007387 */ /* 0x0001e20000100a00 */
[----:B------:R4:W-:Y:S03]  /*41900*/  STL.64 [R1+0x168], R6 ;  /* 0x0001680601007387 */ /* 0x0009e60000100a00 */
        /* <DEDUP_REMOVED lines=16> */
[----:B------:R-:W2:Y:S11]  /*41a10*/  LDL.LU.64 R20, [R1+0x2f50] ;  /* 0x002f500001147983 */ /* 0x000eb60000300a00 */
[----:B------:R-:W-:Y:S10]  /*41a20*/  @!UPT UIADD3 URZ, URZ, URZ, URZ ;  /* 0x0000003f3f3ff290 */ /* 0x000ff4000fffe03f */
[----:B------:R-:W-:Y:S01]  /*41a30*/  STL.64 [R1+0x130], R4 ;  /* 0x0001300401007387 */ /* 0x000fe20000100a00 */
[----:B------:R-:W-:Y:S01]  /*41a40*/  STL.64 [R1+0x138], R6 ;  /* 0x0001380601007387 */ /* 0x000fe20000100a00 */
[C---:B--2---:R-:W-:Y:S02]  /*41a50*/  HMMA.16816.F32.BF16 R20, R8.reuse, R20, R16 ;  /* 0x000000140814723c */ /* 0x044fe40000041810 */
[----:B------:R-:W2:Y:S01]  /*41a60*/  LDL.LU.64 R18, [R1+0x2f48] ;  /* 0x002f480001127983 */ /* 0x000ea20000300a00 */
[----:B------:R-:W2:Y:S11]  /*41a70*/  LDL.LU.64 R16, [R1+0x2f40] ;  /* 0x002f400001107983 */ /* 0x000eb60000300a00 */
[----:B------:R-:W-:Y:S09]  /*41a80*/  @!UPT UIADD3 URZ, URZ, URZ, URZ ;  /* 0x0000003f3f3ff290 */ /* 0x000ff2000fffe03f */
[----:B------:R0:W-:Y:S01]  /*41a90*/  STL.64 [R1+0x120], R20 ;  /* 0x0001201401007387 */ /* 0x0001e20000100a00 */
[----:B------:R2:W-:Y:S03]  /*41aa0*/  STL.64 [R1+0x128], R22 ;  /* 0x0001281601007387 */ /* 0x0005e60000100a00 */
[----:B0-----:R-:W2:Y:S02]  /*41ab0*/  LDL.LU.64 R20, [R1+0x2f38] ;  /* 0x002f380001147983 */ /* 0x001ea40000300a00 */
        /* <DEDUP_REMOVED lines=25> */
[----:B------:R-:W-:Y:S01]  /*41c50*/  STL.64 [R1+0xe0], R20 ;  /* 0x0000e01401007387 */ /* 0x000fe20000100a00 */
[----:B------:R0:W-:Y:S03]  /*41c60*/  STL.64 [R1+0xe8], R22 ;  /* 0x0000e81601007387 */ /* 0x0001e60000100a00 */
[----:B0-----:R-:W4:Y:S01]  /*41c70*/  LDL.LU.64 R22, [R1+0x2ed8] ;  /* 0x002ed80001167983 */ /* 0x001f220000300a00 */
[----:B------:R-:W2:Y:S02]  /*41c80*/  LDL.LU.64 R20, [R1+0x2ed0] ;  /* 0x002ed00001147983 */ /* 0x000ea40000300a00 */
[C---:B--2---:R-:W-:Y:S11]  /*41c90*/  HMMA.16816.F32.BF16 R16, R8.reuse, R20, R16 ;  /* 0x000000140810723c */ /* 0x044ff60000041810 */
[----:B------:R-:W-:Y:S11]  /*41ca0*/  @!UPT UIADD3 URZ, URZ, URZ, URZ ;  /* 0x0000003f3f3ff290 */ /* 0x000ff6000fffe03f */
[----:B------:R-:W-:Y:S01]  /*41cb0*/  @!UPT UIADD3 URZ, URZ, URZ, URZ ;  /* 0x0000003f3f3ff290 */ /* 0x000fe2000fffe03f */
[----:B------:R-:W-:Y:S01]  /*41cc0*/  STL.64 [R1+0xd0], R16 ;  /* 0x0000d01001007387 */ /* 0x000fe20000100a00 */
[----:B------:R0:W-:Y:S03]  /*41cd0*/  STL.64 [R1+0xd8], R18 ;  /* 0x0000d81201007387 */ /* 0x0001e60000100a00 */
[----:B0-----:R-:W2:Y:S01]  /*41ce0*/  LDL.LU.64 R18, [R1+0x2ec8] ;  /* 0x002ec80001127983 */ /* 0x001ea20000300a00 */
[----:B------:R-:W3:Y:S02]  /*41cf0*/  LDL.LU.64 R16, [R1+0x2ec0] ;  /* 0x002ec00001107983 */ /* 0x000ee40000300a00 */
[----:B----4-:R0:W-:Y:S02]  /*41d00*/  STL.64 [R1+0x2df0], R22 ;  /* 0x002df01601007387 */ /* 0x0101e40000100a00 */
[----:B------:R-:W4:Y:S01]  /*41d10*/  LDL.LU.64 R20, [R1+0x2d0] ;  /* 0x0002d00001147983 */ /* 0x000f220000300a00 */
[----:B0-----:R-:W4:Y:S01]  /*41d20*/  LDL.LU.64 R22, [R1+0x2d8] ;  /* 0x0002d80001167983 */ /* 0x001f220000300a00 */
[C---:B---3--:R-:W-:Y:S11]  /*41d30*/  HMMA.16816.F32.BF16 R12, R8.reuse, R16, R12 ;  /* 0x00000010080c723c */ /* 0x048ff6000004180c */
[----:B------:R-:W-:Y:S11]  /*41d40*/  @!UPT UIADD3 URZ, URZ, URZ, URZ ;  /* 0x0000003f3f3ff290 */ /* 0x000ff6000fffe03f */
[----:B------:R-:W-:Y:S02]  /*41d50*/  @!UPT UIADD3 URZ, URZ, URZ, URZ ;  /* 0x0000003f3f3ff290 */ /* 0x000fe4000fffe03f */
[----:B------:R-:W-:Y:S02]  /*41d60*/  IMAD.MOV.U32 R26, RZ, RZ, R13 ;  /* 0x000000ffff1a7224 */ /* 0x000fe400078e000d */
[----:B------:R-:W-:Y:S02]  /*41d70*/  IMAD.MOV.U32 R27, RZ, RZ, R14 ;  /* 0x000000ffff1b7224 */ /* 0x000fe400078e000e */
[----:B------:R-:W-:Y:S01]  /*41d80*/  IMAD.MOV.U32 R25, RZ, RZ, R12 ;  /* 0x000000ffff197224 */ /* 0x000fe200078e000c */
[----:B------:R0:W-:Y:S04]  /*41d90*/  STL [R1+0xcc], R15 ;  /* 0x0000cc0f01007387 */ /* 0x0001e80000100800 */
[----:B0-----:R-:W3:Y:S01]  /*41da0*/  LDL.LU.64 R14, [R1+0x2eb8] ;  /* 0x002eb800010e7983 */ /* 0x001ee20000300a00 */
[----:B------:R-:W4:Y:S02]  /*41db0*/  LDL.LU.64 R12, [R1+0x2eb0] ;  /* 0x002eb000010c7983 */ /* 0x000f240000300a00 */
[----:B------:R-:W-:Y:S02]  /*41dc0*/  STL.64 [R1+0x2d58], R26 ;  /* 0x002d581a01007387 */ /* 0x000fe40000100a00 */
[----:B------:R0:W-:Y:S02]  /*41dd0*/  STL.64 [R1+0x2d50], R24 ;  /* 0x002d501801007387 */ /* 0x0001e40000100a00 */
[----:B0-----:R-:W2:Y:S01]  /*41de0*/  LDL.LU.64 R24, [R1+0x1a0] ;  /* 0x0001a00001187983 */ /* 0x001ea20000300a00 */
[----:B------:R-:W2:Y:S03]  /*41df0*/  LDL.64 R26, [R1+0x1a8] ;  /* 0x0001a800011a7983 */ /* 0x000ea60000100a00 */
[----:B--2---:R-:W-:Y:S01]  /*41e00*/  STL.64 [R1+0x2e90], R26 ;  /* 0x002e901a01007387 */ /* 0x004fe20000100a00 */
[----:B------:R0:W-:Y:S03]  /*41e10*/  STL.64 [R1+0x2e88], R24 ;  /* 0x002e881801007387 */ /* 0x0001e60000100a00 */
[----:B0-----:R-:W2:Y:S01]  /*41e20*/  LDL.LU.64 R24, [R1+0x2b0] ;  /* 0x0002b00001187983 */ /* 0x001ea20000300a00 */
[----:B------:R-:W2:Y:S01]  /*41e30*/  LDL.LU.64 R26, [R1+0x2b8] ;  /* 0x0002b800011a7983 */ /* 0x000ea20000300a00 */
[----:B----4-:R-:W-:Y:S01]  /*41e40*/  HMMA.16816.F32.BF16 R20, R8, R12, R20 ;  /* 0x0000000c0814723c */ /* 0x010fe20000041814 */
[----:B------:R-:W-:-:S02]  /*41e50*/  IMAD.MOV.U32 R4, RZ, RZ, R2 ;  /* 0x000000ffff047224 */ /* 0x000fc400078e0002 */
[----:B------:R-:W-:Y:S01]  /*41e60*/  IMAD.MOV.U32 R5, RZ, RZ, R0 ;  /* 0x000000ffff057224 */ /* 0x000fe200078e0000 */
[----:B--2---:R-:W-:Y:S01]  /*41e70*/  STL.64 [R1+0x2ea8], R26 ;  /* 0x002ea81a01007387 */ /* 0x004fe20000100a00 */
[----:B------:R0:W-:Y:S03]  /*41e80*/  STL.64 [R1+0x2ea0], R24 ;  /* 0x002ea01801007387 */ /* 0x0001e60000100a00 */
[----:B0-----:R-:W2:Y:S01]  /*41e90*/  LDL.LU.64 R24, [R1+0x2a0] ;  /* 0x0002a00001187983 */ /* 0x001ea20000300a00 */
[----:B------:R-:W2:Y:S11]  /*41ea0*/  LDL.LU.64 R26, [R1+0x2a8] ;  /* 0x0002a800011a7983 */ /* 0x000eb60000300a00 */
[----:B------:R-:W-:Y:S04]  /*41eb0*/  @!UPT UIADD3 URZ, URZ, URZ, URZ ;  /* 0x0000003f3f3ff290 */ /* 0x000fe8000fffe03f */
[----:B------:R-:W-:Y:S02]  /*41ec0*/  IMAD.MOV.U32 R16, RZ, RZ, R23 ;  /* 0x000000ffff107224 */ /* 0x000fe400078e0017 */
[----:B------:R-:W-:Y:S01]  /*41ed0*/  IMAD.MOV.U32 R17, RZ, RZ, R22 ;  /* 0x000000ffff117224 */ /* 0x000fe200078e0016 */
[----:B------:R-:W-:Y:S01]  /*41ee0*/  STL [R1+0xa0], R20 ;  /* 0x0000a01401007387 */ /* 0x000fe20000100800 */
[----:B------:R-:W4:Y:S02]  /*41ef0*/  LDL.LU.64 R22, [R1+0x98] ;  /* 0x0000980001167983 */ /* 0x000f240000300a00 */
[----:B------:R-:W-:Y:S02]  /*41f00*/  IMAD.MOV.U32 R0, RZ, RZ, R21 ;  /* 0x000000ffff007224 */ /* 0x000fe400078e0015 */
[----:B------:R-:W-:Y:S01]  /*41f10*/  STL [R1+0x2d88], R16 ;  /* 0x002d881001007387 */ /* 0x000fe20000100800 */
[----:B------:R0:W-:Y:S01]  /*41f20*/  STL [R1+0x2d84], R17 ;  /* 0x002d841101007387 */ /* 0x0001e20000100800 */
[----:B------:R1:W-:Y:S03]  /*41f30*/  STL.64 [R1+0x2e60], R18 ;  /* 0x002e601201007387 */ /* 0x0003e60000100a00 */
[----:B0-----:R-:W3:Y:S01]  /*41f40*/  LDL.LU.64 R16, [R1+0x2c0] ;  /* 0x0002c00001107983 */ /* 0x001ee20000300a00 */
[----:B-1----:R-:W3:Y:S02]  /*41f50*/  LDL.LU.64 R18, [R1+0x2c8] ;  /* 0x0002c80001127983 */ /* 0x002ee40000300a00 */
[----:B------:R-:W-:Y:S01]  /*41f60*/  STL [R1+0x2d80], R0 ;  /* 0x002d800001007387 */ /* 0x000fe20000100800 */
[----:B--2---:R-:W-:Y:S01]  /*41f70*/  HMMA.16816.F32.BF16 R4, R8, R4, R24 ;  /* 0x000000040804723c */ /* 0x004fe20000041818 */
[----:B------:R-:W2:Y:S01]  /*41f80*/  LDL.LU.64 R26, [R1+0x2ea8] ;  /* 0x002ea800011a7983 */ /* 0x000ea20000300a00 */
[----:B------:R-:W2:Y:S11]  /*41f90*/  LDL.LU.64 R24, [R1+0x2ea0] ;  /* 0x002ea00001187983 */ /* 0x000eb60000300a00 */
[----:B------:R-:W-:Y:S10]  /*41fa0*/  @!UPT UIADD3 URZ, URZ, URZ, URZ ;  /* 0x0000003f3f3ff290 */ /* 0x000ff4000fffe03f */
[----:B------:R0:W-:Y:S01]  /*41fb0*/  STL.64 [R1+0x2a0], R4 ;  /* 0x0002a00401007387 */ /* 0x0001e20000100a00 */
[----:B------:R2:W-:Y:S03]  /*41fc0*/  STL [R1+0x2a8], R6 ;  /* 0x0002a80601007387 */ /* 0x0005e60000100800 */
[----:B0-----:R-:W2:Y:S01]  /*41fd0*/  LDL.LU.64 R4, [R1+0x2e98] ;  /* 0x002e980001047983 */ /* 0x001ea20000300a00 */
[----:B------:R-:W-:-:S05]  /*41fe0*/  IMAD.MOV.U32 R2, RZ, RZ, R7 ;  /* 0x000000ffff027224 */ /* 0x000fca00078e0007 */
[----:B------:R-:W-:Y:S01]  /*41ff0*/  STL [R1+0x2c38], R2 ;  /* 0x002c380201007387 */ /* 0x000fe20000100800 */
[C---:B--2---:R-:W-:Y:S03]  /*42000*/  HMMA.16816.F32.BF16 R4, R8.reuse, R4, R24 ;  /* 0x000000040804723c */ /* 0x044fe60000041818 */
[----:B------:R-:W2:Y:S01]  /*42010*/  LDL.LU.64 R26, [R1+0x2e90] ;  /* 0x002e9000011a7983 */ /* 0x000ea20000300a00 */
[----:B------:R-:W3:Y:S11]  /*42020*/  LDL.LU.64 R24, [R1+0x2e88] ;  /* 0x002e880001187983 */ /* 0x000ef60000300a00 */
[----:B------:R-:W-:Y:S09]  /*42030*/  @!UPT UIADD3 URZ, URZ, URZ, URZ ;  /* 0x0000003f3f3ff290 */ /* 0x000ff2000fffe03f */
[----:B------:R-:W-:Y:S02]  /*42040*/  IMAD.MOV.U32 R13, RZ, RZ, R6 ;  /* 0x000000ffff0d7224 */ /* 0x000fe400078e0006 */
[----:B------:R-:W-:Y:S02]  /*42050*/  IMAD.MOV.U32 R28, RZ, RZ, R5 ;  /* 0x000000ffff1c7224 */ /* 0x000fe400078e0005 */
[----:B------:R-:W-:Y:S02]  /*42060*/  IMAD.MOV.U32 R29, RZ, RZ, R4 ;  /* 0x000000ffff1d7224 */ /* 0x000fe400078e0004 */
[----:B------:R-:W-:Y:S02]  /*42070*/  IMAD.MOV.U32 R12, RZ, RZ, R7 ;  /* 0x000000ffff0c7224 */ /* 0x000fe400078e0007 */
[----:B------:R-:W2:Y:S01]  /*42080*/  LDL.LU.64 R6, [R1+0x2e80] ;  /* 0x002e800001067983 */ /* 0x000ea20000300a00 */
[----:B------:R-:W2:Y:S02]  /*42090*/  LDL.LU.64 R4, [R1+0x2e78] ;  /* 0x002e780001047983 */ /* 0x000ea40000300a00 */
[----:B------:R-:W-:Y:S02]  /*420a0*/  STL [R1+0x2d94], R13 ;  /* 0x002d940d01007387 */ /* 0x000fe40000100800 */
[----:B------:R-:W-:Y:S01]  /*420b0*/  STL [R1+0x2d90], R28 ;  /* 0x002d901c01007387 */ /* 0x000fe20000100800 */
[----:B------:R-:W-:Y:S01]  /*420c0*/  STL [R1+0x2d8c], R29 ;  /* 0x002d8c1d01007387 */ /* 0x000fe20000100800 */
[----:B------:R-:W-:Y:S01]  /*420d0*/  STL [R1+0x2c20], R12 ;  /* 0x002c200c01007387 */ /* 0x000fe20000100800 */
[----:B---3--:R-:W-:Y:S11]  /*420e0*/  HMMA.16816.F32.BF16 R16, R8, R24, R16 ;  /* 0x000000180810723c */ /* 0x008ff60000041810 */
[----:B------:R-:W-:Y:S11]  /*420f0*/  @!UPT UIADD3 URZ, URZ, URZ, URZ ;  /* 0x0000003f3f3ff290 */ /* 0x000ff6000fffe03f */
[----:B------:R-:W-:Y:S02]  /*42100*/  @!UPT UIADD3 URZ, URZ, URZ, URZ ;  /* 0x0000003f3f3ff290 */ /* 0x000fe4000fffe03f */
[----:B------:R-:W-:Y:S02]  /*42110*/  IMAD.MOV.U32 R9, RZ, RZ, R18 ;  /* 0x000000ffff097224 */ /* 0x000fe400078e0012 */
[----:B------:R-:W-:Y:S02]  /*42120*/  IMAD.MOV.U32 R8, RZ, RZ, R19 ;  /* 0x000000ffff087224 */ /* 0x000fe400078e0013 */
[----:B------:R-:W3:Y:S04]  /*42130*/  LDL.LU.64 R18, [R1+0x58] ;  /* 0x0000580001127983 */ /* 0x000ee80000300a00 */
[----:B---3--:R0:W-:Y:S04]  /*42140*/  STL.64 [R1+0x2e70], R18 ;  /* 0x002e701201007387 */ /* 0x0081e80000100a00 */
[----:B0-----:R-:W3:Y:S01]  /*42150*/  LDL.LU.64 R18, [R1+0x88] ;  /* 0x0000880001127983 */ /* 0x001ee20000300a00 */
[----:B--2---:R0:W-:Y:S02]  /*42160*/  STL.64 [R1+0x2d70], R26 ;  /* 0x002d701a01007387 */ /* 0x0041e40000100a00 */
[----:B------:R-:W2:Y:S02]  /*42170*/  LDL.LU R24, [R1+0x290] ;  /* 0x0002900001187983 */ /* 0x000ea40000300800 */
[----:B------:R-:W2:Y:S01]  /*42180*/  LDL.LU R25, [R1+0x294] ;  /* 0x0002940001197983 */ /* 0x000ea20000300800 */
[----:B0-----:R-:W2:Y:S01]  /*42190*/  LDL.LU R26, [R1+0x298] ;  /* 0x00029800011a7983 */ /* 0x001ea20000300800 */
[----:B------:R-:W2:Y:S02]  /*421a0*/  LDL.LU R27, [R1+0x29c] ;  /* 0x00029c00011b7983 */ /* 0x000ea40000300800 */
[----:B------:R-:W-:-:S02]  /*421b0*/  IMAD.MOV.U32 R10, RZ, RZ, R17 ;  /* 0x000000ffff0a7224 */ /* 0x000fc400078e0011 */
[----:B------:R-:W-:-:S03]  /*421c0*/  IMAD.MOV.U32 R11, RZ, RZ, R16 ;  /* 0x000000ffff0b7224 */ /* 0x000fc600078e0010 */
[----:B------:R-:W-:Y:S01]  /*421d0*/  STL [R1+0x2c1c], R10 ;  /* 0x002c1c0a01007387 */ /* 0x000fe20000100800 */
[----:B------:R0:W-:Y:S02]  /*421e0*/  STL [R1+0x2c18], R8 ;  /* 0x002c180801007387 */ /* 0x0001e40000100800 */
[----:B------:R-:W-:Y:S02]  /*421f0*/  STL [R1+0x2d7c], R11 ;  /* 0x002d7c0b01007387 */ /* 0x000fe40000100800 */
[----:B------:R1:W-:Y:S01]  /*42200*/  STL [R1+0x2d78], R9 ;  /* 0x002d780901007387 */ /* 0x0003e20000100800 */
[----:B0-----:R-:W3:Y:S01]  /*42210*/  LDL.LU R8, [R1+0x280] ;  /* 0x0002800001087983 */ /* 0x001ee20000300800 */
[----:B-1----:R-:W3:Y:S02]  /*42220*/  LDL.LU R9, [R1+0x284] ;  /* 0x0002840001097983 */ /* 0x002ee40000300800 */
[----:B------:R-:W3:Y:S02]  /*42230*/  LDL.LU R10, [R1+0x288] ;  /* 0x00028800010a7983 */ /* 0x000ee40000300800 */
[----:B------:R-:W3:Y:S02]  /*42240*/  LDL.LU R11, [R1+0x28c] ;  /* 0x00028c00010b7983 */ /* 0x000ee40000300800 */
[----:B----4-:R-:W-:Y:S01]  /*42250*/  IMAD.MOV.U32 R12, RZ, RZ, R23 ;  /* 0x000000ffff0c7224 */ /* 0x010fe200078e0017 */
[C---:B--2---:R-:W-:Y:S11]  /*42260*/  HMMA.16816.F32.BF16 R24, R4.reuse, R22, R24 ;  /* 0x000000160418723c */ /* 0x044ff60000041818 */
[----:B------:R-:W-:Y:S11]  /*42270*/  @!UPT UIADD3 URZ, URZ, URZ, URZ ;  /* 0x0000003f3f3ff290 */ /* 0x000ff6000fffe03f */
[----:B------:R-:W-:Y:S01]  /*42280*/  @!UPT UIADD3 URZ, URZ, URZ, URZ ;  /* 0x0000003f3f3ff290 */ /* 0x000fe2000fffe03f */
[----:B------:R0:W-:Y:S01]  /*42290*/  STL.64 [R1+0x290], R24 ;  /* 0x0002901801007387 */ /* 0x0001e20000100a00 */
[----:B------:R-:W-:Y:S02]  /*422a0*/  STL.64 [R1+0x298], R26 ;  /* 0x0002981a01007387 */ /* 0x000fe40000100a00 */
[----:B0-----:R-:W-:Y:S02]  /*422b0*/  IMAD.MOV.U32 R24, RZ, RZ, R22 ;  /* 0x000000ffff187224 */ /* 0x001fe400078e0016 */
[----:B------:R-:W2:Y:S01]  /*422c0*/  LDL.LU.64 R22, [R1+0x48] ;  /* 0x0000480001167983 */ /* 0x000ea20000300a00 */
[----:B---3--:R-:W-:Y:S03]  /*422d0*/  HMMA.16816.F32.BF16 R8, R4, R18, R8 ;  /* 0x000000120408723c */ /* 0x008fe60000041808 */
[----:B--2---:R0:W-:Y:S01]  /*422e0*/  STL.64 [R1+0x2e68], R22 ;  /* 0x002e681601007387 */ /* 0x0041e20000100a00 */
[----:B------:R-:W2:Y:S02]  /*422f0*/  LDL.LU R20, [R1+0x250] ;  /* 0x0002500001147983 */ /* 0x000ea40000300800 */
[----:B------:R-:W2:Y:S01]  /*42300*/  LDL.LU R21, [R1+0x254] ;  /* 0x0002540001157983 */ /* 0x000ea20000300800 */
[----:B0-----:R-:W2:Y:S01]  /*42310*/  LDL.LU R22, [R1+0x258] ;  /* 0x0002580001167983 */ /* 0x001ea20000300800 */
[----:B------:R-:W2:Y:S02]  /*42320*/  LDL.LU R23, [R1+0x25c] ;  /* 0x00025c0001177983 */ /* 0x000ea40000300800 */
[----:B------:R-:W-:Y:S02]  /*42330*/  STL [R1+0x2d9c], R12 ;  /* 0x002d9c0c01007387 */ /* 0x000fe40000100800 */
[----:B------:R0:W-:Y:S02]  /*42340*/  STL.64 [R1+0x2e28], R14 ;  /* 0x002e280e01007387 */ /* 0x0001e40000100a00 */
[----:B0-----:R-:W3:Y:S01]  /*42350*/  LDL.LU.64 R14, [R1+0x78] ;  /* 0x00007800010e7983 */ /* 0x001ee20000300a00 */
[----:B------:R0:W-:Y:S03]  /*42360*/  STL [R1+0x2d98], R24 ;  /* 0x002d981801007387 */ /* 0x0001e60000100800 */
[----:B0-----:R-:W4:Y:S01]  /*42370*/  LDL.LU R24, [R1+0x260] ;  /* 0x0002600001187983 */ /* 0x001f220000300800 */
[----:B------:R-:W4:Y:S02]  /*42380*/  LDL.LU R25, [R1+0x264] ;  /* 0x0002640001197983 */ /* 0x000f240000300800 */
[----:B------:R-:W4:Y:S02]  /*42390*/  LDL.LU R26, [R1+0x268] ;  /* 0x00026800011a7983 */ /* 0x000f240000300800 */
[----:B------:R-:W4:Y:S01]  /*423a0*/  LDL.LU R27, [R1+0x26c] ;  /* 0x00026c00011b7983 */ /* 0x000f220000300800 */
[----:B------:R0:W-:Y:S01]  /*423b0*/  STL.64 [R1+0x280], R8 ;  /* 0x0002800801007387 */ /* 0x0001e20000100a00 */
[----:B------:R-:W-:Y:S02]  /*423c0*/  STL.64 [R1+0x288], R10 ;  /* 0x0002880a01007387 */ /* 0x000fe40000100a00 */
[----:B0-----:R-:W-:-:S02]  /*423d0*/  IMAD.MOV.U32 R8, RZ, RZ, R19 ;  /* 0x000000ffff087224 */ /* 0x001fc400078e0013 */
[----:B------:R-:W-:Y:S02]  /*423e0*/  IMAD.MOV.U32 R9, RZ, RZ, R18 ;  /* 0x000000ffff097224 */ /* 0x000fe400078e0012 */
[----:B------:R-:W2:Y:S01]  /*423f0*/  LDL.LU.64 R18, [R1+0x2e70] ;  /* 0x002e700001127983 */ /* 0x000ea20000300a00 */
[----:B------:R0:W-:Y:S02]  /*42400*/  STL [R1+0x2da4], R8 ;  /* 0x002da40801007387 */ /* 0x0001e40000100800 */
[----:B------:R1:W-:Y:S01]  /*42410*/  STL [R1+0x2da0], R9 ;  /* 0x002da00901007387 */ /* 0x0003e20000100800 */
[----:B0-----:R-:W3:Y:S01]  /*42420*/  LDL.LU R8, [R1+0x270] ;  /* 0x0002700001087983 */ /* 0x001ee20000300800 */
[----:B-1----:R-:W3:Y:S02]  /*42430*/  LDL.LU R9, [R1+0x274] ;  /* 0x0002740001097983 */ /* 0x002ee40000300800 */
[----:B------:R-:W3:Y:S02]  /*42440*/  LDL.LU R10, [R1+0x278] ;  /* 0x00027800010a7983 */ /* 0x000ee40000300800 */
[----:B------:R-:W3:Y:S02]  /*42450*/  LDL.LU R11, [R1+0x27c] ;  /* 0x00027c00010b7983 */ /* 0x000ee40000300800 */
[C---:B---3--:R-:W-:Y:S11]  /*42460*/  HMMA.16816.F32.BF16 R8, R4.reuse, R14, R8 ;  /* 0x0000000e0408723c */ /* 0x048ff60000041808 */
[----:B------:R-:W-:Y:S11]  /*42470*/  @!UPT UIADD3 URZ, URZ, URZ, URZ ;  /* 0x0000003f3f3ff290 */ /* 0x000ff6000fffe03f */
[----:B------:R-:W-:Y:S01]  /*42480*/  @!UPT UIADD3 URZ, URZ, URZ, URZ ;  /* 0x0000003f3f3ff290 */ /* 0x000fe2000fffe03f */
[----:B------:R-:W-:Y:S01]  /*42490*/  STL.64 [R1+0x270], R8 ;  /* 0x0002700801007387 */ /* 0x000fe20000100a00 */
[----:B------:R0:W-:Y:S02]  /*424a0*/  STL.64 [R1+0x278], R10 ;  /* 0x0002780a01007387 */ /* 0x0001e40000100a00 */
[----:B0-----:R-:W-:Y:S02]  /*424b0*/  IMAD.MOV.U32 R11, RZ, RZ, R14 ;  /* 0x000000ffff0b7224 */ /* 0x001fe400078e000e */
[----:B------:R-:W-:Y:S02]  /*424c0*/  IMAD.MOV.U32 R10, RZ, RZ, R15 ;  /* 0x000000ffff0a7224 */ /* 0x000fe400078e000f */
[----:B------:R-:W3:Y:S04]  /*424d0*/  LDL.LU.64 R14, [R1+0x28] ;  /* 0x00002800010e7983 */ /* 0x000ee80000300a00 */
[----:B---3--:R0:W-:Y:S04]  /*424e0*/  STL.64 [R1+0x2e40], R14 ;  /* 0x002e400e01007387 */ /* 0x0081e80000100a00 */
[----:B0-----:R-:W4:Y:S01]  /*424f0*/  LDL.LU.64 R14, [R1+0x68] ;  /* 0x00006800010e7983 */ /* 0x001f220000300a00 */
[C---:B--2---:R-:W-:Y:S01]  /*42500*/  HMMA.16816.F32.BF16 R20, R4.reuse, R18, R20 ;  /* 0x000000120414723c */ /* 0x044fe20000041814 */
[----:B------:R-:W-:Y:S02]  /*42510*/  STL [R1+0x2da8], R11 ;  /* 0x002da80b01007387 */ /* 0x000fe40000100800 */
[----:B------:R0:W-:Y:S01]  /*42520*/  STL [R1+0x2e10], R10 ;  /* 0x002e100a01007387 */ /* 0x0001e20000100800 */
[----:B------:R-:W2:Y:S01]  /*42530*/  LDL.LU R8, [R1+0x240] ;  /* 0x0002400001087983 */ /* 0x000ea20000300800 */
[----:B------:R-:W2:Y:S03]  /*42540*/  LDL.LU R9, [R1+0x244] ;  /* 0x0002440001097983 */ /* 0x000ea60000300800 */
[----:B0-----:R-:W2:Y:S01]  /*42550*/  LDL.LU R10, [R1+0x248] ;  /* 0x00024800010a7983 */ /* 0x001ea20000300800 */
[----:B------:R-:W2:Y:S02]  /*42560*/  LDL.LU R11, [R1+0x24c] ;  /* 0x00024c00010b7983 */ /* 0x000ea40000300800 */
[----:B------:R-:W-:Y:S01]  /*42570*/  IMAD.MOV.U32 R0, RZ, RZ, R18 ;  /* 0x000000ffff007224 */ /* 0x000fe200078e0012 */
[C---:B----4-:R-:W-:Y:S11]  /*42580*/  HMMA.16816.F32.BF16 R24, R4.reuse, R14, R24 ;  /* 0x0000000e0418723c */ /* 0x050ff60000041818 */
[----:B------:R-:W-:Y:S11]  /*42590*/  @!UPT UIADD3 URZ, URZ, URZ, URZ ;  /* 0x0000003f3f3ff290 */ /* 0x000ff6000fffe03f */
[----:B------:R-:W-:Y:S01]  /*425a0*/  @!UPT UIADD3 URZ, URZ, URZ, URZ ;  /* 0x0000003f3f3ff290 */ /* 0x000fe2000fffe03f */
[----:B------:R0:W-:Y:S01]  /*425b0*/  STL.64 [R1+0x260], R24 ;  /* 0x0002601801007387 */ /* 0x0001e20000100a00 */
[----:B------:R1:W-:Y:S02]  /*425c0*/  STL.64 [R1+0x268], R26 ;  /* 0x0002681a01007387 */ /* 0x0003e40000100a00 */
[----:B0-----:R-:W-:Y:S02]  /*425d0*/  IMAD.MOV.U32 R25, RZ, RZ, R15 ;  /* 0x000000ffff197224 */ /* 0x001fe400078e000f */
[----:B-1----:R-:W-:Y:S02]  /*425e0*/  IMAD.MOV.U32 R26, RZ, RZ, R14 ;  /* 0x000000ffff1a7224 */ /* 0x002fe400078e000e */
[----:B------:R-:W3:Y:S01]  /*425f0*/  LDL.LU.64 R14, [R1+0x38] ;  /* 0x00003800010e7983 */ /* 0x000ee20000300a00 */
[----:B------:R-:W-:Y:S02]  /*42600*/  STL.64 [R1+0x250], R20 ;  /* 0x0002501401007387 */ /* 0x000fe40000100a00 */
[----:B------:R0:W-:Y:S02]  /*42610*/  STL.64 [R1+0x258], R22 ;  /* 0x0002581601007387 */ /* 0x0001e40000100a00 */
[----:B------:R-:W-:Y:S01]  /*42620*/  IMAD.MOV.U32 R27, RZ, RZ, R19 ;  /* 0x000000ffff1b7224 */ /* 0x000fe200078e0013 */
[----:B0-----:R-:W2:Y:S01]  /*42630*/  LDL.LU.64 R22, [R1+0x2e68] ;  /* 0x002e680001167983 */ /* 0x001ea20000300a00 */
[----:B------:R-:W4:Y:S03]  /*42640*/  LDL.LU.64 R18, [R1+0x2e60] ;  /* 0x002e600001127983 */ /* 0x000f260000300a00 */
[----:B------:R-:W-:Y:S02]  /*42650*/  STL.64 [R1+0x2e38], R26 ;  /* 0x002e381a01007387 */ /* 0x000fe40000100a00 */
[----:B------:R0:W-:Y:S01]  /*42660*/  STL [R1+0x2e30], R25 ;  /* 0x002e301901007387 */ /* 0x0001e20000100800 */
[----:B------:R-:W3:Y:S04]  /*42670*/  LDL.LU R24, [R1+0x220] ;  /* 0x0002200001187983 */ /* 0x000ee80000300800 */
[----:B0-----:R-:W3:Y:S01]  /*42680*/  LDL.LU R25, [R1+0x224] ;  /* 0x0002240001197983 */ /* 0x001ee20000300800 */
[----:B------:R-:W3:Y:S02]  /*42690*/  LDL.LU R26, [R1+0x228] ;  /* 0x00022800011a7983 */ /* 0x000ee40000300800 */
[----:B------:R-:W3:Y:S01]  /*426a0*/  LDL.LU R27, [R1+0x22c] ;  /* 0x00022c00011b7983 */ /* 0x000ee20000300800 */
[----:B--2---:R-:W-:Y:S01]  /*426b0*/  HMMA.16816.F32.BF16 R8, R4, R22, R8 ;  /* 0x000000160408723c */ /* 0x004fe20000041808 */
[----:B------:R-:W-:-:S02]  /*426c0*/  IMAD.MOV.U32 R16, RZ, RZ, R22 ;  /* 0x000000ffff107224 */ /* 0x000fc400078e0016 */
[----:B------:R-:W-:Y:S01]  /*426d0*/  IMAD.MOV.U32 R17, RZ, RZ, R23 ;  /* 0x000000ffff117224 */ /* 0x000fe200078e0017 */
[----:B---3--:R-:W-:Y:S01]  /*426e0*/  STL.64 [R1+0x2e50], R26 ;  /* 0x002e501a01007387 */ /* 0x008fe20000100a00 */
[----:B------:R4:W-:Y:S02]  /*426f0*/  STL.64 [R1+0x2e48], R24 ;  /* 0x002e481801007387 */ /* 0x0009e40000100a00 */
[----:B----4-:R-:W-:Y:S02]  /*42700*/  IMAD.MOV.U32 R24, RZ, RZ, R18 ;  /* 0x000000ffff187224 */ /* 0x010fe400078e0012 */
[----:B------:R-:W-:Y:S01]  /*42710*/  IMAD.MOV.U32 R25, RZ, RZ, R19 ;  /* 0x000000ffff197224 */ /* 0x000fe200078e0013 */
[----:B------:R-:W2:Y:S01]  /*42720*/  LDL.LU R18, [R1+0x2e5c] ;  /* 0x002e5c0001127983 */ /* 0x000ea20000300800 */
[----:B------:R-:W2:Y:S02]  /*42730*/  LDL.LU R19, [R1+0x2e58] ;  /* 0x002e580001137983 */ /* 0x000ea40000300800 */
[----:B------:R-:W3:Y:S02]  /*42740*/  LDL.LU R26, [R1+0x238] ;  /* 0x00023800011a7983 */ /* 0x000ee40000300800 */
[----:B------:R-:W3:Y:S08]  /*42750*/  LDL.LU R27, [R1+0x23c] ;  /* 0x00023c00011b7983 */ /* 0x000ef00000300800 */
[----:B------:R-:W-:Y:S01]  /*42760*/  STL.64 [R1+0x240], R8 ;  /* 0x0002400801007387 */ /* 0x000fe20000100a00 */
[----:B------:R-:W-:Y:S02]  /*42770*/  STL.64 [R1+0x248], R10 ;  /* 0x0002480a01007387 */ /* 0x000fe40000100a00 */
[----:B------:R-:W4:Y:S02]  /*42780*/  LDL.LU.64 R22, [R1+0x8] ;  /* 0x0000080001167983 */ /* 0x000f240000300a00 */
[----:B----4-:R-:W-:Y:S01]  /*42790*/  STL.64 [R1+0x2e08], R22 ;  /* 0x002e081601007387 */ /* 0x010fe20000100a00 */
[----:B--2---:R-:W-:Y:S02]  /*427a0*/  STL.64 [R1+0x2de8], R18 ;  /* 0x002de81201007387 */ /* 0x004fe40000100a00 */
[----:B------:R0:W-:Y:S02]  /*427b0*/  STL.64 [R1+0x2de0], R16 ;  /* 0x002de01001007387 */ /* 0x0001e40000100a00 */
[----:B0-----:R-:W2:Y:S01]  /*427c0*/  LDL.LU R16, [R1+0x1f0] ;  /* 0x0001f00001107983 */ /* 0x001ea20000300800 */
[----:B------:R-:W2:Y:S02]  /*427d0*/  LDL.LU R17, [R1+0x1f4] ;  /* 0x0001f40001117983 */ /* 0x000ea40000300800 */
[----:B------:R-:W4:Y:S02]  /*427e0*/  LDL.LU R18, [R1+0x1f8] ;  /* 0x0001f80001127983 */ /* 0x000f240000300800 */
[----:B------:R-:W4:Y:S01]  /*427f0*/  LDL.LU R19, [R1+0x1fc] ;  /* 0x0001fc0001137983 */ /* 0x000f220000300800 */
[----:B---3--:R-:W-:Y:S01]  /*42800*/  HMMA.16816.F32.BF16 R24, R4, R14, R24 ;  /* 0x0000000e0418723c */ /* 0x008fe20000041818 */
[----:B------:R-:W3:Y:S01]  /*42810*/  LDL.LU R8, [R1+0x210] ;  /* 0x0002100001087983 */ /* 0x000ee20000300800 */
[----:B------:R-:W3:Y:S02]  /*42820*/  LDL.LU R9, [R1+0x214] ;  /* 0x0002140001097983 */ /* 0x000ee40000300800 */
[----:B------:R-:W3:Y:S02]  /*42830*/  LDL.LU R10, [R1+0x218] ;  /* 0x00021800010a7983 */ /* 0x000ee40000300800 */
[----:B------:R-:W3:Y:S01]  /*42840*/  LDL.LU R11, [R1+0x21c] ;  /* 0x00021c00010b7983 */ /* 0x000ee20000300800 */
[----:B------:R-:W3:Y:S01]  /*42850*/  LDL.LU.64 R22, [R1+0x18] ;  /* 0x0000180001167983 */ /* 0x000ee20000300a00 */
[----:B------:R-:W-:-:S02]  /*42860*/  IMAD.MOV.U32 R28, RZ, RZ, R14 ;  /* 0x000000ffff1c7224 */ /* 0x000fc400078e000e */
[----:B------:R-:W-:Y:S01]  /*42870*/  IMAD.MOV.U32 R29, RZ, RZ, R15 ;  /* 0x000000ffff1d7224 */ /* 0x000fe200078e000f */
[----:B----4-:R-:W-:Y:S01]  /*42880*/  STL.64 [R1+0x2e00], R18 ;  /* 0x002e001201007387 */ /* 0x010fe20000100a00 */
[----:B--2---:R0:W-:Y:S03]  /*42890*/  STL.64 [R1+0x2df8], R16 ;  /* 0x002df81001007387 */ /* 0x0041e60000100a00 */
[----:B0-----:R-:W2:Y:S01]  /*428a0*/  LDL.LU R16, [R1+0x200] ;  /* 0x0002000001107983 */ /* 0x001ea20000300800 */
[----:B------:R-:W2:Y:S02]  /*428b0*/  LDL.LU R17, [R1+0x204] ;  /* 0x0002040001117983 */ /* 0x000ea40000300800 */
[----:B------:R-:W2:Y:S02]  /*428c0*/  LDL.LU R18, [R1+0x208] ;  /* 0x0002080001127983 */ /* 0x000ea40000300800 */
[----:B------:R-:W2:Y:S03]  /*428d0*/  LDL.LU R19, [R1+0x20c] ;  /* 0x00020c0001137983 */ /* 0x000ea60000300800 */
[----:B------:R-:W-:Y:S01]  /*428e0*/  STL.64 [R1+0x230], R24 ;  /* 0x0002301801007387 */ /* 0x000fe20000100a00 */
[----:B------:R0:W-:Y:S03]  /*428f0*/  STL.64 [R1+0x238], R26 ;  /* 0x0002381a01007387 */ /* 0x0001e60000100a00 */
[----:B0-----:R-:W4:Y:S01]  /*42900*/  LDL.LU.64 R26, [R1+0x2e50] ;  /* 0x002e5000011a7983 */ /* 0x001f220000300a00 */
[----:B------:R-:W4:Y:S02]  /*42910*/  LDL.LU.64 R24, [R1+0x2e48] ;  /* 0x002e480001187983 */ /* 0x000f240000300a00 */
[----:B------:R-:W4:Y:S02]  /*42920*/  LDL.LU.64 R14, [R1+0x2e40] ;  /* 0x002e4000010e7983 */ /* 0x000f240000300a00 */
[----:B----4-:R-:W-:Y:S11]  /*42930*/  HMMA.16816.F32.BF16 R24, R4, R14, R24 ;  /* 0x0000000e0418723c */ /* 0x010ff60000041818 */
[----:B------:R-:W-:Y:S11]  /*42940*/  @!UPT UIADD3 URZ, URZ, URZ, URZ ;  /* 0x0000003f3f3ff290 */ /* 0x000ff6000fffe03f */
[----:B------:R-:W-:Y:S01]  /*42950*/  @!UPT UIADD3 URZ, URZ, URZ, URZ ;  /* 0x0000003f3f3ff290 */ /* 0x000fe2000fffe03f */
[----:B------:R-:W-:Y:S01]  /*42960*/  STL.64 [R1+0x220], R24 ;  /* 0x0002201801007387 */ /* 0x000fe20000100a00 */
[----:B------:R0:W-:Y:S03]  /*42970*/  STL.64 [R1+0x228], R26 ;  /* 0x0002281a01007387 */ /* 0x0001e60000100a00 */
[----:B0-----:R-:W4:Y:S01]  /*42980*/  LDL.LU.64 R26, [R1+0x2e38] ;  /* 0x002e3800011a7983 */ /* 0x001f220000300a00 */
[----:B------:R-:W2:Y:S02]  /*42990*/  LDL.LU R25, [R1+0x2e30] ;  /* 0x002e300001197983 */ /* 0x000ea40000300800 */
[----:B------:R-:W-:Y:S02]  /*429a0*/  IMAD.MOV.U32 R24, RZ, RZ, R14 ;  /* 0x000000ffff187224 */ /* 0x000fe400078e000e */
[----:B------:R-:W-:Y:S02]  /*429b0*/  IMAD.MOV.U32 R13, RZ, RZ, R15 ;  /* 0x000000ffff0d7224 */ /* 0x000fe400078e000f */
[----:B------:R-:W3:Y:S04]  /*429c0*/  LDL.LU.64 R14, [R1+0x2e28] ;  /* 0x002e2800010e7983 */ /* 0x000ee80000300a00 */
[----:B----4-:R-:W-:Y:S01]  /*429d0*/  STL.64 [R1+0x2db8], R26 ;  /* 0x002db81a01007387 */ /* 0x010fe20000100a00 */
[----:B--2---:R0:W-:Y:S03]  /*429e0*/  STL.64 [R1+0x2db0], R24 ;  /* 0x002db01801007387 */ /* 0x0041e60000100a00 */
[----:B0-----:R-:W2:Y:S01]  /*429f0*/  LDL.LU R24, [R1+0x1c0] ;  /* 0x0001c00001187983 */ /* 0x001ea20000300800 */
[----:B---3--:R-:W-:-:S02]  /*42a00*/  IMAD.MOV.U32 R26, RZ, RZ, R15 ;  /* 0x000000ffff1a7224 */ /* 0x008fc400078e000f */
[----:B------:R-:W-:Y:S02]  /*42a10*/  IMAD.MOV.U32 R27, RZ, RZ, R14 ;  /* 0x000000ffff1b7224 */ /* 0x000fe400078e000e */
[----:B------:R-:W-:Y:S02]  /*42a20*/  IMAD.MOV.U32 R25, RZ, RZ, R3 ;  /* 0x000000ffff197224 */ /* 0x000fe400078e0003 */
[----:B------:R-:W3:Y:S01]  /*42a30*/  LDL.LU R3, [R1+0x2e24] ;  /* 0x002e240001037983 */ /* 0x000ee20000300800 */
[----:B------:R-:W4:Y:S02]  /*42a40*/  LDL.LU R15, [R1+0x2e20] ;  /* 0x002e2000010f7983 */ /* 0x000f240000300800 */
[----:B------:R-:W3:Y:S02]  /*42a50*/  LDL.LU R14, [R1+0x2e1c] ;  /* 0x002e1c00010e7983 */ /* 0x000ee40000300800 */
[----:B------:R-:W-:Y:S01]  /*42a60*/  STL.64 [R1+0x2dc8], R26 ;  /* 0x002dc81a01007387 */ /* 0x000fe20000100a00 */
[----:B------:R-:W-:Y:S01]  /*42a70*/  HMMA.16816.F32.BF16 R8, R4, R22, R8 ;  /* 0x000000160408723c */ /* 0x000fe20000041808 */
[----:B--2---:R0:W-:Y:S04]  /*42a80*/  STL.64 [R1+0x2dc0], R24 ;  /* 0x002dc01801007387 */ /* 0x0041e80000100a00 */
[----:B0-----:R-:W2:Y:S01]  /*42a90*/  LDL.LU R24, [R1+0x1d0] ;  /* 0x0001d00001187983 */ /* 0x001ea20000300800 */
[----:B------:R-:W2:Y:S02]  /*42aa0*/  LDL.LU R25, [R1+0x1d4] ;  /* 0x0001d40001197983 */ /* 0x000ea40000300800 */
[----:B------:R-:W2:Y:S02]  /*42ab0*/  LDL.LU R26, [R1+0x1d8] ;  /* 0x0001d800011a7983 */ /* 0x000ea40000300800 */
[----:B------:R-:W2:Y:S02]  /*42ac0*/  LDL.LU R27, [R1+0x1dc] ;  /* 0x0001dc00011b7983 */ /* 0x000ea40000300800 */
[----:B------:R-:W-:Y:S01]  /*42ad0*/  IMAD.MOV.U32 R12, RZ, RZ, R23 ;  /* 0x000000ffff0c7224 */ /* 0x000fe200078e0017 */
[----:B--2---:R4:W-:Y:S01]  /*42ae0*/  STL.64 [R1+0x2dd8], R26 ;  /* 0x002dd81a01007387 */ /* 0x0049e20000100a00 */
[----:B------:R0:W-:Y:S02]  /*42af0*/  STL.64 [R1+0x2dd0], R24 ;  /* 0x002dd01801007387 */ /* 0x0001e40000100a00 */
[----:B----4-:R-:W-:Y:S01]  /*42b00*/  IMAD.MOV.U32 R26, RZ, RZ, R15 ;  /* 0x000000ffff1a7224 */ /* 0x010fe200078e000f */
[----:B0-----:R-:W2:Y:S01]  /*42b10*/  LDL.LU R24, [R1+0x1e0] ;  /* 0x0001e00001187983 */ /* 0x001ea20000300800 */
[----:B---3--:R-:W-:-:S02]  /*42b20*/  IMAD.MOV.U32 R25, RZ, RZ, R14 ;  /* 0x000000ffff197224 */ /* 0x008fc400078e000e */
[----:B------:R-:W3:Y:S02]  /*42b30*/  LDL.LU R14, [R1+0x2e18] ;  /* 0x002e1800010e7983 */ /* 0x000ee40000300800 */
[----:B------:R-:W3:Y:S01]  /*42b40*/  LDL.LU R15, [R1+0x2e14] ;  /* 0x002e1400010f7983 */ /* 0x000ee20000300800 */
[----:B------:R0:W-:Y:S01]  /*42b50*/  STL.64 [R1+0x210], R8 ;  /* 0x0002100801007387 */ /* 0x0001e20000100a00 */
[----:B------:R1:W-:Y:S02]  /*42b60*/  STL.64 [R1+0x218], R10 ;  /* 0x0002180a01007387 */ /* 0x0003e40000100a00 */
[----:B0-----:R-:W-:Y:S01]  /*42b70*/  IMAD.MOV.U32 R9, RZ, RZ, R22 ;  /* 0x000000ffff097224 */ /* 0x001fe200078e0016 */
[----:B-1----:R-:W4:Y:S01]  /*42b80*/  LDL.LU R10, [R1+0x2e10] ;  /* 0x002e1000010a7983 */ /* 0x002f220000300800 */
[----:B------:R-:W2:Y:S02]  /*42b90*/  LDL.LU.64 R22, [R1+0x2e08] ;  /* 0x002e080001167983 */ /* 0x000ea40000300a00 */
[----:B--2---:R-:W-:Y:S01]  /*42ba0*/  HMMA.16816.F32.BF16 R16, R4, R22, R16 ;  /* 0x000000160410723c */ /* 0x004fe20000041810 */
[----:B------:R-:W-:-:S02]  /*42bb0*/  IMAD.MOV.U32 R11, RZ, RZ, R22 ;  /* 0x000000ffff0b7224 */ /* 0x000fc400078e0016 */
[----:B------:R-:W-:Y:S11]  /*42bc0*/  IMAD.MOV.U32 R8, RZ, RZ, R23 ;  /* 0x000000ffff087224 */ /* 0x000ff600078e0017 */
[----:B------:R-:W-:Y:S09]  /*42bd0*/  @!UPT UIADD3 URZ, URZ, URZ, URZ ;  /* 0x0000003f3f3ff290 */ /* 0x000ff2000fffe03f */
[----:B------:R-:W-:Y:S01]  /*42be0*/  STL.64 [R1+0x200], R16 ;  /* 0x0002001001007387 */ /* 0x000fe20000100a00 */
[----:B------:R0:W-:Y:S03]  /*42bf0*/  STL.64 [R1+0x208], R18 ;  /* 0x0002081201007387 */ /* 0x0001e60000100a00 */
[----:B0-----:R-:W2:Y:S01]  /*42c00*/  LDL.LU.64 R18, [R1+0x2e00] ;  /* 0x002e000001127983 */ /* 0x001ea20000300a00 */
[----:B------:R-:W2:Y:S02]  /*42c10*/  LDL.LU.64 R16, [R1+0x2df8] ;  /* 0x002df80001107983 */ /* 0x000ea40000300a00 */
[----:B------:R-:W2:Y:S02]  /*42c20*/  LDL.LU.64 R22, [R1+0x2df0] ;  /* 0x002df00001167983 */ /* 0x000ea40000300a00 */
[C---:B--2---:R-:W-:Y:S11]  /*42c30*/  HMMA.16816.F32.BF16 R16, R4.reuse, R22, R16 ;  /* 0x000000160410723c */ /* 0x044ff60000041810 */
[----:B------:R-:W-:Y:S11]  /*42c40*/  @!UPT UIADD3 URZ, URZ, URZ, URZ ;  /* 0x0000003f3f3ff290 */ /* 0x000ff6000fffe03f */
[----:B------:R-:W-:Y:S01]  /*42c50*/  @!UPT UIADD3 URZ, URZ, URZ, URZ ;  /* 0x0000003f3f3ff290 */ /* 0x000fe2000fffe03f */
[----:B------:R-:W-:Y:S01]  /*42c60*/  STL.64 [R1+0x1f0], R16 ;  /* 0x0001f01001007387 */ /* 0x000fe20000100a00 */
[----:B------:R0:W-:Y:S03]  /*42c70*/  STL.64 [R1+0x1f8], R18 ;  /* 0x0001f81201007387 */ /* 0x0001e60000100a00 */
[----:B0-----:R-:W2:Y:S01]  /*42c80*/  LDL.LU.64 R18, [R1+0x2de8] ;  /* 0x002de80001127983 */ /* 0x001ea20000300a00 */
[----:B------:R-:W-:Y:S02]  /*42c90*/  IMAD.MOV.U32 R27, RZ, RZ, R3 ;  /* 0x000000ffff1b7224 */ /* 0x000fe400078e0003 */
[----:B------:R-:W3:Y:S05]  /*42ca0*/  LDL.LU.64 R16, [R1+0x2de0] ;  /* 0x002de00001107983 */ /* 0x000eea0000300a00 */
[C---:B--2---:R-:W-:Y:S11]  /*42cb0*/  HMMA.16816.F32.BF16 R24, R4.reuse, R18, R24 ;  /* 0x000000120418723c */ /* 0x044ff60000041818 */
[----:B------:R-:W-:Y:S11]  /*42cc0*/  @!UPT UIADD3 URZ, URZ, URZ, URZ ;  /* 0x0000003f3f3ff290 */ /* 0x000ff6000fffe03f */
[----:B------:R-:W-:Y:S01]  /*42cd0*/  @!UPT UIADD3 URZ, URZ, URZ, URZ ;  /* 0x0000003f3f3ff290 */ /* 0x000fe2000fffe03f */
[----:B------:R-:W-:Y:S01]  /*42ce0*/  STL.64 [R1+0x1e0], R24 ;  /* 0x0001e01801007387 */ /* 0x000fe20000100a00 */
[----:B------:R0:W-:Y:S03]  /*42cf0*/  STL.64 [R1+0x1e8], R26 ;  /* 0x0001e81a01007387 */ /* 0x0001e60000100a00 */
[----:B0-----:R-:W3:Y:S01]  /*42d00*/  LDL.LU.64 R26, [R1+0x2dd8] ;  /* 0x002dd800011a7983 */ /* 0x001ee20000300a00 */
[----:B------:R-:W3:Y:S02]  /*42d10*/  LDL.LU.64 R24, [R1+0x2dd0] ;  /* 0x002dd00001187983 */ /* 0x000ee40000300a00 */
[----:B------:R-:W-:Y:S01]  /*42d20*/  STL.64 [R1+0x2c50], R18 ;  /* 0x002c501201007387 */ /* 0x000fe20000100a00 */
[----:B---3--:R-:W-:Y:S11]  /*42d30*/  HMMA.16816.F32.BF16 R24, R4, R14, R24 ;  /* 0x0000000e0418723c */ /* 0x008ff60000041818 */
[----:B------:R-:W-:Y:S11]  /*42d40*/  @!UPT UIADD3 URZ, URZ, URZ, URZ ;  /* 0x0000003f3f3ff290 */ /* 0x000ff6000fffe03f */
[----:B------:R-:W-:Y:S01]  /*42d50*/  @!UPT UIADD3 URZ, URZ, URZ, URZ ;  /* 0x0000003f3f3ff290 */ /* 0x000fe2000fffe03f */
[----:B------:R0:W-:Y:S01]  /*42d60*/  STL.64 [R1+0x330], R24 ;  /* 0x0003301801007387 */ /* 0x0001e20000100a00 */
[----:B------:R-:W-:Y:S02]  /*42d70*/  IMAD.MOV.U32 R21, RZ, RZ, R26 ;  /* 0x000000ffff157224 */ /* 0x000fe400078e001a */
[----:B------:R-:W-:Y:S02]  /*42d80*/  IMAD.MOV.U32 R20, RZ, RZ, R27 ;  /* 0x000000ffff147224 */ /* 0x000fe400078e001b */
[----:B------:R-:W2:Y:S04]  /*42d90*/  LDL.LU.64 R26, [R1+0x2dc8] ;  /* 0x002dc800011a7983 */ /* 0x000ea80000300a00 */
[----:B0-----:R-:W2:Y:S01]  /*42da0*/  LDL.LU.64 R24, [R1+0x2dc0] ;  /* 0x002dc00001187983 */ /* 0x001ea20000300a00 */
[----:B------:R0:W-:Y:S02]  /*42db0*/  STL.64 [R1+0x2c60], R22 ;  /* 0x002c601601007387 */ /* 0x0001e40000100a00 */
[----:B------:R-:W-:Y:S01]  /*42dc0*/  STL.64 [R1+0x2c58], R20 ;  /* 0x002c581401007387 */ /* 0x000fe20000100a00 */
[----:B0-----:R-:W2:Y:S01]  /*42dd0*/  LDL.LU.64 R22, [R1+0xb8] ;  /* 0x0000b80001167983 */ /* 0x001ea20000300a00 */
[----:B------:R-:W-:-:S02]  /*42de0*/  IMAD.MOV.U32 R18, RZ, RZ, R11 ;  /* 0x000000ffff127224 */ /* 0x000fc400078e000b */
[----:B------:R-:W-:Y:S01]  /*42df0*/  IMAD.MOV.U32 R19, RZ, RZ, R8 ;  /* 0x000000ffff137224 */ /* 0x000fe200078e0008 */
[----:B--2---:R-:W-:Y:S01]  /*42e00*/  HMMA.16816.F32.BF16 R24, R4, R22, R24 ;  /* 0x000000160418723c */ /* 0x004fe20000041818 */
[----:B------:R-:W-:Y:S02]  /*42e10*/  IMAD.MOV.U32 R2, RZ, RZ, R22 ;  /* 0x000000ffff027224 */ /* 0x000fe400078e0016 */
[----:B------:R-:W-:Y:S11]  /*42e20*/  IMAD.MOV.U32 R3, RZ, RZ, R23 ;  /* 0x000000ffff037224 */ /* 0x000ff600078e0017 */
[----:B------:R-:W-:Y:S09]  /*42e30*/  @!UPT UIADD3 URZ, URZ, URZ, URZ ;  /* 0x0000003f3f3ff290 */ /* 0x000ff2000fffe03f */
[----:B------:R-:W-:Y:S01]  /*42e40*/  STL.64 [R1+0x320], R24 ;  /* 0x0003201801007387 */ /* 0x000fe20000100a00 */
[----:B------:R0:W-:Y:S03]  /*42e50*/  STL.64 [R1+0x328], R26 ;  /* 0x0003281a01007387 */ /* 0x0001e60000100a00 */
[----:B0-----:R-:W2:Y:S01]  /*42e60*/  LDL.LU.64 R26, [R1+0x2db8] ;  /* 0x002db800011a7983 */ /* 0x001ea20000300a00 */
[----:B------:R-:W3:Y:S02]  /*42e70*/  LDL.LU.64 R24, [R1+0x2db0] ;  /* 0x002db00001187983 */ /* 0x000ee40000300a00 */
[----:B------:R-:W2:Y:S02]  /*42e80*/  LDL.LU R11, [R1+0x2da8] ;  /* 0x002da800010b7983 */ /* 0x000ea40000300800 */
[----:B------:R-:W2:Y:S01]  /*42e90*/  LDL.LU R8, [R1+0x2da4] ;  /* 0x002da40001087983 */ /* 0x000ea20000300800 */
[----:B------:R0:W-:Y:S02]  /*42ea0*/  STL.64 [R1+0x2c68], R18 ;  /* 0x002c681201007387 */ /* 0x0001e40000100a00 */
[----:B0-----:R-:W-:-:S02]  /*42eb0*/  IMAD.MOV.U32 R18, RZ, RZ, R9 ;  /* 0x000000ffff127224 */ /* 0x001fc400078e0009 */
[----:B------:R-:W-:Y:S01]  /*42ec0*/  IMAD.MOV.U32 R19, RZ, RZ, R12 ;  /* 0x000000ffff137224 */ /* 0x000fe200078e000c */
[----:B------:R-:W2:Y:S01]  /*42ed0*/  LDL.LU R9, [R1+0x2da0] ;  /* 0x002da00001097983 */ /* 0x000ea20000300800 */
[----:B------:R-:W2:Y:S03]  /*42ee0*/  LDL.LU R12, [R1+0x2d9c] ;  /* 0x002d9c00010c7983 */ /* 0x000ea60000300800 */
[----:B------:R0:W-:Y:S01]  /*42ef0*/  STL.64 [R1+0x2c80], R18 ;  /* 0x002c801201007387 */ /* 0x0001e20000100a00 */
[----:B------:R-:W2:Y:S02]  /*42f00*/  LDL.LU R20, [R1+0xe0] ;  /* 0x0000e00001147983 */ /* 0x000ea40000300800 */
[----:B------:R-:W2:Y:S02]  /*42f10*/  LDL.LU R21, [R1+0xe4] ;  /* 0x0000e40001157983 */ /* 0x000ea40000300800 */
[----:B------:R-:W2:Y:S01]  /*42f20*/  LDL.LU R22, [R1+0xe8] ;  /* 0x0000e80001167983 */ /* 0x000ea20000300800 */
[----:B------:R-:W2:Y:S01]  /*42f30*/  LDL.LU R23, [R1+0xec] ;  /* 0x0000ec0001177983 */ /* 0x000ea20000300800 */
[----:B0-----:R-:W-:-:S02]  /*42f40*/  IMAD.MOV.U32 R19, RZ, RZ, R13 ;  /* 0x000000ffff137224 */ /* 0x001fc400078e000d */
[----:B---3--:R-:W-:Y:S02]  /*42f50*/  IMAD.MOV.U32 R18, RZ, RZ, R24 ;  /* 0x000000ffff127224 */ /* 0x008fe400078e0018 */
[----:B------:R-:W3:Y:S01]  /*42f60*/  LDL.LU R24, [R1+0x2d98] ;  /* 0x002d980001187983 */ /* 0x000ee20000300800 */
[----:B------:R-:W3:Y:S02]  /*42f70*/  LDL.LU R13, [R1+0x2d94] ;  /* 0x002d9400010d7983 */ /* 0x000ee40000300800 */
[----:B------:R-:W-:Y:S01]  /*42f80*/  STL.64 [R1+0x2c98], R18 ;  /* 0x002c981201007387 */ /* 0x000fe20000100a00 */
[----:B--2---:R-:W-:Y:S01]  /*42f90*/  STL.64 [R1+0x2c78], R22 ;  /* 0x002c781601007387 */ /* 0x004fe20000100a00 */
[----:B------:R0:W-:Y:S03]  /*42fa0*/  STL.64 [R1+0x2c70], R20 ;  /* 0x002c701401007387 */ /* 0x0001e60000100a00 */
[----:B0-----:R-:W2:Y:S01]  /*42fb0*/  LDL.LU R20, [R1+0xf0] ;  /* 0x0000f00001147983 */ /* 0x001ea20000300800 */
[----:B------:R-:W2:Y:S02]  /*42fc0*/  LDL.LU R21, [R1+0xf4] ;  /* 0x0000f40001157983 */ /* 0x000ea40000300800 */
[----:B------:R-:W2:Y:S02]  /*42fd0*/  LDL.LU R22, [R1+0xf8] ;  /* 0x0000f80001167983 */ /* 0x000ea40000300800 */
[----:B------:R-:W2:Y:S02]  /*42fe0*/  LDL.LU R23, [R1+0xfc] ;  /* 0x0000fc0001177983 */ /* 0x000ea40000300800 */
[----:B------:R-:W-:-:S02]  /*42ff0*/  IMAD.MOV.U32 R18, RZ, RZ, R28 ;  /* 0x000000ffff127224 */ /* 0x000fc400078e001c */
[----:B------:R-:W-:Y:S01]  /*43000*/  IMAD.MOV.U32 R19, RZ, RZ, R29 ;  /* 0x000000ffff137224 */ /* 0x000fe200078e001d */
[----:B------:R-:W3:Y:S01]  /*43010*/  LDL.LU R28, [R1+0x2d90] ;  /* 0x002d9000011c7983 */ /* 0x000ee20000300800 */
[----:B------:R-:W3:Y:S03]  /*43020*/  LDL.LU R29, [R1+0x2d8c] ;  /* 0x002d8c00011d7983 */ /* 0x000ee60000300800 */
[----:B------:R-:W-:Y:S04]  /*43030*/  STL.64 [R1+0x2cb0], R18 ;  /* 0x002cb01201007387 */ /* 0x000fe80000100a00 */
        /* <DEDUP_REMOVED lines=19> */
[----:B------:R-:W3:Y:S04]  /*43170*/  LDL.LU R0, [R1+0x2d80] ;  /* 0x002d800001007983 */ /* 0x000ee80000300800 */
        /* <DEDUP_REMOVED lines=8> */
[----:B------:R-:W-:-:S05]  /*43200*/  IMAD.MOV.U32 R19, RZ, RZ, R25 ;  /* 0x000000ffff137224 */ /* 0x000fca00078e0019 */
[----:B------:R0:W-:Y:S02]  /*43210*/  STL.64 [R1+0x2cf8], R18 ;  /* 0x002cf81201007387 */ /* 0x0001e40000100a00 */
[----:B0-----:R-:W-:Y:S02]  /*43220*/  IMAD.MOV.U32 R18, RZ, RZ, R11 ;  /* 0x000000ffff127224 */ /* 0x001fe400078e000b */
[----:B----4-:R-:W-:-:S05]  /*43230*/  IMAD.MOV.U32 R19, RZ, RZ, R10 ;  /* 0x000000ffff137224 */ /* 0x010fca00078e000a */
[----:B------:R-:W-:Y:S04]  /*43240*/  STL.64 [R1+0x2d10], R18 ;  /* 0x002d101201007387 */ /* 0x000fe80000100a00 */
[----:B--2---:R-:W-:Y:S01]  /*43250*/  STL.64 [R1+0x2cd8], R22 ;  /* 0x002cd81601007387 */ /* 0x004fe20000100a00 */
[----:B------:R0:W-:Y:S03]  /*43260*/  STL.64 [R1+0x2cd0], R20 ;  /* 0x002cd01401007387 */ /* 0x0001e60000100a00 */
[----:B0-----:R-:W2:Y:S01]  /*43270*/  LDL.LU R20, [R1+0x130] ;  /* 0x0001300001147983 */ /* 0x001ea20000300800 */
[----:B------:R-:W2:Y:S02]  /*43280*/  LDL.LU R21, [R1+0x134] ;  /* 0x0001340001157983 */ /* 0x000ea40000300800 */
[----:B------:R-:W4:Y:S02]  /*43290*/  LDL.LU R22, [R1+0x138] ;  /* 0x0001380001167983 */ /* 0x000f240000300800 */
[----:B------:R-:W4:Y:S02]  /*432a0*/  LDL.LU R23, [R1+0x13c] ;  /* 0x00013c0001177983 */ /* 0x000f240000300800 */
[----:B------:R-:W-:-:S02]  /*432b0*/  IMAD.MOV.U32 R19, RZ, RZ, R8 ;  /* 0x000000ffff137224 */ /* 0x000fc400078e0008 */
[----:B------:R-:W-:Y:S01]  /*432c0*/  IMAD.MOV.U32 R18, RZ, RZ, R9 ;  /* 0x000000ffff127224 */ /* 0x000fe200078e0009 */
[----:B------:R-:W3:Y:S01]  /*432d0*/  LDL.LU R8, [R1+0x1b0] ;  /* 0x0001b00001087983 */ /* 0x000ee20000300800 */
[----:B------:R-:W3:Y:S02]  /*432e0*/  LDL.LU R9, [R1+0x1b4] ;  /* 0x0001b40001097983 */ /* 0x000ee40000300800 */
[----:B------:R-:W3:Y:S02]  /*432f0*/  LDL.LU R10, [R1+0x1b8] ;  /* 0x0001b800010a7983 */ /* 0x000ee40000300800 */
[----:B------:R-:W3:Y:S01]  /*43300*/  LDL.LU R11, [R1+0x1bc] ;  /* 0x0001bc00010b7983 */ /* 0x000ee20000300800 */
[----:B------:R-:W3:Y:S01]  /*43310*/  LDL.LU.64 R26, [R1+0x178] ;  /* 0x00017800011a7983 */ /* 0x000ee20000300a00 */
[----:B------:R-:W-:Y:S03]  /*43320*/  STL.64 [R1+0x2d28], R18 ;  /* 0x002d281201007387 */ /* 0x000fe60000100a00 */
[----:B----4-:R-:W-:Y:S01]  /*43330*/  STL.64 [R1+0x2cf0], R22 ;  /* 0x002cf01601007387 */ /* 0x010fe20000100a00 */
[----:B--2---:R0:W-:Y:S03]  /*43340*/  STL.64 [R1+0x2ce8], R20 ;  /* 0x002ce81401007387 */ /* 0x0041e60000100a00 */
[----:B0-----:R-:W2:Y:S01]  /*43350*/  LDL.LU R20, [R1+0x140] ;  /* 0x0001400001147983 */ /* 0x001ea20000300800 */
[----:B------:R-:W2:Y:S02]  /*43360*/  LDL.LU R21, [R1+0x144] ;  /* 0x0001440001157983 */ /* 0x000ea40000300800 */
[----:B------:R-:W4:Y:S02]  /*43370*/  LDL.LU R22, [R1+0x148] ;  /* 0x0001480001167983 */ /* 0x000f240000300800 */
[----:B------:R-:W4:Y:S02]  /*43380*/  LDL.LU R23, [R1+0x14c] ;  /* 0x00014c0001177983 */ /* 0x000f240000300800 */
[----:B---3--:R-:W-:-:S02]  /*43390*/  IMAD.MOV.U32 R18, RZ, RZ, R24 ;  /* 0x000000ffff127224 */ /* 0x008fc400078e0018 */
[----:B------:R-:W-:-:S05]  /*433a0*/  IMAD.MOV.U32 R19, RZ, RZ, R12 ;  /* 0x000000ffff137224 */ /* 0x000fca00078e000c */
[----:B------:R-:W-:Y:S01]  /*433b0*/  STL.64 [R1+0x2d68], R18 ;  /* 0x002d681201007387 */ /* 0x000fe20000100a00 */
[----:B------:R0:W-:Y:S03]  /*433c0*/  STL.64 [R1+0x2d60], R16 ;  /* 0x002d601001007387 */ /* 0x0001e60000100a00 */
[----:B0-----:R-:W3:Y:S01]  /*433d0*/  LDL.LU R16, [R1+0x190] ;  /* 0x0001900001107983 */ /* 0x001ee20000300800 */
[----:B------:R-:W3:Y:S02]  /*433e0*/  LDL.LU R17, [R1+0x194] ;  /* 0x0001940001117983 */ /* 0x000ee40000300800 */
[----:B------:R-:W3:Y:S02]  /*433f0*/  LDL.LU R18, [R1+0x198] ;  /* 0x0001980001127983 */ /* 0x000ee40000300800 */
[----:B------:R-:W3:Y:S01]  /*43400*/  LDL.LU R19, [R1+0x19c] ;  /* 0x00019c0001137983 */ /* 0x000ee20000300800 */
[----:B----4-:R-:W-:Y:S01]  /*43410*/  STL.64 [R1+0x2d08], R22 ;  /* 0x002d081601007387 */ /* 0x010fe20000100a00 */
[----:B--2---:R0:W-:Y:S03]  /*43420*/  STL.64 [R1+0x2d00], R20 ;  /* 0x002d001401007387 */ /* 0x0041e60000100a00 */
[----:B0-----:R-:W2:Y:S01]  /*43430*/  LDL.LU R20, [R1+0x150] ;  /* 0x0001500001147983 */ /* 0x001ea20000300800 */
[----:B------:R-:W2:Y:S02]  /*43440*/  LDL.LU R21, [R1+0x154] ;  /* 0x0001540001157983 */ /* 0x000ea40000300800 */
[----:B------:R-:W4:Y:S02]  /*43450*/  LDL.LU R22, [R1+0x158] ;  /* 0x0001580001167983 */ /* 0x000f240000300800 */
[----:B------:R-:W4:Y:S01]  /*43460*/  LDL.LU R23, [R1+0x15c] ;  /* 0x00015c0001177983 */ /* 0x000f220000300800 */
[----:B------:R-:W-:Y:S01]  /*43470*/  HMMA.16816.F32.BF16 R8, R4, R26, R8 ;  /* 0x0000001a0408723c */ /* 0x000fe20000041808 */
[----:B----4-:R-:W-:Y:S01]  /*43480*/  STL.64 [R1+0x2d20], R22 ;  /* 0x002d201601007387 */ /* 0x010fe20000100a00 */
[----:B--2---:R0:W-:Y:S03]  /*43490*/  STL.64 [R1+0x2d18], R20 ;  /* 0x002d181401007387 */ /* 0x0041e60000100a00 */
[----:B0-----:R-:W2:Y:S01]  /*434a0*/  LDL.LU R20, [R1+0x160] ;  /* 0x0001600001147983 */ /* 0x001ea20000300800 */
[----:B------:R-:W2:Y:S02]  /*434b0*/  LDL.LU R21, [R1+0x164] ;  /* 0x0001640001157983 */ /* 0x000ea40000300800 */
[----:B------:R-:W4:Y:S02]  /*434c0*/  LDL.LU R22, [R1+0x168] ;  /* 0x0001680001167983 */ /* 0x000f240000300800 */
[----:B------:R-:W4:Y:S02]  /*434d0*/  LDL.LU R23, [R1+0x16c] ;  /* 0x00016c0001177983 */ /* 0x000f240000300800 */
[----:B------:R-:W-:Y:S01]  /*434e0*/  IMAD.MOV.U32 R12, RZ, RZ, R26 ;  /* 0x000000ffff0c7224 */ /* 0x000fe200078e001a */
[----:B----4-:R-:W-:Y:S01]  /*434f0*/  STL.64 [R1+0x2d38], R22 ;  /* 0x002d381601007387 */ /* 0x010fe20000100a00 */
[----:B--2---:R0:W-:Y:S03]  /*43500*/  STL.64 [R1+0x2d30], R20 ;  /* 0x002d301401007387 */ /* 0x0041e60000100a00 */
[----:B0-----:R-:W2:Y:S01]  /*43510*/  LDL.LU R20, [R1+0x180] ;  /* 0x0001800001147983 */ /* 0x001ea20000300800 */
[----:B------:R-:W2:Y:S02]  /*43520*/  LDL.LU R21, [R1+0x184] ;  /* 0x0001840001157983 */ /* 0x000ea40000300800 */
[----:B------:R-:W2:Y:S02]  /*43530*/  LDL.LU R22, [R1+0x188] ;  /* 0x0001880001167983 */ /* 0x000ea40000300800 */
[----:B------:R-:W2:Y:S01]  /*43540*/  LDL.LU R23, [R1+0x18c] ;  /* 0x00018c0001177983 */ /* 0x000ea20000300800 */
[----:B------:R-:W-:Y:S01]  /*43550*/  STL.64 [R1+0x310], R8 ;  /* 0x0003100801007387 */ /* 0x000fe20000100a00 */
[----:B------:R0:W-:Y:S03]  /*43560*/  STL.64 [R1+0x318], R10 ;  /* 0x0003180a01007387 */ /* 0x0001e60000100a00 */
[----:B0-----:R-:W4:Y:S01]  /*43570*/  LDL.LU R11, [R1+0x2d7c] ;  /* 0x002d7c00010b7983 */ /* 0x001f220000300800 */
[----:B------:R-:W2:Y:S02]  /*43580*/  LDL.LU R9, [R1+0x2d78] ;  /* 0x002d780001097983 */ /* 0x000ea40000300800 */
[----:B------:R-:W-:-:S02]  /*43590*/  IMAD.MOV.U32 R10, RZ, RZ, R27 ;  /* 0x000000ffff0a7224 */ /* 0x000fc400078e001b */
[----:B------:R-:W3:Y:S01]  /*435a0*/  LDL.LU.64 R26, [R1+0x2d70] ;  /* 0x002d7000011a7983 */ /* 0x000ee20000300a00 */
[----:B------:R-:W-:Y:S02]  /*435b0*/  STL.64 [R1+0x2c48], R14 ;  /* 0x002c480e01007387 */ /* 0x000fe40000100a00 */
[----:B------:R0:W-:Y:S02]  /*435c0*/  STL.64 [R1+0x2c40], R12 ;  /* 0x002c400c01007387 */ /* 0x0001e40000100a00 */
[----:B0-----:R-:W2:Y:S01]  /*435d0*/  LDL.LU R12, [R1+0xd0] ;  /* 0x0000d000010c7983 */ /* 0x001ea20000300800 */
[----:B------:R-:W2:Y:S02]  /*435e0*/  LDL.LU R13, [R1+0xd4] ;  /* 0x0000d400010d7983 */ /* 0x000ea40000300800 */
[----:B------:R-:W2:Y:S02]  /*435f0*/  LDL.LU R14, [R1+0xd8] ;  /* 0x0000d800010e7983 */ /* 0x000ea40000300800 */
[----:B------:R-:W2:Y:S01]  /*43600*/  LDL.LU R15, [R1+0xdc] ;  /* 0x0000dc00010f7983 */ /* 0x000ea20000300800 */
[----:B---3--:R-:W-:Y:S01]  /*43610*/  HMMA.16816.F32.BF16 R4, R4, R26, R16 ;  /* 0x0000001a0404723c */ /* 0x008fe20000041810 */
[----:B------:R-:W3:Y:S01]  /*43620*/  LDL.LU.64 R18, [R1+0x2d68] ;  /* 0x002d680001127983 */ /* 0x000ee20000300a00 */
[----:B------:R-:W2:Y:S02]  /*43630*/  LDL.LU.64 R16, [R1+0x2d60] ;  /* 0x002d600001107983 */ /* 0x000ea40000300a00 */
[----:B------:R-:W-:-:S02]  /*43640*/  IMAD.MOV.U32 R8, RZ, RZ, R26 ;  /* 0x000000ffff087224 */ /* 0x000fc400078e001a */
[----:B------:R-:W2:Y:S11]  /*43650*/  LDL.LU.64 R26, [R1+0x2d58] ;  /* 0x002d5800011a7983 */ /* 0x000eb60000300a00 */
[----:B------:R-:W-:Y:S06]  /*43660*/  @!UPT UIADD3 URZ, URZ, URZ, URZ ;  /* 0x0000003f3f3ff290 */ /* 0x000fec000fffe03f */
[----:B------:R2:W-:Y:S01]  /*43670*/  STL.64 [R1+0x2f0], R4 ;  /* 0x0002f00401007387 */ /* 0x0005e20000100a00 */
[----:B------:R0:W-:Y:S02]  /*43680*/  STL.64 [R1+0x2f8], R6 ;  /* 0x0002f80601007387 */ /* 0x0001e40000100a00 */
[----:B------:R-:W3:Y:S02]  /*43690*/  LDL.LU.64 R24, [R1+0x2d50] ;  /* 0x002d500001187983 */ /* 0x000ee40000300a00 */
[----:B--2---:R-:W-:Y:S02]  /*436a0*/  IMAD.MOV.U32 R5, RZ, RZ, R26 ;  /* 0x000000ffff057224 */ /* 0x004fe400078e001a */
[----:B0-----:R-:W-:Y:S02]  /*436b0*/  IMAD.MOV.U32 R6, RZ, RZ, R27 ;  /* 0x000000ffff067224 */ /* 0x001fe400078e001b */
[----:B---3--:R-:W-:Y:S02]  /*436c0*/  IMAD.MOV.U32 R4, RZ, RZ, R25 ;  /* 0x000000ffff047224 */ /* 0x008fe400078e0019 */
[----:B------:R-:W2:Y:S01]  /*436d0*/  LDL.LU R25, [R1+0x2d4c] ;  /* 0x002d4c0001197983 */ /* 0x000ea20000300800 */
[----:B------:R-:W2:Y:S02]  /*436e0*/  LDL.LU R26, [R1+0x2d48] ;  /* 0x002d4800011a7983 */ /* 0x000ea40000300800 */
[----:B------:R-:W2:Y:S02]  /*436f0*/  LDL.LU R27, [R1+0x2d44] ;  /* 0x002d4400011b7983 */ /* 0x000ea40000300800 */
[----:B------:R-:W3:Y:S01]  /*43700*/  LDL.LU R7, [R1+0xcc] ;  /* 0x0000cc0001077983 */ /* 0x000ee20000300800 */
[----:B----4-:R0:W-:Y:S02]  /*43710*/  STL.64 [R1+0x2c30], R10 ;  /* 0x002c300a01007387 */ /* 0x0101e40000100a00 */
[----:B0-----:R-:W-:-:S02]  /*43720*/  IMAD.MOV.U32 R10, RZ, RZ, R17 ;  /* 0x000000ffff0a7224 */ /* 0x001fc400078e0011 */
[----:B------:R-:W-:Y:S01]  /*43730*/  IMAD.MOV.U32 R11, RZ, RZ, R16 ;  /* 0x000000ffff0b7224 */ /* 0x000fe200078e0010 */
[----:B------:R0:W-:Y:S04]  /*43740*/  STL.64 [R1+0x2c28], R8 ;  /* 0x002c280801007387 */ /* 0x0001e80000100a00 */
[----:B0-----:R-:W4:Y:S01]  /*43750*/  LDL.LU R8, [R1+0xa0] ;  /* 0x0000a00001087983 */ /* 0x001f220000300800 */
[----:B------:R-:W-:Y:S02]  /*43760*/  IMAD.MOV.U32 R9, RZ, RZ, R0 ;  /* 0x000000ffff097224 */ /* 0x000fe400078e0000 */
[----:B------:R-:W3:Y:S01]  /*43770*/  LDL.LU R0, [R1+0x2d40] ;  /* 0x002d400001007983 */ /* 0x000ee20000300800 */
[C---:B--2---:R-:W-:Y:S01]  /*43780*/  HMMA.16816.F32.BF16 R16, R24.reuse, R18, R20 ;  /* 0x000000121810723c */ /* 0x044fe20000041814 */
[----:B------:R-:W2:Y:S01]  /*43790*/  LDL.LU.64 R22, [R1+0x2d38] ;  /* 0x002d380001167983 */ /* 0x000ea20000300a00 */
[----:B------:R-:W2:Y:S11]  /*437a0*/  LDL.LU.64 R20, [R1+0x2d30] ;  /* 0x002d300001147983 */ /* 0x000eb60000300a00 */
[----:B------:R-:W-:Y:S10]  /*437b0*/  @!UPT UIADD3 URZ, URZ, URZ, URZ ;  /* 0x0000003f3f3ff290 */ /* 0x000ff4000fffe03f */
[----:B------:R-:W-:Y:S01]  /*437c0*/  STL.64 [R1+0x2e0], R16 ;  /* 0x0002e01001007387 */ /* 0x000fe20000100a00 */
        /* <DEDUP_REMOVED lines=60> */
[----:B------:R-:W3:Y:S11]  /*43b90*/  LDL.LU.64 R20, [R1+0x2c58] ;  /* 0x002c580001147983 */ /* 0x000ef60000300a00 */
[----:B------:R-:W-:Y:S09]  /*43ba0*/  @!UPT UIADD3 URZ, URZ, URZ, URZ ;  /* 0x0000003f3f3ff290 */ /* 0x000ff2000fffe03f */
[----:B------:R-:W-:Y:S01]  /*43bb0*/  STL.64 [R1+0xe0], R16 ;  /* 0x0000e01001007387 */ /* 0x000fe20000100a00 */
[----:B------:R0:W-:Y:S03]  /*43bc0*/  STL.64 [R1+0xe8], R18 ;  /* 0x0000e81201007387 */ /* 0x0001e60000100a00 */
[----:B0-----:R-:W3:Y:S01]  /*43bd0*/  LDL.LU.64 R18, [R1+0x2c50] ;  /* 0x002c500001127983 */ /* 0x001ee20000300a00 */
[C---:B--2---:R-:W-:Y:S11]  /*43be0*/  HMMA.16816.F32.BF16 R12, R24.reuse, R22, R12 ;  /* 0x00000016180c723c */ /* 0x044ff6000004180c */
[----:B------:R-:W-:Y:S11]  /*43bf0*/  @!UPT UIADD3 URZ, URZ, URZ, URZ ;  /* 0x0000003f3f3ff290 */ /* 0x000ff6000fffe03f */
[----:B------:R-:W-:Y:S01]  /*43c00*/  @!UPT UIADD3 URZ, URZ, URZ, URZ ;  /* 0x0000003f3f3ff290 */ /* 0x000fe2000fffe03f */
[----:B------:R-:W-:Y:S01]  /*43c10*/  STL.64 [R1+0xd0], R12 ;  /* 0x0000d00c01007387 */ /* 0x000fe20000100a00 */
[----:B------:R0:W-:Y:S03]  /*43c20*/  STL.64 [R1+0xd8], R14 ;  /* 0x0000d80e01007387 */ /* 0x0001e60000100a00 */
[----:B0-----:R-:W4:Y:S04]  /*43c30*/  LDL.LU.64 R14, [R1+0x2c48] ;  /* 0x002c4800010e7983 */ /* 0x001f280000300a00 */
[----:B------:R-:W0:Y:S01]  /*43c40*/  S2R R16, SR_TID.X ;  /* 0x0000000000107919 */ /* 0x000e220000002100 */
[----:B------:R-:W2:Y:S02]  /*43c50*/  LDL.LU.64 R12, [R1+0x2c40] ;  /* 0x002c4000010c7983 */ /* 0x000ea40000300a00 */
[----:B---3--:R1:W-:Y:S02]  /*43c60*/  STL.64 [R1+0x2b80], R20 ;  /* 0x002b801401007387 */ /* 0x0083e40000100a00 */
[----:B-1----:R-:W-:Y:S07]  /*43c70*/  HMMA.16816.F32.BF16 R20, R24, R18, R4 ;  /* 0x000000121814723c */ /* 0x002fee0000041804 */
[----:B0-----:R-:W-:-:S02]  /*43c80*/  LOP3.LUT R6, R16, 0x7, RZ, 0xc0, !PT ;  /* 0x0000000710067812 */ /* 0x001fc400078ec0ff */
[C---:B------:R-:W-:Y:S01]  /*43c90*/  LOP3.LUT R17, R16.reuse, 0x20, RZ, 0xc0, !PT ;  /* 0x0000002010117812 */ /* 0x040fe200078ec0ff */
[----:B------:R-:W-:Y:S02]  /*43ca0*/  IMAD.SHL.U32 R5, R16, 0x2, RZ ;  /* 0x0000000210057824 */ /* 0x000fe400078e00ff */
[----:B------:R-:W-:Y:S02]  /*43cb0*/  IMAD R6, R6, 0x110, RZ ;  /* 0x0000011006067824 */ /* 0x000fe400078e02ff */
[----:B------:R-:W-:Y:S02]  /*43cc0*/  IMAD.SHL.U32 R7, R17, 0x40, RZ ;  /* 0x0000004011077824 */ /* 0x000fe400078e00ff */
[----:B------:R-:W0:Y:S01]  /*43cd0*/  LDSM.16.MT88.4 R16, [R0+0x10800] ;  /* 0x010800000010783b */ /* 0x000e220000004200 */
[----:B------:R-:W-:-:S04]  /*43ce0*/  LOP3.LUT R4, R6, 0x30, R5, 0x78, !PT ;  /* 0x0000003006047812 */ /* 0x000fc800078e7805 */
[----:B------:R-:W-:Y:S02]  /*43cf0*/  LOP3.LUT R4, R4, R7, RZ, 0xfc, !PT ;  /* 0x0000000704047212 */ /* 0x000fe400078efcff */
[----:B------:R-:W-:Y:S01]  /*43d00*/  STL.64 [R1+0xc0], R20 ;  /* 0x0000c01401007387 */ /* 0x000fe20000100a00 */
[----:B------:R-:W-:Y:S01]  /*43d10*/  STL.64 [R1+0xc8], R22 ;  /* 0x0000c81601007387 */ /* 0x000fe20000100a00 */
[----:B------:R-:W-:-:S05]  /*43d20*/  LOP3.LUT R4, R4, 0x40, RZ, 0x3c, !PT ;  /* 0x0000004004047812 */ /* 0x000fca00078e3cff */
[----:B------:R-:W-:Y:S01]  /*43d30*/  LDSM.16.M88.4 R20, [R4+0x1000] ;  /* 0x001000000414783b */ /* 0x000fe20000000200 */
[----:B----4-:R-:W-:Y:S11]  /*43d40*/  HMMA.16816.F32.BF16 R8, R24, R14, R8 ;  /* 0x0000000e1808723c */ /* 0x010ff60000041808 */
[----:B------:R-:W-:Y:S11]  /*43d50*/  @!UPT UIADD3 URZ, URZ, URZ, URZ ;  /* 0x0000003f3f3ff290 */ /* 0x000ff6000fffe03f */
[----:B------:R-:W-:Y:S01]  /*43d60*/  @!UPT UIADD3 URZ, URZ, URZ, URZ ;  /* 0x0000003f3f3ff290 */ /* 0x000fe2000fffe03f */
[----:B------:R-:W-:Y:S01]  /*43d70*/  STL.64 [R1+0x2d0], R8 ;  /* 0x0002d00801007387 */ /* 0x000fe20000100a00 */
[----:B------:R-:W-:Y:S02]  /*43d80*/  STL.64 [R1+0x2d8], R10 ;  /* 0x0002d80a01007387 */ /* 0x000fe40000100a00 */
[----:B------:R-:W1:Y:S04]  /*43d90*/  LDSM.16.M88.4 R8, [R4] ;  /* 0x000000000408783b */ /* 0x000e680000000200 */
[----:B0-----:R0:W-:Y:S01]  /*43da0*/  STL.64 [R1+0x2be8], R18 ;  /* 0x002be81201007387 */ /* 0x0011e20000100a00 */
[----:B------:R-:W-:Y:S01]  /*43db0*/  STL.64 [R1+0x2be0], R16 ;  /* 0x002be01001007387 */ /* 0x000fe20000100a00 */
[----:B0-----:R-:W-:-:S03]  /*43dc0*/  IMAD.MOV.U32 R18, RZ, RZ, R2 ;  /* 0x000000ffff127224 */ /* 0x001fc600078e0002 */
[----:B------:R-:W3:Y:S01]  /*43dd0*/  LDL.LU R2, [R1+0x2c38] ;  /* 0x002c380001027983 */ /* 0x000ee20000300800 */
[----:B------:R-:W-:Y:S03]  /*43de0*/  STL [R1+0x2bd8], R0 ;  /* 0x002bd80001007387 */ /* 0x000fe60000100800 */
[----:B-1----:R-:W-:Y:S01]  /*43df0*/  STL.64 [R1+0xa0], R8 ;  /* 0x0000a00801007387 */ /* 0x002fe20000100a00 */
[----:B------:R-:W-:Y:S02]  /*43e00*/  STL.64 [R1+0xa8], R10 ;  /* 0x0000a80a01007387 */ /* 0x000fe40000100a00 */
[----:B------:R-:W0:Y:S02]  /*43e10*/  LDSM.16.M88.4 R8, [R4+0x2000] ;  /* 0x002000000408783b */ /* 0x000e240000000200 */
[----:B0-----:R-:W-:Y:S02]  /*43e20*/  STL.64 [R1+0x80], R8 ;  /* 0x0000800801007387 */ /* 0x001fe40000100a00 */
[----:B------:R-:W-:Y:S02]  /*43e30*/  STL.64 [R1+0x88], R10 ;  /* 0x0000880a01007387 */ /* 0x000fe40000100a00 */
[----:B------:R-:W0:Y:S02]  /*43e40*/  LDSM.16.M88.4 R8, [R4+0x3000] ;  /* 0x003000000408783b */ /* 0x000e240000000200 */
[----:B0-----:R-:W-:Y:S02]  /*43e50*/  STL.64 [R1+0x70], R8 ;  /* 0x0000700801007387 */ /* 0x001fe40000100a00 */
[----:B------:R-:W-:Y:S02]  /*43e60*/  STL.64 [R1+0x78], R10 ;  /* 0x0000780a01007387 */ /* 0x000fe40000100a00 */
[----:B------:R-:W0:Y:S04]  /*43e70*/  LDSM.16.M88.4 R8, [R4+0x4000] ;  /* 0x004000000408783b */ /* 0x000e280000000200 */
[----:B------:R-:W-:Y:S01]  /*43e80*/  STL.64 [R1+0x98], R22 ;  /* 0x0000981601007387 */ /* 0x000fe20000100a00 */
[----:B0-----:R-:W-:Y:S01]  /*43e90*/  STL.64 [R1+0x60], R8 ;  /* 0x0000600801007387 */ /* 0x001fe20000100a00 */
[----:B------:R-:W-:Y:S02]  /*43ea0*/  STL.64 [R1+0x68], R10 ;  /* 0x0000680a01007387 */ /* 0x000fe40000100a00 */
[----:B------:R-:W0:Y:S04]  /*43eb0*/  LDSM.16.M88.4 R8, [R4+0x5000] ;  /* 0x005000000408783b */ /* 0x000e280000000200 */
[----:B0-----:R-:W-:Y:S01]  /*43ec0*/  IMAD.MOV.U32 R22, RZ, RZ, R8 ;  /* 0x000000ffff167224 */ /* 0x001fe200078e0008 */
[----:B------:R-:W-:Y:S04]  /*43ed0*/  STL.64 [R1+0x58], R10 ;  /* 0x0000580a01007387 */ /* 0x000fe80000100a00 */
[----:B------:R-:W-:Y:S01]  /*43ee0*/  STL [R1+0x2bf8], R22 ;  /* 0x002bf81601007387 */ /* 0x000fe20000100800 */
[----:B------:R0:W-:Y:S03]  /*43ef0*/  STL.64 [R1+0x2bf0], R20 ;  /* 0x002bf01401007387 */ /* 0x0001e60000100a00 */
[----:B0-----:R-:W4:Y:S01]  /*43f00*/  LDL.LU R20, [R1+0x2a0] ;  /* 0x0002a00001147983 */ /* 0x001f220000300800 */
[----:B------:R-:W4:Y:S02]  /*43f10*/  LDL.LU R21, [R1+0x2a4] ;  /* 0x0002a40001157983 */ /* 0x000f240000300800 */
[----:B------:R-:W4:Y:S02]  /*43f20*/  LDL.LU R22, [R1+0x2a8] ;  /* 0x0002a80001167983 */ /* 0x000f240000300800 */
[----:B------:R-:W-:-:S02]  /*43f30*/  IMAD.MOV.U32 R19, RZ, RZ, R3 ;  /* 0x000000ffff137224 */ /* 0x000fc400078e0003 */
[----:B------:R-:W-:Y:S02]  /*43f40*/  IMAD.MOV.U32 R3, RZ, RZ, R9 ;  /* 0x000000ffff037224 */ /* 0x000fe400078e0009 */
[----:B------:R-:W0:Y:S04]  /*43f50*/  LDSM.16.M88.4 R8, [R4+0x6000] ;  /* 0x006000000408783b */ /* 0x000e280000000200 */
[----:B0-----:R-:W-:Y:S01]  /*43f60*/  STL.64 [R1+0x40], R8 ;  /* 0x0000400801007387 */ /* 0x001fe20000100a00 */
[----:B------:R0:W-:Y:S03]  /*43f70*/  STL.64 [R1+0x48], R10 ;  /* 0x0000480a01007387 */ /* 0x0001e60000100a00 */
[----:B0-----:R-:W2:Y:S01]  /*43f80*/  LDL.LU.64 R10, [R1+0x2c30] ;  /* 0x002c3000010a7983 */ /* 0x001ea20000300a00 */
[----:B------:R-:W2:Y:S02]  /*43f90*/  LDL.LU.64 R8, [R1+0x2c28] ;  /* 0x002c280001087983 */ /* 0x000ea40000300a00 */
[----:B---3--:R-:W-:-:S07]  /*43fa0*/  IMAD.MOV.U32 R23, RZ, RZ, R2 ;  /* 0x000000ffff177224 */ /* 0x008fce00078e0002 */
[----:B----4-:R-:W-:Y:S11]  /*43fb0*/  HMMA.16816.F32.BF16 R16, R24, R18, R20 ;  /* 0x000000121810723c */ /* 0x010ff60000041814 */
[----:B------:R-:W-:Y:S11]  /*43fc0*/  @!UPT UIADD3 URZ, URZ, URZ, URZ ;  /* 0x0000003f3f3ff290 */ /* 0x000ff6000fffe03f */
[----:B------:R-:W-:Y:S01]  /*43fd0*/  @!UPT UIADD3 URZ, URZ, URZ, URZ ;  /* 0x0000003f3f3ff290 */ /* 0x000fe2000fffe03f */
[----:B------:R-:W-:Y:S01]  /*43fe0*/  STL.64 [R1+0x2c0], R16 ;  /* 0x0002c01001007387 */ /* 0x000fe20000100a00 */
[----:B------:R-:W-:Y:S02]  /*43ff0*/  STL [R1+0x2c8], R18 ;  /* 0x0002c81201007387 */ /* 0x000fe40000100800 */
[----:B------:R-:W-:Y:S02]  /*44000*/  IMAD.MOV.U32 R2, RZ, RZ, R19 ;  /* 0x000000ffff027224 */ /* 0x000fe400078e0013 */
[----:B------:R-:W0:Y:S01]  /*44010*/  LDSM.16.M88.4 R16, [R4+0x7000] ;  /* 0x007000000410783b */ /* 0x000e220000000200 */
[----:B------:R-:W-:Y:S02]  /*44020*/  STL.64 [R1+0x2c10], R26 ;  /* 0x002c101a01007387 */ /* 0x000fe40000100a00 */
[----:B------:R-:W-:Y:S02]  /*44030*/  STL.64 [R1+0x2c08], R24 ;  /* 0x002c081801007387 */ /* 0x000fe40000100a00 */
[----:B------:R-:W-:Y:S02]  /*44040*/  STL [R1+0x2a08], R2 ;  /* 0x002a080201007387 */ /* 0x000fe40000100800 */
[----:B--2---:R-:W-:Y:S01]  /*44050*/  IMAD.MOV.U32 R6, RZ, RZ, R12 ;  /* 0x000000ffff067224 */ /* 0x004fe200078e000c */
[----:B------:R-:W-:Y:S04]  /*44060*/  LDSM.16.M88.4 R24, [R4+0xd000] ;  /* 0x00d000000418783b */ /* 0x000fe80000000200 */
[----:B0-----:R-:W-:Y:S01]  /*44070*/  STL.64 [R1+0x30], R16 ;  /* 0x0000301001007387 */ /* 0x001fe20000100a00 */
[----:B------:R-:W-:Y:S02]  /*44080*/  STL.64 [R1+0x38], R18 ;  /* 0x0000381201007387 */ /* 0x000fe40000100a00 */
[----:B------:R-:W2:Y:S02]  /*44090*/  LDL R7, [R1+0x6d8] ;  /* 0x0006d80001077983 */ /* 0x000ea40000100800 */
[----:B------:R-:W-:-:S02]  /*440a0*/  IMAD.MOV.U32 R0, RZ, RZ, R17 ;  /* 0x000000ffff007224 */ /* 0x000fc400078e0011 */
[----:B------:R-:W0:Y:S04]  /*440b0*/  LDSM.16.M88.4 R16, [R4+0x8000] ;  /* 0x008000000410783b */ /* 0x000e280000000200 */
[----:B--2---:R1:W-:Y:S01]  /*440c0*/  STL [R1+0x2bfc], R7 ;  /* 0x002bfc0701007387 */ /* 0x0043e20000100800 */
[----:B0-----:R-:W-:Y:S02]  /*440d0*/  STL.64 [R1+0x20], R16 ;  /* 0x0000201001007387 */ /* 0x001fe40000100a00 */
[----:B------:R0:W-:Y:S02]  /*440e0*/  STL.64 [R1+0x28], R18 ;  /* 0x0000281201007387 */ /* 0x0001e40000100a00 */
[----:B------:R-:W2:Y:S02]  /*440f0*/  LDL.LU R12, [R1+0x2c20] ;  /* 0x002c2000010c7983 */ /* 0x000ea40000300800 */
[----:B-1----:R-:W-:-:S02]  /*44100*/  IMAD.MOV.U32 R7, RZ, RZ, R10 ;  /* 0x000000ffff077224 */ /* 0x002fc400078e000a */
[----:B------:R-:W3:Y:S01]  /*44110*/  LDL.LU R10, [R1+0x2c1c] ;  /* 0x002c1c00010a7983 */ /* 0x000ee20000300800 */
[----:B0-----:R-:W-:-:S03]  /*44120*/  IMAD.MOV.U32 R18, RZ, RZ, R8 ;  /* 0x000000ffff127224 */ /* 0x001fc600078e0008 */
[----:B------:R-:W4:Y:S01]  /*44130*/  LDL.LU R8, [R1+0x2c18] ;  /* 0x002c180001087983 */ /* 0x000f220000300800 */
[----:B------:R-:W2:Y:S02]  /*44140*/  LDL.LU R19, [R1+0x1ac] ;  /* 0x0001ac0001137983 */ /* 0x000ea40000300800 */
[----:B------:R-:W-:Y:S02]  /*44150*/  IMAD.MOV.U32 R20, RZ, RZ, R11 ;  /* 0x000000ffff147224 */ /* 0x000fe400078e000b */
[----:B------:R-:W-:Y:S02]  /*44160*/  IMAD.MOV.U32 R22, RZ, RZ, R9 ;  /* 0x000000ffff167224 */ /* 0x000fe400078e0009 */
[----:B------:R-:W-:Y:S02]  /*44170*/  IMAD.MOV.U32 R16, RZ, RZ, R29 ;  /* 0x000000ffff107224 */ /* 0x000fe400078e001d */
[----:B------:R-:W-:Y:S02]  /*44180*/  IMAD.MOV.U32 R17, RZ, RZ, R28 ;  /* 0x000000ffff117224 */ /* 0x000fe400078e001c */
[----:B---3--:R-:W-:-:S02]  /*44190*/  IMAD.MOV.U32 R21, RZ, RZ, R10 ;  /* 0x000000ffff157224 */ /* 0x008fc400078e000a */
[----:B----4-:R-:W-:Y:S02]  /*441a0*/  IMAD.MOV.U32 R23, RZ, RZ, R8 ;  /* 0x000000ffff177224 */ /* 0x010fe400078e0008 */
[----:B------:R-:W0:Y:S04]  /*441b0*/  LDSM.16.M88.4 R8, [R4+0x9000] ;  /* 0x009000000408783b */ /* 0x000e280000000200 */
[----:B--2---:R1:W-:Y:S02]  /*441c0*/  STL.64 [R1+0x2c00], R18 ;  /* 0x002c001201007387 */ /* 0x0043e40000100a00 */
[----:B-1----:R-:W-:Y:S02]  /*441d0*/  IMAD.MOV.U32 R18, RZ, RZ, R13 ;  /* 0x000000ffff127224 */ /* 0x002fe400078e000d */
[----:B------:R-:W-:-:S02]  /*441e0*/  IMAD.MOV.U32 R19, RZ, RZ, R12 ;  /* 0x000000ffff137224 */ /* 0x000fc400078e000c */
[----:B------:R-:W1:Y:S01]  /*441f0*/  LDSM.16.M88.4 R12, [R4+0xb000] ;  /* 0x00b00000040c783b */ /* 0x000e620000000200 */
[----:B0-----:R-:W-:-:S03]  /*44200*/  IMAD.MOV.U32 R29, RZ, RZ, R8 ;  /* 0x000000ffff1d7224 */ /* 0x001fc600078e0008 */
[----:B------:R-:W-:Y:S01]  /*44210*/  STL.64 [R1+0x18], R10 ;  /* 0x0000180a01007387 */ /* 0x000fe20000100a00 */
[----:B------:R-:W-:Y:S02]  /*44220*/  IMAD.MOV.U32 R28, RZ, RZ, R9 ;  /* 0x000000ffff1c7224 */ /* 0x000fe400078e0009 */
[----:B------:R-:W0:Y:S01]  /*44230*/  LDSM.16.M88.4 R8, [R4+0xa000] ;  /* 0x00a000000408783b */ /* 0x000e220000000200 */
[----:B-1----:R-:W-:Y:S04]  /*44240*/  STL [R1+0x29d4], R14 ;  /* 0x0029d40e01007387 */ /* 0x002fe80000100800 */
[----:B0-----:R-:W-:Y:S01]  /*44250*/  STL.64 [R1], R8 ;  /* 0x0000000801007387 */ /* 0x001fe20000100a00 */
[----:B------:R-:W-:Y:S02]  /*44260*/  STL.64 [R1+0x8], R10 ;  /* 0x0000080a01007387 */ /* 0x000fe40000100a00 */
[----:B------:R-:W0:Y:S04]  /*44270*/  LDSM.16.M88.4 R8, [R4+0xc000] ;  /* 0x00c000000408783b */ /* 0x000e280000000200 */
[----:B------:R-:W-:Y:S01]  /*44280*/  STL [R1+0x29d0], R15 ;  /* 0x0029d00f01007387 */ /* 0x000fe20000100800 */
[----:B0-----:R-:W-:Y:S01]  /*44290*/  STL [R1+0x288c], R10 ;  /* 0x00288c0a01007387 */ /* 0x001fe20000100800 */
[----:B------:R-:W-:Y:S02]  /*442a0*/  STL [R1+0x2888], R11 ;  /* 0x0028880b01007387 */ /* 0x000fe40000100800 */
[----:B------:R0:W-:Y:S02]  /*442b0*/  STL.64 [R1+0x2bd0], R8 ;  /* 0x002bd00801007387 */ /* 0x0001e40000100a00 */
[----:B0-----:R-:W2:Y:S01]  /*442c0*/  LDL.LU R8, [R1+0x280] ;  /* 0x0002800001087983 */ /* 0x001ea20000300800 */
[----:B------:R-:W2:Y:S02]  /*442d0*/  LDL.LU R9, [R1+0x284] ;  /* 0x0002840001097983 */ /* 0x000ea40000300800 */
[----:B------:R-:W2:Y:S02]  /*442e0*/  LDL.LU R10, [R1+0x288] ;  /* 0x00028800010a7983 */ /* 0x000ea40000300800 */
[----:B------:R-:W2:Y:S01]  /*442f0*/  LDL.LU R11, [R1+0x28c] ;  /* 0x00028c00010b7983 */ /* 0x000ea20000300800 */
[----:B------:R-:W-:Y:S01]  /*44300*/  STL.64 [R1+0xb0], R24 ;  /* 0x0000b01801007387 */ /* 0x000fe20000100a00 */
[----:B------:R-:W-:Y:S02]  /*44310*/  STL.64 [R1+0xb8], R26 ;  /* 0x0000b81a01007387 */ /* 0x000fe40000100a00 */
[----:B------:R-:W0:Y:S02]  /*44320*/  LDSM.16.M88.4 R24, [R4+0xe000] ;  /* 0x00e000000418783b */ /* 0x000e240000000200 */
[----:B0-----:R-:W-:Y:S02]  /*44330*/  STL.64 [R1+0x1b0], R24 ;  /* 0x0001b01801007387 */ /* 0x001fe40000100a00 */
[----:B------:R-:W-:Y:S02]  /*44340*/  STL.64 [R1+0x1b8], R26 ;  /* 0x0001b81a01007387 */ /* 0x000fe40000100a00 */
[----:B------:R-:W0:Y:S02]  /*44350*/  LDSM.16.M88.4 R24, [R4+0xf000] ;  /* 0x00f000000418783b */ /* 0x000e240000000200 */
[----:B0-----:R-:W-:Y:S02]  /*44360*/  STL.64 [R1+0x1d0], R24 ;  /* 0x0001d01801007387 */ /* 0x001fe40000100a00 */
[----:B------:R0:W-:Y:S02]  /*44370*/  STL.64 [R1+0x1d8], R26 ;  /* 0x0001d81a01007387 */ /* 0x0001e40000100a00 */
[----:B0-----:R-:W3:Y:S01]  /*44380*/  LDL.LU.64 R26, [R1+0x2c10] ;  /* 0x002c1000011a7983 */ /* 0x001ee20000300a00 */
[----:B------:R-:W3:Y:S02]  /*44390*/  LDL.LU.64 R24, [R1+0x2c08] ;  /* 0x002c080001187983 */ /* 0x000ee40000300a00 */
[----:B---3--:R-:W-:Y:S01]  /*443a0*/  HMMA.16816.F32.BF16 R4, R24, R6, R16 ;  /* 0x000000061804723c */ /* 0x008fe20000041810 */
[----:B------:R-:W3:Y:S11]  /*443b0*/  LDL.LU.64 R18, [R1+0x2c00] ;  /* 0x002c000001127983 */ /* 0x000ef60000300a00 */
[----:B------:R-:W-:Y:S11]  /*443c0*/  @!UPT UIADD3 URZ, URZ, URZ, URZ ;  /* 0x0000003f3f3ff290 */ /* 0x000ff6000fffe03f */
[----:B------:R-:W-:Y:S01]  /*443d0*/  STL.64 [R1+0x2b0], R4 ;  /* 0x0002b00401007387 */ /* 0x000fe20000100a00 */
[----:B------:R-:W-:Y:S02]  /*443e0*/  IMAD.MOV.U32 R15, RZ, RZ, R7 ;  /* 0x000000ffff0f7224 */ /* 0x000fe400078e0007 */
[----:B------:R-:W4:Y:S02]  /*443f0*/  LDL.LU R7, [R1+0x2bfc] ;  /* 0x002bfc0001077983 */ /* 0x000f240000300800 */
[----:B------:R-:W-:-:S05]  /*44400*/  IMAD.MOV.U32 R14, RZ, RZ, R6 ;  /* 0x000000ffff0e7224 */ /* 0x000fca00078e0006 */
[----:B------:R-:W-:Y:S01]  /*44410*/  STL.64 [R1+0x2b20], R14 ;  /* 0x002b200e01007387 */ /* 0x000fe20000100a00 */
[----:B------:R0:W-:Y:S03]  /*44420*/  STL.64 [R1+0x2b18], R12 ;  /* 0x002b180c01007387 */ /* 0x0001e60000100a00 */
[----:B0-----:R-:W2:Y:S04]  /*44430*/  LDL.LU.64 R12, [R1+0xa0] ;  /* 0x0000a000010c7983 */ /* 0x001ea80000300a00 */
[----:B----4-:R-:W0:Y:S01]  /*44440*/  LDSM.16.MT88.4 R4, [R7+0x10800] ;  /* 0x010800000704783b */ /* 0x010e220000004200 */
[----:B---3--:R-:W-:Y:S03]  /*44450*/  HMMA.16816.F32.BF16 R24, R24, R18, R20 ;  /* 0x000000121818723c */ /* 0x008fe60000041814 */
[----:B0-----:R-:W-:Y:S01]  /*44460*/  STL.64 [R1+0x2ad8], R6 ;  /* 0x002ad80601007387 */ /* 0x001fe20000100a00 */
[----:B------:R0:W-:Y:S03]  /*44470*/  STL.64 [R1+0x2ad0], R4 ;  /* 0x002ad00401007387 */ /* 0x0001e60000100a00 */
[----:B0-----:R-:W3:Y:S01]  /*44480*/  LDL.LU R4, [R1+0x290] ;  /* 0x0002900001047983 */ /* 0x001ee20000300800 */
[----:B------:R-:W3:Y:S02]  /*44490*/  LDL.LU R5, [R1+0x294] ;  /* 0x0002940001057983 */ /* 0x000ee40000300800 */
[----:B------:R-:W3:Y:S02]  /*444a0*/  LDL.LU R6, [R1+0x298] ;  /* 0x0002980001067983 */ /* 0x000ee40000300800 */
[----:B------:R-:W3:Y:S01]  /*444b0*/  LDL.LU R7, [R1+0x29c] ;  /* 0x00029c0001077983 */ /* 0x000ee20000300800 */
[----:B------:R-:W4:Y:S01]  /*444c0*/  LDL.LU R22, [R1+0x2bf8] ;  /* 0x002bf80001167983 */ /* 0x000f220000300800 */
[----:B------:R-:W2:Y:S02]  /*444d0*/  LDL.LU.64 R20, [R1+0x2bf0] ;  /* 0x002bf00001147983 */ /* 0x000ea40000300a00 */
[----:B------:R-:W2:Y:S02]  /*444e0*/  LDL.LU.64 R18, [R1+0x2be8] ;  /* 0x002be80001127983 */ /* 0x000ea40000300a00 */
[----:B------:R-:W2:Y:S05]  /*444f0*/  LDL.LU.64 R16, [R1+0x2be0] ;  /* 0x002be00001107983 */ /* 0x000eaa0000300a00 */
[----:B------:R0:W-:Y:S01]  /*44500*/  STL.64 [R1+0x2a0], R24 ;  /* 0x0002a01801007387 */ /* 0x0001e20000100a00 */
[----:B------:R-:W-:Y:S02]  /*44510*/  STL [R1+0x2ac], R27 ;  /* 0x0002ac1b01007387 */ /* 0x000fe40000100800 */
[----:B------:R-:W-:-:S02]  /*44520*/  IMAD.MOV.U32 R2, RZ, RZ, R26 ;  /* 0x000000ffff027224 */ /* 0x000fc400078e001a */
[----:B0-----:R-:W-:Y:S02]  /*44530*/  IMAD.MOV.U32 R25, RZ, RZ, R3 ;  /* 0x000000ffff197224 */ /* 0x001fe400078e0003 */
[----:B----4-:R-:W-:-:S05]  /*44540*/  IMAD.MOV.U32 R24, RZ, RZ, R22 ;  /* 0x000000ffff187224 */ /* 0x010fca00078e0016 */
[----:B------:R3:W-:Y:S01]  /*44550*/  STL.64 [R1+0x2b98], R24 ;  /* 0x002b981801007387 */ /* 0x0007e20000100a00 */
[C---:B--2---:R-:W-:Y:S08]  /*44560*/  HMMA.16816.F32.BF16 R8, R16.reuse, R20, R8 ;  /* 0x000000141008723c */ /* 0x044ff00000041808 */
[----:B---3--:R-:W-:Y:S01]  /*44570*/  HMMA.16816.F32.BF16 R24, R16, R12, R4 ;  /* 0x0000000c1018723c */ /* 0x008fe20000041804 */
[----:B------:R0:W-:Y:S06]  /*44580*/  STL [R1+0x2a30], R2 ;  /* 0x002a300201007387 */ /* 0x0001ec0000100800 */
[----:B------:R-:W-:-:S02]  /*44590*/  IMAD.MOV.U32 R6, RZ, RZ, R12 ;  /* 0x000000ffff067224 */ /* 0x000fc400078e000c */
[----:B------:R-:W-:Y:S02]  /*445a0*/  IMAD.MOV.U32 R5, RZ, RZ, R20 ;  /* 0x000000ffff057224 */ /* 0x000fe400078e0014 */
[----:B------:R-:W-:Y:S02]  /*445b0*/  IMAD.MOV.U32 R4, RZ, RZ, R21 ;  /* 0x000000ffff047224 */ /* 0x000fe400078e0015 */
[----:B0-----:R-:W-:-:S10]  /*445c0*/  IMAD.MOV.U32 R2, RZ, RZ, R13 ;  /* 0x000000ffff027224 */ /* 0x001fd400078e000d */
[----:B------:R-:W-:Y:S01]  /*445d0*/  STL.64 [R1+0x290], R24 ;  /* 0x0002901801007387 */ /* 0x000fe20000100a00 */
[----:B------:R-:W-:Y:S02]  /*445e0*/  STL.64 [R1+0x298], R26 ;  /* 0x0002981a01007387 */ /* 0x000fe40000100a00 */
[----:B------:R-:W-:Y:S02]  /*445f0*/  STL [R1+0x2b10], R6 ;  /* 0x002b100601007387 */ /* 0x000fe40000100800 */
[----:B------:R-:W-:Y:S01]  /*44600*/  STL.64 [R1+0x280], R8 ;  /* 0x0002800801007387 */ /* 0x000fe20000100a00 */
[----:B------:R-:W-:Y:S01]  /*44610*/  STL [R1+0x288], R10 ;  /* 0x0002880a01007387 */ /* 0x000fe20000100800 */
[----:B------:R-:W-:Y:S02]  /*44620*/  STL.64 [R1+0x2bc8], R4 ;  /* 0x002bc80401007387 */ /* 0x000fe40000100a00 */
[----:B------:R-:W2:Y:S02]  /*44630*/  LDL.LU R12, [R1+0x1f0] ;  /* 0x0001f000010c7983 */ /* 0x000ea40000300800 */
[----:B------:R-:W2:Y:S01]  /*44640*/  LDL.LU R13, [R1+0x1f4] ;  /* 0x0001f400010d7983 */ /* 0x000ea20000300800 */
[----:B------:R-:W3:Y:S01]  /*44650*/  LDL.LU R14, [R1+0x1f8] ;  /* 0x0001f800010e7983 */ /* 0x000ee20000300800 */
[----:B------:R-:W3:Y:S02]  /*44660*/  LDL.LU R15, [R1+0x1fc] ;  /* 0x0001fc00010f7983 */ /* 0x000ee40000300800 */
[----:B------:R-:W-:Y:S01]  /*44670*/  IMAD.MOV.U32 R3, RZ, RZ, R11 ;  /* 0x000000ffff037224 */ /* 0x000fe200078e000b */
[----:B---3--:R-:W-:Y:S01]  /*44680*/  STL.64 [R1+0x2b40], R14 ;  /* 0x002b400e01007387 */ /* 0x008fe20000100a00 */
[----:B--2---:R0:W-:Y:S03]  /*44690*/  STL.64 [R1+0x2b38], R12 ;  /* 0x002b380c01007387 */ /* 0x0041e60000100a00 */
[----:B0-----:R-:W2:Y:S01]  /*446a0*/  LDL.LU R12, [R1+0x200] ;  /* 0x00020000010c7983 */ /* 0x001ea20000300800 */
[----:B------:R-:W2:Y:S02]  /*446b0*/  LDL.LU R13, [R1+0x204] ;  /* 0x00020400010d7983 */ /* 0x000ea40000300800 */
[----:B------:R-:W3:Y:S02]  /*446c0*/  LDL.LU R14, [R1+0x208] ;  /* 0x00020800010e7983 */ /* 0x000ee40000300800 */
[----:B------:R-:W3:Y:S01]  /*446d0*/  LDL.LU R15, [R1+0x20c] ;  /* 0x00020c00010f7983 */ /* 0x000ee20000300800 */
[----:B------:R-:W4:Y:S01]  /*446e0*/  LDL.LU R20, [R1+0x230] ;  /* 0x0002300001147983 */ /* 0x000f220000300800 */
[----:B------:R-:W4:Y:S02]  /*446f0*/  LDL.LU R21, [R1+0x234] ;  /* 0x0002340001157983 */ /* 0x000f240000300800 */
[----:B------:R-:W2:Y:S02]  /*44700*/  LDL.LU R22, [R1+0x238] ;  /* 0x0002380001167983 */ /* 0x000ea40000300800 */
[----:B------:R-:W2:Y:S01]  /*44710*/  LDL.LU R23, [R1+0x23c] ;  /* 0x00023c0001177983 */ /* 0x000ea20000300800 */
[----:B------:R-:W2:Y:S01]  /*44720*/  LDL.LU R8, [R1+0x270] ;  /* 0x0002700001087983 */ /* 0x000ea20000300800 */
[----:B------:R-:W2:Y:S02]  /*44730*/  LDL.LU R9, [R1+0x274] ;  /* 0x0002740001097983 */ /* 0x000ea40000300800 */
[----:B------:R-:W2:Y:S02]  /*44740*/  LDL.LU R10, [R1+0x278] ;  /* 0x00027800010a7983 */ /* 0x000ea40000300800 */
[----:B------:R-:W2:Y:S01]  /*44750*/  LDL.LU R11, [R1+0x27c] ;  /* 0x00027c00010b7983 */ /* 0x000ea20000300800 */
[----:B------:R-:W2:Y:S01]  /*44760*/  LDL.LU.64 R4, [R1+0x80] ;  /* 0x0000800001047983 */ /* 0x000ea20000300a00 */
[----:B------:R-:W2:Y:S02]  /*44770*/  LDL R24, [R1+0x60] ;  /* 0x0000600001187983 */ /* 0x000ea40000100800 */
[----:B------:R-:W2:Y:S02]  /*44780*/  LDL R25, [R1+0x64] ;  /* 0x0000640001197983 */ /* 0x000ea40000100800 */
[----:B--2---:R0:W-:Y:S04]  /*44790*/  STL.64 [R1+0x2bb0], R24 ;  /* 0x002bb01801007387 */ /* 0x0041e80000100a00 */
[----:B0-----:R-:W2:Y:S01]  /*447a0*/  LDL.LU.64 R24, [R1+0x70] ;  /* 0x0000700001187983 */ /* 0x001ea20000300a00 */
[----:B------:R-:W-:Y:S02]  /*447b0*/  STL.64 [R1+0x2b90], R22 ;  /* 0x002b901601007387 */ /* 0x000fe40000100a00 */
[----:B----4-:R0:W-:Y:S02]  /*447c0*/  STL.64 [R1+0x2b88], R20 ;  /* 0x002b881401007387 */ /* 0x0101e40000100a00 */
[----:B0-----:R-:W4:Y:S01]  /*447d0*/  LDL.LU R20, [R1+0x240] ;  /* 0x0002400001147983 */ /* 0x001f220000300800 */
[----:B------:R-:W4:Y:S02]  /*447e0*/  LDL.LU R21, [R1+0x244] ;  /* 0x0002440001157983 */ /* 0x000f240000300800 */
[----:B------:R-:W2:Y:S02]  /*447f0*/  LDL.LU R22, [R1+0x248] ;  /* 0x0002480001167983 */ /* 0x000ea40000300800 */
[----:B------:R-:W2:Y:S02]  /*44800*/  LDL.LU R23, [R1+0x24c] ;  /* 0x00024c0001177983 */ /* 0x000ea40000300800 */
[----:B--2---:R-:W-:Y:S01]  /*44810*/  STL.64 [R1+0x2ba8], R22 ;  /* 0x002ba81601007387 */ /* 0x004fe20000100a00 */
[----:B----4-:R0:W-:Y:S03]  /*44820*/  STL.64 [R1+0x2ba0], R20 ;  /* 0x002ba01401007387 */ /* 0x0101e60000100a00 */
        /* <DEDUP_REMOVED lines=9> */
[----:B------:R-:W2:Y:S02]  /*448c0*/  LDL.LU R22, [R1+0x268] ;  /* 0x0002680001167983 */ /* 0x000ea40000300800 */
[----:B------:R-:W2:Y:S01]  /*448d0*/  LDL.LU R23, [R1+0x26c] ;  /* 0x00026c0001177983 */ /* 0x000ea20000300800 */
[----:B---3--:R-:W-:Y:S01]  /*448e0*/  STL.64 [R1+0x2b50], R14 ;  /* 0x002b500e01007387 */ /* 0x008fe20000100a00 */
[----:B------:R0:W-:Y:S03]  /*448f0*/  STL.64 [R1+0x2b48], R12 ;  /* 0x002b480c01007387 */ /* 0x0001e60000100a00 */
[----:B0-----:R-:W3:Y:S04]  /*44900*/  LDL R12, [R1+0x20] ;  /* 0x00002000010c7983 */ /* 0x001ee80000100800 */
[----:B------:R-:W3:Y:S01]  /*44910*/  LDL R13, [R1+0x24] ;  /* 0x00002400010d7983 */ /* 0x000ee20000100800 */
[----:B------:R-:W-:-:S02]  /*44920*/  IMAD.MOV.U32 R7, RZ, RZ, R5 ;  /* 0x000000ffff077224 */ /* 0x000fc400078e0005 */
[----:B------:R-:W-:Y:S01]  /*44930*/  IMAD.MOV.U32 R6, RZ, RZ, R24 ;  /* 0x000000ffff067224 */ /* 0x000fe200078e0018 */
[----:B---3--:R0:W-:Y:S04]  /*44940*/  STL.64 [R1+0x2b68], R12 ;  /* 0x002b680c01007387 */ /* 0x0081e80000100a00 */
[----:B0-----:R-:W3:Y:S01]  /*44950*/  LDL R12, [R1+0x30] ;  /* 0x00003000010c7983 */ /* 0x001ee20000100800 */
[----:B------:R-:W-:Y:S02]  /*44960*/  IMAD.MOV.U32 R13, RZ, RZ, R0 ;  /* 0x000000ffff0d7224 */ /* 0x000fe400078e0000 */
[----:B------:R-:W4:Y:S02]  /*44970*/  LDL.LU R0, [R1+0x2bd8] ;  /* 0x002bd80001007983 */ /* 0x000f240000300800 */
[----:B------:R-:W-:Y:S01]  /*44980*/  STL [R1+0x2a60], R3 ;  /* 0x002a600301007387 */ /* 0x000fe20000100800 */
[----:B------:R0:W-:Y:S01]  /*44990*/  STL.64 [R1+0x270], R8 ;  /* 0x0002700801007387 */ /* 0x0001e20000100a00 */
[----:B------:R1:W-:Y:S03]  /*449a0*/  STL.64 [R1+0x278], R10 ;  /* 0x0002780a01007387 */ /* 0x0003e60000100a00 */
[----:B0-----:R-:W3:Y:S01]  /*449b0*/  LDL.LU.64 R8, [R1+0x2bd0] ;  /* 0x002bd00001087983 */ /* 0x001ee20000300a00 */
[----:B--2---:R-:W-:Y:S01]  /*449c0*/  HMMA.16816.F32.BF16 R20, R16, R24, R20 ;  /* 0x000000181014723c */ /* 0x004fe20000041814 */
[----:B-1----:R-:W-:-:S02]  /*449d0*/  IMAD.MOV.U32 R10, RZ, RZ, R4 ;  /* 0x000000ffff0a7224 */ /* 0x002fc400078e0004 */
[----:B------:R-:W2:Y:S01]  /*449e0*/  LDL.LU.64 R4, [R1+0x2bc8] ;  /* 0x002bc80001047983 */ /* 0x000ea20000300a00 */
[----:B------:R-:W-:Y:S11]  /*449f0*/  IMAD.MOV.U32 R11, RZ, RZ, R25 ;  /* 0x000000ffff0b7224 */ /* 0x000ff600078e0019 */
[----:B------:R-:W-:Y:S08]  /*44a00*/  @!UPT UIADD3 URZ, URZ, URZ, URZ ;  /* 0x0000003f3f3ff290 */ /* 0x000ff0000fffe03f */
[----:B------:R-:W-:Y:S01]  /*44a10*/  STL.64 [R1+0x260], R20 ;  /* 0x0002601401007387 */ /* 0x000fe20000100a00 */
[----:B------:R0:W-:Y:S03]  /*44a20*/  STL.64 [R1+0x268], R22 ;  /* 0x0002681601007387 */ /* 0x0001e60000100a00 */
[----:B0-----:R-:W2:Y:S01]  /*44a30*/  LDL.LU.64 R22, [R1+0x2bc0] ;  /* 0x002bc00001167983 */ /* 0x001ea20000300a00 */
[----:B------:R-:W2:Y:S02]  /*44a40*/  LDL.LU.64 R20, [R1+0x2bb8] ;  /* 0x002bb80001147983 */ /* 0x000ea40000300a00 */
[----:B------:R-:W2:Y:S02]  /*44a50*/  LDL.LU.64 R24, [R1+0x2bb0] ;  /* 0x002bb00001187983 */ /* 0x000ea40000300a00 */
[----:B------:R-:W-:Y:S01]  /*44a60*/  STL.64 [R1+0x2b60], R10 ;  /* 0x002b600a01007387 */ /* 0x000fe20000100a00 */
[----:B---3--:R0:W-:Y:S04]  /*44a70*/  STL.64 [R1+0x2b58], R8 ;  /* 0x002b580801007387 */ /* 0x0081e80000100a00 */
[----:B0-----:R-:W3:Y:S01]  /*44a80*/  LDL.LU R8, [R1+0x210] ;  /* 0x0002100001087983 */ /* 0x001ee20000300800 */
[----:B------:R-:W3:Y:S02]  /*44a90*/  LDL.LU R9, [R1+0x214] ;  /* 0x0002140001097983 */ /* 0x000ee40000300800 */
[----:B------:R-:W3:Y:S02]  /*44aa0*/  LDL.LU R10, [R1+0x218] ;  /* 0x00021800010a7983 */ /* 0x000ee40000300800 */
[----:B------:R-:W3:Y:S01]  /*44ab0*/  LDL.LU R11, [R1+0x21c] ;  /* 0x00021c00010b7983 */ /* 0x000ee20000300800 */
[C---:B--2---:R-:W-:Y:S01]  /*44ac0*/  HMMA.16816.F32.BF16 R24, R16.reuse, R24, R20 ;  /* 0x000000181018723c */ /* 0x044fe20000041814 */
[----:B---3--:R-:W-:Y:S01]  /*44ad0*/  STL.64 [R1+0x2b78], R10 ;  /* 0x002b780a01007387 */ /* 0x008fe20000100a00 */
[----:B------:R0:W-:Y:S03]  /*44ae0*/  STL.64 [R1+0x2b70], R8 ;  /* 0x002b700801007387 */ /* 0x0001e60000100a00 */
[----:B0-----:R-:W2:Y:S01]  /*44af0*/  LDL.LU R8, [R1+0x220] ;  /* 0x0002200001087983 */ /* 0x001ea20000300800 */
[----:B------:R-:W2:Y:S02]  /*44b00*/  LDL.LU R9, [R1+0x224] ;  /* 0x0002240001097983 */ /* 0x000ea40000300800 */
[----:B------:R-:W2:Y:S02]  /*44b10*/  LDL.LU R10, [R1+0x228] ;  /* 0x00022800010a7983 */ /* 0x000ea40000300800 */
[----:B------:R-:W2:Y:S01]  /*44b20*/  LDL.LU R11, [R1+0x22c] ;  /* 0x00022c00010b7983 */ /* 0x000ea20000300800 */
[----:B------:R-:W-:Y:S01]  /*44b30*/  STL.64 [R1+0x2b30], R6 ;  /* 0x002b300601007387 */ /* 0x000fe20000100a00 */
[----:B------:R0:W-:Y:S03]  /*44b40*/  STL.64 [R1+0x2b28], R4 ;  /* 0x002b280401007387 */ /* 0x0001e60000100a00 */
[----:B0-----:R-:W3:Y:S01]  /*44b50*/  LDL.LU.64 R4, [R1] ;  /* 0x0000000001047983 */ /* 0x001ee20000300a00 */
[----:B------:R-:W2:Y:S02]  /*44b60*/  LDL.LU.64 R22, [R1+0x2ba8] ;  /* 0x002ba80001167983 */ /* 0x000ea40000300a00 */
[----:B------:R-:W2:Y:S05]  /*44b70*/  LDL.LU.64 R20, [R1+0x2ba0] ;  /* 0x002ba00001147983 */ /* 0x000eaa0000300a00 */
[----:B------:R0:W-:Y:S01]  /*44b80*/  STL.64 [R1+0x250], R24 ;  /* 0x0002501801007387 */ /* 0x0001e20000100a00 */
[----:B------:R-:W-:Y:S04]  /*44b90*/  STL.64 [R1+0x258], R26 ;  /* 0x0002581a01007387 */ /* 0x000fe80000100a00 */
[----:B0-----:R-:W2:Y:S02]  /*44ba0*/  LDL.LU.64 R24, [R1+0x2b98] ;  /* 0x002b980001187983 */ /* 0x001ea40000300a00 */
[C---:B--2---:R-:W-:Y:S11]  /*44bb0*/  HMMA.16816.F32.BF16 R20, R16.reuse, R24, R20 ;  /* 0x000000181014723c */ /* 0x044ff60000041814 */
[----:B------:R-:W-:Y:S11]  /*44bc0*/  @!UPT UIADD3 URZ, URZ, URZ, URZ ;  /* 0x0000003f3f3ff290 */ /* 0x000ff6000fffe03f */
[----:B------:R-:W-:Y:S01]  /*44bd0*/  @!UPT UIADD3 URZ, URZ, URZ, URZ ;  /* 0x0000003f3f3ff290 */ /* 0x000fe2000fffe03f */
[----:B------:R-:W-:Y:S01]  /*44be0*/  STL.64 [R1+0x240], R20 ;  /* 0x0002401401007387 */ /* 0x000fe20000100a00 */
[----:B------:R0:W-:Y:S03]  /*44bf0*/  STL.64 [R1+0x248], R22 ;  /* 0x0002481601007387 */ /* 0x0001e60000100a00 */
[----:B0-----:R-:W2:Y:S01]  /*44c00*/  LDL.LU.64 R22, [R1+0x2b90] ;  /* 0x002b900001167983 */ /* 0x001ea20000300a00 */
[----:B------:R-:W2:Y:S02]  /*44c10*/  LDL.LU.64 R20, [R1+0x2b88] ;  /* 0x002b880001147983 */ /* 0x000ea40000300a00 */
[----:B------:R0:W-:Y:S02]  /*44c20*/  STL.64 [R1+0x2a68], R24 ;  /* 0x002a681801007387 */ /* 0x0001e40000100a00 */
[----:B0-----:R-:W2:Y:S02]  /*44c30*/  LDL.64 R24, [R1+0x40] ;  /* 0x0000400001187983 */ /* 0x001ea40000100a00 */
[C---:B--2---:R-:W-:Y:S11]  /*44c40*/  HMMA.16816.F32.BF16 R20, R16.reuse, R24, R20 ;  /* 0x000000181014723c */ /* 0x044ff60000041814 */
[----:B------:R-:W-:Y:S11]  /*44c50*/  @!UPT UIADD3 URZ, URZ, URZ, URZ ;  /* 0x0000003f3f3ff290 */ /* 0x000ff6000fffe03f */
[----:B------:R-:W-:Y:S01]  /*44c60*/  @!UPT UIADD3 URZ, URZ, URZ, URZ ;  /* 0x0000003f3f3ff290 */ /* 0x000fe2000fffe03f */
[----:B------:R0:W-:Y:S01]  /*44c70*/  STL.64 [R1+0x230], R20 ;  /* 0x0002301401007387 */ /* 0x0001e20000100a00 */
[----:B------:R-:W-:Y:S03]  /*44c80*/  STL.64 [R1+0x238], R22 ;  /* 0x0002381601007387 */ /* 0x000fe60000100a00 */
[----:B0-----:R-:W2:Y:S01]  /*44c90*/  LDL.LU.64 R20, [R1+0x2b80] ;  /* 0x002b800001147983 */ /* 0x001ea20000300a00 */
[----:B------:R-:W-:Y:S01]  /*44ca0*/  HMMA.16816.F32.BF16 R12, R16, R12, R8 ;  /* 0x0000000c100c723c */ /* 0x000fe20000041808 */
[----:B------:R-:W-:Y:S02]  /*44cb0*/  IMAD.MOV.U32 R3, RZ, RZ, R25 ;  /* 0x000000ffff037224 */ /* 0x000fe400078e0019 */
[----:B------:R-:W3:Y:S01]  /*44cc0*/  LDL.LU R24, [R1+0x330] ;  /* 0x0003300001187983 */ /* 0x000ee20000300800 */
[----:B------:R-:W3:Y:S01]  /*44cd0*/  LDL.LU R25, [R1+0x334] ;  /* 0x0003340001197983 */ /* 0x000ee20000300800 */
[----:B--2---:R-:W-:-:S02]  /*44ce0*/  IMAD.MOV.U32 R26, RZ, RZ, R21 ;  /* 0x000000ffff1a7224 */ /* 0x004fc400078e0015 */
[----:B------:R-:W-:Y:S02]  /*44cf0*/  IMAD.MOV.U32 R27, RZ, RZ, R20 ;  /* 0x000000ffff1b7224 */ /* 0x000fe400078e0014 */
[----:B----4-:R-:W0:Y:S04]  /*44d00*/  LDSM.16.MT88.4 R20, [R0+0x10c00] ;  /* 0x010c00000014783b */ /* 0x010e280000004200 */
[----:B0-----:R-:W-:Y:S01]  /*44d10*/  STL.64 [R1+0x29a0], R22 ;  /* 0x0029a01601007387 */ /* 0x001fe20000100a00 */
[----:B------:R-:W-:Y:S02]  /*44d20*/  STL.64 [R1+0x2998], R20 ;  /* 0x0029981401007387 */ /* 0x000fe40000100a00 */
[----:B------:R-:W-:Y:S02]  /*44d30*/  STL [R1+0x283c], R0 ;  /* 0x00283c0001007387 */ /* 0x000fe40000100800 */
[----:B------:R-:W2:Y:S01]  /*44d40*/  LDL.LU.64 R10, [R1+0x2b78] ;  /* 0x002b7800010a7983 */ /* 0x000ea20000300a00 */
[----:B------:R-:W2:Y:S04]  /*44d50*/  LDL.LU.64 R8, [R1+0x2b70] ;  /* 0x002b700001087983 */ /* 0x000ea80000300a00 */
[----:B------:R0:W-:Y:S02]  /*44d60*/  STL.64 [R1+0x220], R12 ;  /* 0x0002200c01007387 */ /* 0x0001e40000100a00 */
[----:B0-----:R-:W2:Y:S01]  /*44d70*/  LDL.LU.64 R12, [R1+0x2b68] ;  /* 0x002b6800010c7983 */ /* 0x001ea20000300a00 */
[----:B------:R-:W-:-:S02]  /*44d80*/  IMAD.MOV.U32 R20, RZ, RZ, R29 ;  /* 0x000000ffff147224 */ /* 0x000fc400078e001d */
[----:B------:R-:W-:Y:S02]  /*44d90*/  IMAD.MOV.U32 R21, RZ, RZ, R28 ;  /* 0x000000ffff157224 */ /* 0x000fe400078e001c */
[----:B------:R-:W-:Y:S02]  /*44da0*/  IMAD.MOV.U32 R29, RZ, RZ, R14 ;  /* 0x000000ffff1d7224 */ /* 0x000fe400078e000e */
[----:B------:R-:W-:-:S05]  /*44db0*/  IMAD.MOV.U32 R28, RZ, RZ, R15 ;  /* 0x000000ffff1c7224 */ /* 0x000fca00078e000f */
[----:B------:R-:W-:Y:S01]  /*44dc0*/  STL [R1+0x2994], R28 ;  /* 0x0029941c01007387 */ /* 0x000fe20000100800 */
[----:B------:R-:W-:Y:S01]  /*44dd0*/  STL [R1+0x2990], R29 ;  /* 0x0029901d01007387 */ /* 0x000fe20000100800 */
[C---:B--2---:R-:W-:Y:S02]  /*44de0*/  HMMA.16816.F32.BF16 R12, R16.reuse, R12, R8 ;  /* 0x0000000c100c723c */ /* 0x044fe40000041808 */
[----:B------:R-:W2:Y:S01]  /*44df0*/  LDL.LU.64 R10, [R1+0x2b60] ;  /* 0x002b6000010a7983 */ /* 0x000ea20000300a00 */
[----:B------:R-:W4:Y:S11]  /*44e00*/  LDL.LU.64 R8, [R1+0x2b58] ;  /* 0x002b580001087983 */ /* 0x000f360000300a00 */
[----:B------:R-:W-:Y:S09]  /*44e10*/  @!UPT UIADD3 URZ, URZ, URZ, URZ ;  /* 0x0000003f3f3ff290 */ /* 0x000ff2000fffe03f */
[----:B------:R-:W-:Y:S01]  /*44e20*/  STL.64 [R1+0x210], R12 ;  /* 0x0002100c01007387 */ /* 0x000fe20000100a00 */
[----:B------:R0:W-:Y:S03]  /*44e30*/  STL.64 [R1+0x218], R14 ;  /* 0x0002180e01007387 */ /* 0x0001e60000100a00 */
[----:B0-----:R-:W2:Y:S01]  /*44e40*/  LDL.LU.64 R14, [R1+0x2b50] ;  /* 0x002b5000010e7983 */ /* 0x001ea20000300a00 */
[----:B------:R-:W2:Y:S02]  /*44e50*/  LDL.LU.64 R12, [R1+0x2b48] ;  /* 0x002b4800010c7983 */ /* 0x000ea40000300a00 */
[----:B--2---:R-:W-:Y:S11]  /*44e60*/  HMMA.16816.F32.BF16 R12, R16, R20, R12 ;  /* 0x00000014100c723c */ /* 0x004ff6000004180c */
[----:B------:R-:W-:Y:S11]  /*44e70*/  @!UPT UIADD3 URZ, URZ, URZ, URZ ;  /* 0x0000003f3f3ff290 */ /* 0x000ff6000fffe03f */
[----:B------:R-:W-:Y:S01]  /*44e80*/  @!UPT UIADD3 URZ, URZ, URZ, URZ ;  /* 0x0000003f3f3ff290 */ /* 0x000fe2000fffe03f */
[----:B------:R-:W-:Y:S01]  /*44e90*/  STL.64 [R1+0x200], R12 ;  /* 0x0002000c01007387 */ /* 0x000fe20000100a00 */
[----:B------:R0:W-:Y:S03]  /*44ea0*/  STL.64 [R1+0x208], R14 ;  /* 0x0002080e01007387 */ /* 0x0001e60000100a00 */
[----:B0-----:R-:W2:Y:S01]  /*44eb0*/  LDL.LU.64 R14, [R1+0x2b40] ;  /* 0x002b4000010e7983 */ /* 0x001ea20000300a00 */
[----:B------:R-:W2:Y:S02]  /*44ec0*/  LDL.LU.64 R12, [R1+0x2b38] ;  /* 0x002b3800010c7983 */ /* 0x000ea40000300a00 */
[----:B------:R3:W-:Y:S02]  /*44ed0*/  STL.64 [R1+0x2a18], R20 ;  /* 0x002a181401007387 */ /* 0x0007e40000100a00 */
[----:B------:R-:W4:Y:S02]  /*44ee0*/  LDL.LU.64 R6, [R1+0x2b30] ;  /* 0x002b300001067983 */ /* 0x000f240000300a00 */
[----:B---3--:R-:W-:-:S02]  /*44ef0*/  IMAD.MOV.U32 R21, RZ, RZ, R4 ;  /* 0x000000ffff157224 */ /* 0x008fc400078e0004 */
[----:B------:R-:W-:Y:S01]  /*44f00*/  IMAD.MOV.U32 R20, RZ, RZ, R5 ;  /* 0x000000ffff147224 */ /* 0x000fe200078e0005 */
[C---:B--2---:R-:W-:Y:S01]  /*44f10*/  HMMA.16816.F32.BF16 R12, R16.reuse, R4, R12 ;  /* 0x00000004100c723c */ /* 0x044fe2000004180c */
[----:B------:R-:W2:Y:S11]  /*44f20*/  LDL.LU.64 R4, [R1+0x2b28] ;  /* 0x002b280001047983 */ /* 0x000eb60000300a00 */
[----:B------:R-:W-:Y:S11]  /*44f30*/  @!UPT UIADD3 URZ, URZ, URZ, URZ ;  /* 0x0000003f3f3ff290 */ /* 0x000ff6000fffe03f */
[----:B------:R0:W-:Y:S01]  /*44f40*/  STL.64 [R1+0x1f0], R12 ;  /* 0x0001f00c01007387 */ /* 0x0001e20000100a00 */
[----:B------:R-:W-:Y:S02]  /*44f50*/  IMAD.MOV.U32 R28, RZ, RZ, R14 ;  /* 0x000000ffff1c7224 */ /* 0x000fe400078e000e */
[----:B------:R-:W-:Y:S02]  /*44f60*/  IMAD.MOV.U32 R29, RZ, RZ, R15 ;  /* 0x000000ffff1d7224 */ /* 0x000fe400078e000f */
[----:B------:R-:W3:Y:S04]  /*44f70*/  LDL.LU.64 R14, [R1+0x2b20] ;  /* 0x002b2000010e7983 */ /* 0x000ee80000300a00 */
[----:B0-----:R-:W2:Y:S01]  /*44f80*/  LDL.LU.64 R12, [R1+0x2b18] ;  /* 0x002b1800010c7983 */ /* 0x001ea20000300a00 */
[----:B------:R0:W-:Y:S03]  /*44f90*/  STL.64 [R1+0x2b08], R20 ;  /* 0x002b081401007387 */ /* 0x0001e60000100a00 */
[----:B0-----:R-:W2:Y:S01]  /*44fa0*/  LDL.LU R20, [R1+0x1e0] ;  /* 0x0001e00001147983 */ /* 0x001ea20000300800 */
[----:B------:R-:W2:Y:S02]  /*44fb0*/  LDL.LU R21, [R1+0x1e4] ;  /* 0x0001e40001157983 */ /* 0x000ea40000300800 */
[----:B------:R-:W2:Y:S02]  /*44fc0*/  LDL.LU R22, [R1+0x1e8] ;  /* 0x0001e80001167983 */ /* 0x000ea40000300800 */
[----:B------:R-:W2:Y:S01]  /*44fd0*/  LDL.LU R23, [R1+0x1ec] ;  /* 0x0001ec0001177983 */ /* 0x000ea20000300800 */
[----:B---3--:R-:W-:Y:S01]  /*44fe0*/  STL.64 [R1+0x29f0], R14 ;  /* 0x0029f00e01007387 */ /* 0x008fe20000100a00 */
[----:B--2---:R-:W-:Y:S03]  /*44ff0*/  HMMA.16816.F32.BF16 R20, R16, R12, R20 ;  /* 0x0000000c1014723c */ /* 0x004fe60000041814 */
[----:B------:R0:W-:Y:S11]  /*45000*/  STL.64 [R1+0x29e8], R12 ;  /* 0x0029e80c01007387 */ /* 0x0001f60000100a00 */
[----:B------:R-:W-:Y:S09]  /*45010*/  @!UPT UIADD3 URZ, URZ, URZ, URZ ;  /* 0x0000003f3f3ff290 */ /* 0x000ff2000fffe03f */
[----:B------:R-:W-:Y:S01]  /*45020*/  STL.64 [R1+0x1e0], R20 ;  /* 0x0001e01401007387 */ /* 0x000fe20000100a00 */
[----:B------:R-:W-:Y:S02]  /*45030*/  STL.64 [R1+0x1e8], R22 ;  /* 0x0001e81601007387 */ /* 0x000fe40000100a00 */
[----:B0-----:R-:W2:Y:S02]  /*45040*/  LDL.LU R12, [R1+0x120] ;  /* 0x00012000010c7983 */ /* 0x001ea40000300800 */
[----:B------:R-:W2:Y:S01]  /*45050*/  LDL.LU R13, [R1+0x124] ;  /* 0x00012400010d7983 */ /* 0x000ea20000300800 */
[----:B------:R-:W3:Y:S01]  /*45060*/  LDL.LU R14, [R1+0x128] ;  /* 0x00012800010e7983 */ /* 0x000ee20000300800 */
[----:B------:R-:W3:Y:S03]  /*45070*/  LDL.LU R15, [R1+0x12c] ;  /* 0x00012c00010f7983 */ /* 0x000ee60000300800 */
[----:B---3--:R-:W-:Y:S01]  /*45080*/  STL.64 [R1+0x2a78], R14 ;  /* 0x002a780e01007387 */ /* 0x008fe20000100a00 */
[----:B--2---:R4:W-:Y:S02]  /*45090*/  STL.64 [R1+0x2a70], R12 ;  /* 0x002a700c01007387 */ /* 0x0049e40000100a00 */
[----:B----4-:R-:W-:-:S02]  /*450a0*/  IMAD.MOV.U32 R12, RZ, RZ, R6 ;  /* 0x000000ffff0c7224 */ /* 0x010fc400078e0006 */
[----:B------:R-:W-:Y:S01]  /*450b0*/  IMAD.MOV.U32 R13, RZ, RZ, R11 ;  /* 0x000000ffff0d7224 */ /* 0x000fe200078e000b */
[----:B------:R-:W2:Y:S04]  /*450c0*/  LDL.LU R6, [R1+0x2b10] ;  /* 0x002b100001067983 */ /* 0x000ea80000300800 */
[----:B------:R0:W-:Y:S02]  /*450d0*/  STL.64 [R1+0x2a90], R12 ;  /* 0x002a900c01007387 */ /* 0x0001e40000100a00 */
[----:B0-----:R-:W-:Y:S02]  /*450e0*/  HMMA.16816.F32.BF16 R12, R16, R8, R24 ;  /* 0x00000008100c723c */ /* 0x001fe40000041818 */
[----:B------:R-:W-:Y:S01]  /*450f0*/  STL.64 [R1+0x2ab0], R8 ;  /* 0x002ab00801007387 */ /* 0x000fe20000100a00 */
[----:B------:R-:W3:Y:S11]  /*45100*/  LDL.LU R24, [R1+0x130] ;  /* 0x0001300001187983 */ /* 0x000ef60000300800 */
[----:B------:R-:W-:Y:S09]  /*45110*/  @!UPT UIADD3 URZ, URZ, URZ, URZ ;  /* 0x0000003f3f3ff290 */ /* 0x000ff2000fffe03f */
[----:B------:R0:W-:Y:S01]  /*45120*/  STL.64 [R1+0x1c0], R12 ;  /* 0x0001c00c01007387 */ /* 0x0001e20000100a00 */
[----:B------:R-:W-:Y:S02]  /*45130*/  STL.64 [R1+0x1c8], R14 ;  /* 0x0001c80e01007387 */ /* 0x000fe40000100a00 */
[----:B------:R-:W3:Y:S02]  /*45140*/  LDL.LU R25, [R1+0x134] ;  /* 0x0001340001197983 */ /* 0x000ee40000300800 */
[----:B------:R-:W4:Y:S01]  /*45150*/  LDL.LU R26, [R1+0x138] ;  /* 0x00013800011a7983 */ /* 0x000f220000300800 */
[----:B------:R-:W4:Y:S01]  /*45160*/  LDL.LU R27, [R1+0x13c] ;  /* 0x00013c00011b7983 */ /* 0x000f220000300800 */
[----:B0-----:R-:W-:Y:S02]  /*45170*/  IMAD.MOV.U32 R12, RZ, RZ, R10 ;  /* 0x000000ffff0c7224 */ /* 0x001fe400078e000a */
[----:B------:R-:W-:-:S05]  /*45180*/  IMAD.MOV.U32 R13, RZ, RZ, R7 ;  /* 0x000000ffff0d7224 */ /* 0x000fca00078e0007 */
[----:B------:R0:W-:Y:S02]  /*45190*/  STL.64 [R1+0x2aa8], R12 ;  /* 0x002aa80c01007387 */ /* 0x0001e40000100a00 */
[----:B0-----:R-:W-:Y:S02]  /*451a0*/  IMAD.MOV.U32 R12, RZ, RZ, R5 ;  /* 0x000000ffff0c7224 */ /* 0x001fe400078e0005 */
[----:B------:R-:W-:Y:S02]  /*451b0*/  IMAD.MOV.U32 R13, RZ, RZ, R4 ;  /* 0x000000ffff0d7224 */ /* 0x000fe400078e0004 */
[----:B------:R-:W2:Y:S04]  /*451c0*/  LDL.LU.64 R4, [R1+0x1d0] ;  /* 0x0001d00001047983 */ /* 0x000ea80000300a00 */
[----:B--2---:R0:W-:Y:S04]  /*451d0*/  STL.64 [R1+0x2ae8], R4 ;  /* 0x002ae80401007387 */ /* 0x0041e80000100a00 */
[----:B0-----:R-:W2:Y:S04]  /*451e0*/  LDL.LU.64 R4, [R1+0x1b0] ;  /* 0x0001b00001047983 */ /* 0x001ea80000300a00 */
[----:B--2---:R0:W-:Y:S01]  /*451f0*/  STL.64 [R1+0x2b00], R4 ;  /* 0x002b000401007387 */ /* 0x0041e20000100a00 */
[----:B------:R1:W-:Y:S02]  /*45200*/  STL.64 [R1+0x2ab8], R12 ;  /* 0x002ab80c01007387 */ /* 0x0003e40000100a00 */
[----:B------:R-:W2:Y:S02]  /*45210*/  LDL.LU R8, [R1+0x160] ;  /* 0x0001600001087983 */ /* 0x000ea40000300800 */
[----:B------:R-:W2:Y:S01]  /*45220*/  LDL.LU R9, [R1+0x164] ;  /* 0x0001640001097983 */ /* 0x000ea20000300800 */
[----:B------:R-:W2:Y:S01]  /*45230*/  LDL.LU R10, [R1+0x168] ;  /* 0x00016800010a7983 */ /* 0x000ea20000300800 */
[----:B------:R-:W2:Y:S02]  /*45240*/  LDL.LU R11, [R1+0x16c] ;  /* 0x00016c00010b7983 */ /* 0x000ea40000300800 */
[----:B------:R-:W3:Y:S02]  /*45250*/  LDL.LU R20, [R1+0x320] ;  /* 0x0003200001147983 */ /* 0x000ee40000300800 */
[----:B------:R-:W3:Y:S01]  /*45260*/  LDL.LU R21, [R1+0x324] ;  /* 0x0003240001157983 */ /* 0x000ee20000300800 */
[----:B------:R-:W3:Y:S01]  /*45270*/  LDL.LU R22, [R1+0x328] ;  /* 0x0003280001167983 */ /* 0x000ee20000300800 */
[----:B------:R-:W3:Y:S03]  /*45280*/  LDL.LU R23, [R1+0x32c] ;  /* 0x00032c0001177983 */ /* 0x000ee60000300800 */
[----:B0-----:R-:W3:Y:S01]  /*45290*/  LDL.LU.64 R4, [R1+0xb0] ;  /* 0x0000b00001047983 */ /* 0x001ee20000300a00 */
[----:B-1----:R-:W-:-:S02]  /*452a0*/  IMAD.MOV.U32 R12, RZ, RZ, R6 ;  /* 0x000000ffff0c7224 */ /* 0x002fc400078e0006 */
[----:B------:R-:W-:Y:S01]  /*452b0*/  IMAD.MOV.U32 R13, RZ, RZ, R2 ;  /* 0x000000ffff0d7224 */ /* 0x000fe200078e0002 */
[----:B--2---:R-:W-:Y:S01]  /*452c0*/  STL.64 [R1+0x2ac8], R10 ;  /* 0x002ac80a01007387 */ /* 0x004fe20000100a00 */
[----:B------:R-:W-:Y:S03]  /*452d0*/  STL.64 [R1+0x2ac0], R8 ;  /* 0x002ac00801007387 */ /* 0x000fe60000100a00 */
[----:B------:R0:W-:Y:S02]  /*452e0*/  STL.64 [R1+0x2ae0], R12 ;  /* 0x002ae00c01007387 */ /* 0x0001e40000100a00 */
[----:B0-----:R-:W2:Y:S01]  /*452f0*/  LDL.LU R12, [R1+0x2f0] ;  /* 0x0002f000010c7983 */ /* 0x001ea20000300800 */
[----:B------:R-:W2:Y:S02]  /*45300*/  LDL.LU R13, [R1+0x2f4] ;  /* 0x0002f400010d7983 */ /* 0x000ea40000300800 */
[----:B------:R-:W2:Y:S02]  /*45310*/  LDL.LU R14, [R1+0x2f8] ;  /* 0x0002f800010e7983 */ /* 0x000ea40000300800 */
[----:B------:R-:W2:Y:S01]  /*45320*/  LDL.LU R15, [R1+0x2fc] ;  /* 0x0002fc00010f7983 */ /* 0x000ea20000300800 */
[----:B---3--:R-:W-:Y:S01]  /*45330*/  HMMA.16816.F32.BF16 R20, R16, R4, R20 ;  /* 0x000000041014723c */ /* 0x008fe20000041814 */
[----:B--2---:R-:W-:Y:S01]  /*45340*/  STL.64 [R1+0x2af8], R14 ;  /* 0x002af80e01007387 */ /* 0x004fe20000100a00 */
[----:B------:R0:W-:Y:S03]  /*45350*/  STL.64 [R1+0x2af0], R12 ;  /* 0x002af00c01007387 */ /* 0x0001e60000100a00 */
[----:B0-----:R-:W2:Y:S01]  /*45360*/  LDL.LU R12, [R1+0x310] ;  /* 0x00031000010c7983 */ /* 0x001ea20000300800 */
[----:B------:R-:W2:Y:S02]  /*45370*/  LDL.LU R13, [R1+0x314] ;  /* 0x00031400010d7983 */ /* 0x000ea40000300800 */
[----:B------:R-:W2:Y:S02]  /*45380*/  LDL.LU R14, [R1+0x318] ;  /* 0x00031800010e7983 */ /* 0x000ea40000300800 */
[----:B------:R-:W2:Y:S01]  /*45390*/  LDL.LU R15, [R1+0x31c] ;  /* 0x00031c00010f7983 */ /* 0x000ea20000300800 */
[----:B------:R-:W3:Y:S01]  /*453a0*/  LDL.LU R8, [R1+0x2e0] ;  /* 0x0002e00001087983 */ /* 0x000ee20000300800 */
[----:B------:R-:W3:Y:S02]  /*453b0*/  LDL.LU R9, [R1+0x2e4] ;  /* 0x0002e40001097983 */ /* 0x000ee40000300800 */
[----:B------:R-:W3:Y:S02]  /*453c0*/  LDL.LU R10, [R1+0x2e8] ;  /* 0x0002e800010a7983 */ /* 0x000ee40000300800 */
[----:B------:R-:W3:Y:S01]  /*453d0*/  LDL.LU R11, [R1+0x2ec] ;  /* 0x0002ec00010b7983 */ /* 0x000ee20000300800 */
[----:B----4-:R-:W-:Y:S01]  /*453e0*/  STL.64 [R1+0x2a88], R26 ;  /* 0x002a881a01007387 */ /* 0x010fe20000100a00 */
[----:B------:R0:W-:Y:S03]  /*453f0*/  STL.64 [R1+0x2a80], R24 ;  /* 0x002a801801007387 */ /* 0x0001e60000100a00 */
[----:B0-----:R-:W4:Y:S01]  /*45400*/  LDL.LU R24, [R1+0x140] ;  /* 0x0001400001187983 */ /* 0x001f220000300800 */
[----:B------:R-:W4:Y:S02]  /*45410*/  LDL.LU R25, [R1+0x144] ;  /* 0x0001440001197983 */ /* 0x000f240000300800 */
[----:B------:R-:W2:Y:S02]  /*45420*/  LDL.LU R26, [R1+0x148] ;  /* 0x00014800011a7983 */ /* 0x000ea40000300800 */
[----:B------:R-:W2:Y:S02]  /*45430*/  LDL.LU R27, [R1+0x14c] ;  /* 0x00014c00011b7983 */ /* 0x000ea40000300800 */
[----:B------:R-:W-:Y:S01]  /*45440*/  IMAD.MOV.U32 R0, RZ, RZ, R5 ;  /* 0x000000ffff007224 */ /* 0x000fe200078e0005 */
[----:B--2---:R-:W-:Y:S01]  /*45450*/  STL.64 [R1+0x2aa0], R26 ;  /* 0x002aa01a01007387 */ /* 0x004fe20000100a00 */
[----:B----4-:R0:W-:Y:S03]  /*45460*/  STL.64 [R1+0x2a98], R24 ;  /* 0x002a981801007387 */ /* 0x0101e60000100a00 */
[----:B0-----:R-:W2:Y:S01]  /*45470*/  LDL.LU R24, [R1+0x150] ;  /* 0x0001500001187983 */ /* 0x001ea20000300800 */
[----:B------:R-:W2:Y:S02]  /*45480*/  LDL.LU R25, [R1+0x154] ;  /* 0x0001540001197983 */ /* 0x000ea40000300800 */
[----:B------:R-:W2:Y:S02]  /*45490*/  LDL.LU R26, [R1+0x158] ;  /* 0x00015800011a7983 */ /* 0x000ea40000300800 */
[----:B------:R-:W2:Y:S01]  /*454a0*/  LDL.LU R27, [R1+0x15c] ;  /* 0x00015c00011b7983 */ /* 0x000ea20000300800 */
[----:B------:R0:W-:Y:S01]  /*454b0*/  STL.64 [R1+0x1a0], R20 ;  /* 0x0001a01401007387 */ /* 0x0001e20000100a00 */
[----:B------:R1:W-:Y:S03]  /*454c0*/  STL.64 [R1+0x1a8], R22 ;  /* 0x0001a81601007387 */ /* 0x0003e60000100a00 */
[----:B0-----:R-:W4:Y:S01]  /*454d0*/  LDL.LU.64 R20, [R1+0x2b08] ;  /* 0x002b080001147983 */ /* 0x001f220000300a00 */
[----:B-1----:R-:W-:-:S02]  /*454e0*/  IMAD.MOV.U32 R22, RZ, RZ, R4 ;  /* 0x000000ffff167224 */ /* 0x002fc400078e0004 */
[----:B------:R-:W2:Y:S02]  /*454f0*/  LDL.LU.64 R4, [R1+0x2b00] ;  /* 0x002b000001047983 */ /* 0x000ea40000300a00 */
[C---:B--2---:R-:W-:Y:S01]  /*45500*/  HMMA.16816.F32.BF16 R12, R16.reuse, R4, R12 ;  /* 0x00000004100c723c */ /* 0x044fe2000004180c */
[----:B------:R-:W-:Y:S02]  /*45510*/  IMAD.MOV.U32 R2, RZ, RZ, R4 ;  /* 0x000000ffff027224 */ /* 0x000fe400078e0004 */
[----:B------:R-:W-:Y:S11]  /*45520*/  IMAD.MOV.U32 R23, RZ, RZ, R5 ;  /* 0x000000ffff177224 */ /* 0x000ff600078e0005 */
[----:B------:R-:W-:Y:S09]  /*45530*/  @!UPT UIADD3 URZ, URZ, URZ, URZ ;  /* 0x0000003f3f3ff290 */ /* 0x000ff2000fffe03f */
[----:B------:R-:W-:Y:S01]  /*45540*/  STL.64 [R1+0x190], R12 ;  /* 0x0001900c01007387 */ /* 0x000fe20000100a00 */
[----:B------:R0:W-:Y:S03]  /*45550*/  STL.64 [R1+0x198], R14 ;  /* 0x0001980e01007387 */ /* 0x0001e60000100a00 */
[----:B0-----:R-:W2:Y:S01]  /*45560*/  LDL.LU.64 R14, [R1+0x2af8] ;  /* 0x002af800010e7983 */ /* 0x001ea20000300a00 */
[----:B------:R-:W2:Y:S02]  /*45570*/  LDL.LU.64 R12, [R1+0x2af0] ;  /* 0x002af000010c7983 */ /* 0x000ea40000300a00 */
[----:B------:R-:W2:Y:S02]  /*45580*/  LDL.LU.64 R4, [R1+0x2ae8] ;  /* 0x002ae80001047983 */ /* 0x000ea40000300a00 */
[----:B--2---:R-:W-:Y:S01]  /*45590*/  HMMA.16816.F32.BF16 R16, R16, R4, R12 ;  /* 0x000000041010723c */ /* 0x004fe2000004180c */
[----:B------:R-:W3:Y:S06]  /*455a0*/  LDL.LU.64 R12, [R1+0x2ae0] ;  /* 0x002ae000010c7983 */ /* 0x000eec0000300a00 */
[----:B------:R-:W-:-:S02]  /*455b0*/  IMAD.MOV.U32 R15, RZ, RZ, R4 ;  /* 0x000000ffff0f7224 */ /* 0x000fc400078e0004 */
[----:B------:R-:W-:Y:S11]  /*455c0*/  IMAD.MOV.U32 R14, RZ, RZ, R5 ;  /* 0x000000ffff0e7224 */ /* 0x000ff600078e0005 */
[----:B------:R-:W-:Y:S03]  /*455d0*/  @!UPT UIADD3 URZ, URZ, URZ, URZ ;  /* 0x0000003f3f3ff290 */ /* 0x000fe6000fffe03f */
[----:B------:R-:W-:Y:S01]  /*455e0*/  STL.64 [R1+0x180], R16 ;  /* 0x0001801001007387 */ /* 0x000fe20000100a00 */
[----:B------:R0:W-:Y:S02]  /*455f0*/  STL.64 [R1+0x188], R18 ;  /* 0x0001881201007387 */ /* 0x0001e40000100a00 */
[----:B------:R-:W3:Y:S02]  /*45600*/  LDL.LU.64 R6, [R1+0x2ad8] ;  /* 0x002ad80001067983 */ /* 0x000ee40000300a00 */
[----:B------:R-:W3:Y:S01]  /*45610*/  LDL.LU.64 R4, [R1+0x2ad0] ;  /* 0x002ad00001047983 */ /* 0x000ee20000300a00 */
[----:B0-----:R-:W2:Y:S04]  /*45620*/  LDL R19, [R1+0x6d8] ;  /* 0x0006d80001137983 */ /* 0x001ea80000100800 */
[----:B--2---:R-:W0:Y:S04]  /*45630*/  LDSM.16.MT88.4 R16, [R19+0x10c00] ;  /* 0x010c00001310783b */ /* 0x004e280000004200 */
[----:B0-----:R0:W-:Y:S01]  /*45640*/  STL.64 [R1+0x2848], R18 ;  /* 0x0028481201007387 */ /* 0x0011e20000100a00 */
[----:B------:R1:W-:Y:S03]  /*45650*/  STL.64 [R1+0x2840], R16 ;  /* 0x0028401001007387 */ /* 0x0003e60000100a00 */
[----:B0-----:R-:W2:Y:S04]  /*45660*/  LDL R18, [R1+0x1d8] ;  /* 0x0001d80001127983 */ /* 0x001ea80000100800 */
[----:B------:R-:W2:Y:S01]  /*45670*/  LDL R19, [R1+0x1dc] ;  /* 0x0001dc0001137983 */ /* 0x000ea20000100800 */
[----:B-1----:R-:W-:-:S02]  /*45680*/  IMAD.MOV.U32 R16, RZ, RZ, R15 ;  /* 0x000000ffff107224 */ /* 0x002fc400078e000f */
[----:B------:R-:W-:Y:S02]  /*45690*/  IMAD.MOV.U32 R17, RZ, RZ, R14 ;  /* 0x000000ffff117224 */ /* 0x000fe400078e000e */
[C---:B---3--:R-:W-:Y:S01]  /*456a0*/  HMMA.16816.F32.BF16 R12, R4.reuse, R12, R8 ;  /* 0x0000000c040c723c */ /* 0x048fe20000041808 */
[----:B--2---:R-:W-:Y:S02]  /*456b0*/  STL.64 [R1+0x29b0], R18 ;  /* 0x0029b01201007387 */ /* 0x004fe40000100a00 */
[----:B------:R0:W-:Y:S02]  /*456c0*/  STL.64 [R1+0x29a8], R16 ;  /* 0x0029a81001007387 */ /* 0x0001e40000100a00 */
[----:B0-----:R-:W2:Y:S01]  /*456d0*/  LDL.LU R16, [R1+0x60] ;  /* 0x0000600001107983 */ /* 0x001ea20000300800 */
[----:B------:R-:W2:Y:S02]  /*456e0*/  LDL.LU R17, [R1+0x64] ;  /* 0x0000640001117983 */ /* 0x000ea40000300800 */
[----:B------:R-:W3:Y:S02]  /*456f0*/  LDL.LU.64 R10, [R1+0x2ac8] ;  /* 0x002ac800010a7983 */ /* 0x000ee40000300a00 */
[----:B------:R-:W3:Y:S11]  /*45700*/  LDL.LU.64 R8, [R1+0x2ac0] ;  /* 0x002ac00001087983 */ /* 0x000ef60000300a00 */
[----:B------:R-:W-:Y:S02]  /*45710*/  @!UPT UIADD3 URZ, URZ, URZ, URZ ;  /* 0x0000003f3f3ff290 */ /* 0x000fe4000fffe03f */
[----:B------:R0:W-:Y:S01]  /*45720*/  STL.64 [R1+0x170], R12 ;  /* 0x0001700c01007387 */ /* 0x0001e20000100a00 */
[----:B------:R3:W-:Y:S03]  /*45730*/  STL.64 [R1+0x178], R14 ;  /* 0x0001780e01007387 */ /* 0x0007e60000100a00 */
[----:B0-----:R-:W3:Y:S02]  /*45740*/  LDL.LU.64 R12, [R1+0x2ab8] ;  /* 0x002ab800010c7983 */ /* 0x001ee40000300a00 */
[----:B---3--:R-:W-:Y:S02]  /*45750*/  HMMA.16816.F32.BF16 R12, R4, R12, R8 ;  /* 0x0000000c040c723c */ /* 0x008fe40000041808 */
[----:B------:R-:W3:Y:S11]  /*45760*/  LDL.LU.64 R8, [R1+0x2ab0] ;  /* 0x002ab00001087983 */ /* 0x000ef60000300a00 */
[----:B------:R-:W-:Y:S10]  /*45770*/  @!UPT UIADD3 URZ, URZ, URZ, URZ ;  /* 0x0000003f3f3ff290 */ /* 0x000ff4000fffe03f */
[----:B------:R0:W-:Y:S04]  /*45780*/  STL.64 [R1+0x160], R12 ;  /* 0x0001600c01007387 */ /* 0x0001e80000100a00 */
[----:B0-----:R-:W2:Y:S01]  /*45790*/  LDL.LU.64 R12, [R1+0x2aa8] ;  /* 0x002aa800010c7983 */ /* 0x001ea20000300a00 */
[----:B------:R-:W-:Y:S02]  /*457a0*/  IMAD.MOV.U32 R10, RZ, RZ, R14 ;  /* 0x000000ffff0a7224 */ /* 0x000fe400078e000e */
[----:B------:R-:W-:-:S05]  /*457b0*/  IMAD.MOV.U32 R11, RZ, RZ, R15 ;  /* 0x000000ffff0b7224 */ /* 0x000fca00078e000f */
[----:B------:R-:W-:Y:S01]  /*457c0*/  STL [R1+0x2894], R11 ;  /* 0x0028940b01007387 */ /* 0x000fe20000100800 */
[----:B------:R-:W-:Y:S01]  /*457d0*/  STL [R1+0x2890], R10 ;  /* 0x0028900a01007387 */ /* 0x000fe20000100800 */
        /* <DEDUP_REMOVED lines=10> */
[----:B------:R-:W-:Y:S10]  /*45880*/  @!UPT UIADD3 URZ, URZ, URZ, URZ ;  /* 0x0000003f3f3ff290 */ /* 0x000ff4000fffe03f */
[----:B------:R-:W-:Y:S02]  /*45890*/  IMAD.MOV.U32 R10, RZ, RZ, R15 ;  /* 0x000000ffff0a7224 */ /* 0x000fe400078e000f */
[----:B------:R-:W-:Y:S01]  /*458a0*/  IMAD.MOV.U32 R11, RZ, RZ, R14 ;  /* 0x000000ffff0b7224 */ /* 0x000fe200078e000e */
[----:B------:R0:W-:Y:S01]  /*458b0*/  STL.64 [R1+0x140], R12 ;  /* 0x0001400c01007387 */ /* 0x0001e20000100a00 */
[----:B------:R-:W3:Y:S03]  /*458c0*/  LDL.LU.64 R14, [R1+0x2a78] ;  /* 0x002a7800010e7983 */ /* 0x000ee60000300a00 */
[----:B0-----:R-:W3:Y:S01]  /*458d0*/  LDL.LU.64 R12, [R1+0x2a70] ;  /* 0x002a7000010c7983 */ /* 0x001ee20000300a00 */
[----:B------:R-:W-:Y:S02]  /*458e0*/  STL [R1+0x289c], R10 ;  /* 0x00289c0a01007387 */ /* 0x000fe40000100800 */
[----:B------:R-:W-:Y:S01]  /*458f0*/  STL [R1+0x2898], R11 ;  /* 0x0028980b01007387 */ /* 0x000fe20000100800 */
[C---:B--2---:R-:W-:Y:S01]  /*45900*/  HMMA.16816.F32.BF16 R16, R4.reuse, R16, R24 ;  /* 0x000000100410723c */ /* 0x044fe20000041818 */
[----:B------:R-:W3:Y:S11]  /*45910*/  LDL.LU.64 R24, [R1+0x2a68] ;  /* 0x002a680001187983 */ /* 0x000ef60000300a00 */
[----:B------:R-:W-:Y:S11]  /*45920*/  @!UPT UIADD3 URZ, URZ, URZ, URZ ;  /* 0x0000003f3f3ff290 */ /* 0x000ff6000fffe03f */
[----:B------:R0:W-:Y:S01]  /*45930*/  STL.64 [R1+0x130], R16 ;  /* 0x0001301001007387 */ /* 0x0001e20000100a00 */
[----:B------:R-:W-:Y:S01]  /*45940*/  STL.64 [R1+0x138], R18 ;  /* 0x0001381201007387 */ /* 0x000fe20000100a00 */
[----:B---3--:R-:W-:Y:S11]  /*45950*/  HMMA.16816.F32.BF16 R12, R4, R24, R12 ;  /* 0x00000018040c723c */ /* 0x008ff6000004180c */
[----:B------:R-:W-:Y:S11]  /*45960*/  @!UPT UIADD3 URZ, URZ, URZ, URZ ;  /* 0x0000003f3f3ff290 */ /* 0x000ff6000fffe03f */
[----:B------:R-:W-:Y:S01]  /*45970*/  @!UPT UIADD3 URZ, URZ, URZ, URZ ;  /* 0x0000003f3f3ff290 */ /* 0x000fe2000fffe03f */
[----:B------:R4:W-:Y:S01]  /*45980*/  STL.64 [R1+0x120], R12 ;  /* 0x0001200c01007387 */ /* 0x0009e20000100a00 */
[----:B------:R-:W2:Y:S02]  /*45990*/  LDL.LU R24, [R1+0x2d0] ;  /* 0x0002d00001187983 */ /* 0x000ea40000300800 */
[----:B------:R-:W2:Y:S02]  /*459a0*/  LDL.LU R25, [R1+0x2d4] ;  /* 0x0002d40001197983 */ /* 0x000ea40000300800 */
[----:B------:R-:W3:Y:S01]  /*459b0*/  LDL.LU R26, [R1+0x2d8] ;  /* 0x0002d800011a7983 */ /* 0x000ee20000300800 */
[----:B------:R-:W3:Y:S01]  /*459c0*/  LDL.LU R27, [R1+0x2dc] ;  /* 0x0002dc00011b7983 */ /* 0x000ee20000300800 */
[----:B0-----:R-:W2:Y:S02]  /*459d0*/  LDL.LU R16, [R1+0x30] ;  /* 0x0000300001107983 */ /* 0x001ea40000300800 */
[----:B------:R-:W2:Y:S02]  /*459e0*/  LDL.LU R17, [R1+0x34] ;  /* 0x0000340001117983 */ /* 0x000ea40000300800 */
[----:B----4-:R-:W-:-:S02]  /*459f0*/  IMAD.MOV.U32 R13, RZ, RZ, R20 ;  /* 0x000000ffff0d7224 */ /* 0x010fc400078e0014 */
[----:B------:R-:W-:Y:S01]  /*45a00*/  IMAD.MOV.U32 R12, RZ, RZ, R21 ;  /* 0x000000ffff0c7224 */ /* 0x000fe200078e0015 */
[----:B--2---:R0:W-:Y:S01]  /*45a10*/  STL.64 [R1+0x2a48], R16 ;  /* 0x002a481001007387 */ /* 0x0041e20000100a00 */
[----:B------:R-:W2:Y:S02]  /*45a20*/  LDL.LU R20, [R1+0x20] ;  /* 0x0000200001147983 */ /* 0x000ea40000300800 */
[----:B------:R-:W2:Y:S01]  /*45a30*/  LDL.LU R21, [R1+0x24] ;  /* 0x0000240001157983 */ /* 0x000ea20000300800 */
[----:B0-----:R-:W4:Y:S01]  /*45a40*/  LDL.LU R16, [R1+0x40] ;  /* 0x0000400001107983 */ /* 0x001f220000300800 */
[----:B------:R-:W-:Y:S02]  /*45a50*/  IMAD.MOV.U32 R17, RZ, RZ, R3 ;  /* 0x000000ffff117224 */ /* 0x000fe400078e0003 */
[----:B------:R-:W3:Y:S02]  /*45a60*/  LDL.LU R3, [R1+0x2a60] ;  /* 0x002a600001037983 */ /* 0x000ee40000300800 */
[----:B------:R-:W-:Y:S01]  /*45a70*/  STL.64 [R1+0x2a40], R22 ;  /* 0x002a401601007387 */ /* 0x000fe20000100a00 */
[----:B--2---:R0:W-:Y:S04]  /*45a80*/  STL.64 [R1+0x2a38], R20 ;  /* 0x002a381401007387 */ /* 0x0041e80000100a00 */
[----:B0-----:R-:W2:Y:S01]  /*45a90*/  LDL.LU R20, [R1+0x100] ;  /* 0x0001000001147983 */ /* 0x001ea20000300800 */
[----:B------:R-:W2:Y:S02]  /*45aa0*/  LDL.LU R21, [R1+0x104] ;  /* 0x0001040001157983 */ /* 0x000ea40000300800 */
[----:B------:R-:W2:Y:S02]  /*45ab0*/  LDL.LU R22, [R1+0x108] ;  /* 0x0001080001167983 */ /* 0x000ea40000300800 */
[----:B------:R-:W2:Y:S02]  /*45ac0*/  LDL.LU R23, [R1+0x10c] ;  /* 0x00010c0001177983 */ /* 0x000ea40000300800 */
[----:B------:R-:W-:-:S02]  /*45ad0*/  IMAD.MOV.U32 R10, RZ, RZ, R14 ;  /* 0x000000ffff0a7224 */ /* 0x000fc400078e000e */
[----:B------:R-:W-:Y:S01]  /*45ae0*/  IMAD.MOV.U32 R11, RZ, RZ, R15 ;  /* 0x000000ffff0b7224 */ /* 0x000fe200078e000f */
[----:B--2---:R-:W-:Y:S01]  /*45af0*/  STL.64 [R1+0x2a58], R22 ;  /* 0x002a581601007387 */ /* 0x004fe20000100a00 */
[----:B------:R0:W-:Y:S03]  /*45b00*/  STL.64 [R1+0x2a50], R20 ;  /* 0x002a501401007387 */ /* 0x0001e60000100a00 */
[----:B0-----:R-:W4:Y:S01]  /*45b10*/  LDL.LU R20, [R1+0x110] ;  /* 0x0001100001147983 */ /* 0x001f220000300800 */
[----:B------:R-:W4:Y:S02]  /*45b20*/  LDL.LU R21, [R1+0x114] ;  /* 0x0001140001157983 */ /* 0x000f240000300800 */
[----:B------:R-:W4:Y:S02]  /*45b30*/  LDL.LU R22, [R1+0x118] ;  /* 0x0001180001167983 */ /* 0x000f240000300800 */
[----:B------:R-:W4:Y:S01]  /*45b40*/  LDL.LU R23, [R1+0x11c] ;  /* 0x00011c0001177983 */ /* 0x000f220000300800 */
[----:B------:R0:W-:Y:S04]  /*45b50*/  STL.64 [R1+0x2a10], R12 ;  /* 0x002a100c01007387 */ /* 0x0001e80000100a00 */
[----:B0-----:R-:W2:Y:S01]  /*45b60*/  LDL.LU R12, [R1+0xe0] ;  /* 0x0000e000010c7983 */ /* 0x001ea20000300800 */
[----:B------:R-:W2:Y:S02]  /*45b70*/  LDL.LU R13, [R1+0xe4] ;  /* 0x0000e400010d7983 */ /* 0x000ea40000300800 */
[----:B------:R-:W2:Y:S02]  /*45b80*/  LDL.LU R14, [R1+0xe8] ;  /* 0x0000e800010e7983 */ /* 0x000ea40000300800 */
[----:B------:R-:W2:Y:S02]  /*45b90*/  LDL.LU R15, [R1+0xec] ;  /* 0x0000ec00010f7983 */ /* 0x000ea40000300800 */
[----:B--2---:R-:W-:Y:S01]  /*45ba0*/  STL.64 [R1+0x2a28], R14 ;  /* 0x002a280e01007387 */ /* 0x004fe20000100a00 */
[----:B------:R0:W-:Y:S03]  /*45bb0*/  STL.64 [R1+0x2a20], R12 ;  /* 0x002a200c01007387 */ /* 0x0001e60000100a00 */
[----:B0-----:R-:W2:Y:S01]  /*45bc0*/  LDL.LU R12, [R1+0xf0] ;  /* 0x0000f000010c7983 */ /* 0x001ea20000300800 */
[----:B------:R-:W2:Y:S02]  /*45bd0*/  LDL.LU R13, [R1+0xf4] ;  /* 0x0000f400010d7983 */ /* 0x000ea40000300800 */
[----:B------:R-:W2:Y:S02]  /*45be0*/  LDL.LU R14, [R1+0xf8] ;  /* 0x0000f800010e7983 */ /* 0x000ea40000300800 */
[----:B------:R-:W2:Y:S01]  /*45bf0*/  LDL.LU R15, [R1+0xfc] ;  /* 0x0000fc00010f7983 */ /* 0x000ea20000300800 */
[----:B---3--:R-:W-:Y:S01]  /*45c00*/  STL.64 [R1+0x29e0], R26 ;  /* 0x0029e01a01007387 */ /* 0x008fe20000100a00 */
[----:B------:R0:W-:Y:S03]  /*45c10*/  STL.64 [R1+0x29d8], R24 ;  /* 0x0029d81801007387 */ /* 0x0001e60000100a00 */
[----:B0-----:R-:W3:Y:S01]  /*45c20*/  LDL.LU R24, [R1+0xc0] ;  /* 0x0000c00001187983 */ /* 0x001ee20000300800 */
[----:B------:R-:W3:Y:S02]  /*45c30*/  LDL.LU R25, [R1+0xc4] ;  /* 0x0000c40001197983 */ /* 0x000ee40000300800 */
[----:B------:R-:W2:Y:S02]  /*45c40*/  LDL.LU R26, [R1+0xc8] ;  /* 0x0000c800011a7983 */ /* 0x000ea40000300800 */
[----:B------:R-:W2:Y:S01]  /*45c50*/  LDL.LU R27, [R1+0xcc] ;  /* 0x0000cc00011b7983 */ /* 0x000ea20000300800 */
[C---:B----4-:R-:W-:Y:S01]  /*45c60*/  HMMA.16816.F32.BF16 R16, R4.reuse, R16, R20 ;  /* 0x000000100410723c */ /* 0x050fe20000041814 */
[----:B--2---:R-:W-:Y:S01]  /*45c70*/  STL.64 [R1+0x2a00], R26 ;  /* 0x002a001a01007387 */ /* 0x004fe20000100a00 */
[----:B---3--:R0:W-:Y:S03]  /*45c80*/  STL.64 [R1+0x29f8], R24 ;  /* 0x0029f81801007387 */ /* 0x0081e60000100a00 */
[----:B0-----:R-:W2:Y:S01]  /*45c90*/  LDL.LU R24, [R1+0xd0] ;  /* 0x0000d00001187983 */ /* 0x001ea20000300800 */
[----:B------:R-:W2:Y:S02]  /*45ca0*/  LDL.LU R25, [R1+0xd4] ;  /* 0x0000d40001197983 */ /* 0x000ea40000300800 */
[----:B------:R-:W2:Y:S02]  /*45cb0*/  LDL.LU R26, [R1+0xd8] ;  /* 0x0000d800011a7983 */ /* 0x000ea40000300800 */
[----:B------:R-:W2:Y:S01]  /*45cc0*/  LDL.LU R27, [R1+0xdc] ;  /* 0x0000dc00011b7983 */ /* 0x000ea20000300800 */
[----:B------:R-:W-:Y:S01]  /*45cd0*/  STL [R1+0x28a4], R11 ;  /* 0x0028a40b01007387 */ /* 0x000fe20000100800 */
[----:B------:R-:W-:Y:S02]  /*45ce0*/  STL [R1+0x28a0], R10 ;  /* 0x0028a00a01007387 */ /* 0x000fe40000100800 */
[----:B------:R-:W3:Y:S02]  /*45cf0*/  LDL.LU.64 R22, [R1+0x2a58] ;  /* 0x002a580001167983 */ /* 0x000ee40000300a00 */
[----:B------:R-:W3:Y:S07]  /*45d00*/  LDL.LU.64 R20, [R1+0x2a50] ;  /* 0x002a500001147983 */ /* 0x000eee0000300a00 */
[----:B------:R0:W-:Y:S01]  /*45d10*/  STL.64 [R1+0x110], R16 ;  /* 0x0001101001007387 */ /* 0x0001e20000100a00 */
[----:B------:R3:W-:Y:S03]  /*45d20*/  STL.64 [R1+0x118], R18 ;  /* 0x0001181201007387 */ /* 0x0007e60000100a00 */
[----:B0-----:R-:W3:Y:S02]  /*45d30*/  LDL.LU.64 R16, [R1+0x2a48] ;  /* 0x002a480001107983 */ /* 0x001ee40000300a00 */
[----:B---3--:R-:W-:Y:S02]  /*45d40*/  HMMA.16816.F32.BF16 R16, R4, R16, R20 ;  /* 0x000000100410723c */ /* 0x008fe40000041814 */
[----:B------:R-:W3:Y:S01]  /*45d50*/  LDL.LU.64 R22, [R1+0x2a40] ;  /* 0x002a400001167983 */ /* 0x000ee20000300a00 */
[----:B------:R-:W4:Y:S11]  /*45d60*/  LDL.LU.64 R20, [R1+0x2a38] ;  /* 0x002a380001147983 */ /* 0x000f360000300a00 */
[----:B------:R-:W-:Y:S09]  /*45d70*/  @!UPT UIADD3 URZ, URZ, URZ, URZ ;  /* 0x0000003f3f3ff290 */ /* 0x000ff2000fffe03f */
[----:B------:R0:W-:Y:S02]  /*45d80*/  STL.64 [R1+0x100], R16 ;  /* 0x0001001001007387 */ /* 0x0001e40000100a00 */
[----:B0-----:R-:W-:Y:S02]  /*45d90*/  IMAD.MOV.U32 R16, RZ, RZ, R2 ;  /* 0x000000ffff107224 */ /* 0x001fe400078e0002 */
[----:B------:R-:W2:Y:S01]  /*45da0*/  LDL.LU R2, [R1+0x2a30] ;  /* 0x002a300001027983 */ /* 0x000ea20000300800 */
[----:B------:R-:W-:Y:S02]  /*45db0*/  IMAD.MOV.U32 R10, RZ, RZ, R19 ;  /* 0x000000ffff0a7224 */ /* 0x000fe400078e0013 */
[----:B------:R-:W-:Y:S02]  /*45dc0*/  IMAD.MOV.U32 R11, RZ, RZ, R18 ;  /* 0x000000ffff0b7224 */ /* 0x000fe400078e0012 */
[----:B---3--:R-:W-:-:S05]  /*45dd0*/  IMAD.MOV.U32 R17, RZ, RZ, R23 ;  /* 0x000000ffff117224 */ /* 0x008fca00078e0017 */
[----:B------:R0:W-:Y:S02]  /*45de0*/  STL.64 [R1+0x29b8], R16 ;  /* 0x0029b81001007387 */ /* 0x0001e40000100a00 */
[----:B0-----:R-:W-:Y:S02]  /*45df0*/  IMAD.MOV.U32 R16, RZ, RZ, R22 ;  /* 0x000000ffff107224 */ /* 0x001fe400078e0016 */
[C---:B----4-:R-:W-:Y:S01]  /*45e00*/  HMMA.16816.F32.BF16 R20, R4.reuse, R20, R12 ;  /* 0x000000140414723c */ /* 0x050fe2000004180c */
[----:B------:R-:W-:Y:S01]  /*45e10*/  STL [R1+0x28ac], R10 ;  /* 0x0028ac0a01007387 */ /* 0x000fe20000100800 */
[----:B------:R-:W-:Y:S02]  /*45e20*/  STL [R1+0x28a8], R11 ;  /* 0x0028a80b01007387 */ /* 0x000fe40000100800 */
[----:B------:R-:W3:Y:S02]  /*45e30*/  LDL.LU.64 R14, [R1+0x2a28] ;  /* 0x002a2800010e7983 */ /* 0x000ee40000300a00 */
[----:B------:R-:W3:Y:S11]  /*45e40*/  LDL.LU.64 R12, [R1+0x2a20] ;  /* 0x002a2000010c7983 */ /* 0x000ef60000300a00 */
[----:B------:R-:W-:Y:S06]  /*45e50*/  @!UPT UIADD3 URZ, URZ, URZ, URZ ;  /* 0x0000003f3f3ff290 */ /* 0x000fec000fffe03f */
[----:B------:R0:W-:Y:S01]  /*45e60*/  STL.64 [R1+0xf0], R20 ;  /* 0x0000f01401007387 */ /* 0x0001e20000100a00 */
[----:B------:R3:W-:Y:S03]  /*45e70*/  STL.64 [R1+0xf8], R22 ;  /* 0x0000f81601007387 */ /* 0x0007e60000100a00 */
[----:B0-----:R-:W3:Y:S02]  /*45e80*/  LDL.LU.64 R20, [R1+0x2a18] ;  /* 0x002a180001147983 */ /* 0x001ee40000300a00 */
[C---:B---3--:R-:W-:Y:S02]  /*45e90*/  HMMA.16816.F32.BF16 R20, R4.reuse, R20, R12 ;  /* 0x000000140414723c */ /* 0x048fe4000004180c */
[----:B------:R-:W3:Y:S11]  /*45ea0*/  LDL.LU.64 R12, [R1+0x2a10] ;  /* 0x002a1000010c7983 */ /* 0x000ef60000300a00 */
[----:B------:R-:W-:Y:S10]  /*45eb0*/  @!UPT UIADD3 URZ, URZ, URZ, URZ ;  /* 0x0000003f3f3ff290 */ /* 0x000ff4000fffe03f */
[----:B------:R0:W-:Y:S01]  /*45ec0*/  STL.64 [R1+0xe0], R20 ;  /* 0x0000e01401007387 */ /* 0x0001e20000100a00 */
[----:B------:R2:W-:Y:S03]  /*45ed0*/  STL.64 [R1+0xe8], R22 ;  /* 0x0000e81601007387 */ /* 0x0005e60000100a00 */
[----:B0-----:R-:W4:Y:S01]  /*45ee0*/  LDL.LU R20, [R1+0x2a0] ;  /* 0x0002a00001147983 */ /* 0x001f220000300800 */
[----:B------:R-:W4:Y:S02]  /*45ef0*/  LDL.LU R21, [R1+0x2a4] ;  /* 0x0002a40001157983 */ /* 0x000f240000300800 */
[----:B--2---:R-:W-:Y:S02]  /*45f00*/  IMAD.MOV.U32 R22, RZ, RZ, R2 ;  /* 0x000000ffff167224 */ /* 0x004fe400078e0002 */
[----:B------:R-:W2:Y:S01]  /*45f10*/  LDL.LU R2, [R1+0x2a08] ;  /* 0x002a080001027983 */ /* 0x000ea20000300800 */
[----:B------:R-:W2:Y:S01]  /*45f20*/  LDL.LU R23, [R1+0x2ac] ;  /* 0x0002ac0001177983 */ /* 0x000ea20000300800 */
[----:B---3--:R-:W-:Y:S02]  /*45f30*/  HMMA.16816.F32.BF16 R12, R4, R12, R24 ;  /* 0x0000000c040c723c */ /* 0x008fe40000041818 */
[----:B--2---:R-:W-:Y:S01]  /*45f40*/  STL.64 [R1+0x29c8], R22 ;  /* 0x0029c81601007387 */ /* 0x004fe20000100a00 */
[----:B----4-:R0:W-:Y:S03]  /*45f50*/  STL.64 [R1+0x29c0], R20 ;  /* 0x0029c01401007387 */ /* 0x0101e60000100a00 */
[----:B0-----:R-:W2:Y:S01]  /*45f60*/  LDL.LU R20, [R1+0x2c0] ;  /* 0x0002c00001147983 */ /* 0x001ea20000300800 */
[----:B------:R-:W2:Y:S02]  /*45f70*/  LDL.LU R21, [R1+0x2c4] ;  /* 0x0002c40001157983 */ /* 0x000ea40000300800 */
[----:B------:R-:W2:Y:S02]  /*45f80*/  LDL.LU R22, [R1+0x2c8] ;  /* 0x0002c80001167983 */ /* 0x000ea40000300800 */
[----:B------:R-:W3:Y:S01]  /*45f90*/  LDL.LU.64 R26, [R1+0x2a00] ;  /* 0x002a0000011a7983 */ /* 0x000ee20000300a00 */
[----:B------:R-:W3:Y:S11]  /*45fa0*/  LDL.LU.64 R24, [R1+0x29f8] ;  /* 0x0029f80001187983 */ /* 0x000ef60000300a00 */
[----:B------:R-:W-:Y:S02]  /*45fb0*/  STL.64 [R1+0xd0], R12 ;  /* 0x0000d00c01007387 */ /* 0x000fe40000100a00 */
[----:B------:R0:W-:Y:S02]  /*45fc0*/  STL.64 [R1+0xd8], R14 ;  /* 0x0000d80e01007387 */ /* 0x0001e40000100a00 */
[----:B0-----:R-:W4:Y:S01]  /*45fd0*/  LDL.LU.64 R14, [R1+0x29f0] ;  /* 0x0029f000010e7983 */ /* 0x001f220000300a00 */
[----:B------:R-:W3:Y:S02]  /*45fe0*/  LDL.LU.64 R12, [R1+0x29e8] ;  /* 0x0029e800010c7983 */ /* 0x000ee40000300a00 */
[----:B------:R-:W-:-:S02]  /*45ff0*/  IMAD.MOV.U32 R17, RZ, RZ, R0 ;  /* 0x000000ffff117224 */ /* 0x000fc400078e0000 */
[----:B------:R-:W-:Y:S01]  /*46000*/  IMAD.MOV.U32 R23, RZ, RZ, R2 ;  /* 0x000000ffff177224 */ /* 0x000fe200078e0002 */
[----:B---3--:R-:W-:Y:S11]  /*46010*/  HMMA.16816.F32.BF16 R24, R4, R12, R24 ;  /* 0x0000000c0418723c */ /* 0x008ff60000041818 */
[----:B------:R-:W-:Y:S11]  /*46020*/  @!UPT UIADD3 URZ, URZ, URZ, URZ ;  /* 0x0000003f3f3ff290 */ /* 0x000ff6000fffe03f */
[----:B------:R-:W-:Y:S01]  /*46030*/  @!UPT UIADD3 URZ, URZ, URZ, URZ ;  /* 0x0000003f3f3ff290 */ /* 0x000fe2000fffe03f */
[----:B------:R0:W-:Y:S01]  /*46040*/  STL.64 [R1+0xc0], R24 ;  /* 0x0000c01801007387 */ /* 0x0001e20000100a00 */
[----:B------:R-:W-:Y:S02]  /*46050*/  IMAD.MOV.U32 R0, RZ, RZ, R26 ;  /* 0x000000ffff007224 */ /* 0x000fe400078e001a */
[----:B------:R-:W-:Y:S02]  /*46060*/  IMAD.MOV.U32 R2, RZ, RZ, R27 ;  /* 0x000000ffff027224 */ /* 0x000fe400078e001b */
[----:B------:R-:W3:Y:S04]  /*46070*/  LDL.LU.64 R26, [R1+0x29e0] ;  /* 0x0029e000011a7983 */ /* 0x000ee80000300a00 */
[----:B0-----:R-:W3:Y:S01]  /*46080*/  LDL.LU.64 R24, [R1+0x29d8] ;  /* 0x0029d80001187983 */ /* 0x001ee20000300a00 */
[----:B------:R-:W-:Y:S02]  /*46090*/  STL [R1+0x28b4], R2 ;  /* 0x0028b40201007387 */ /* 0x000fe40000100800 */
[----:B------:R-:W-:Y:S02]  /*460a0*/  STL [R1+0x28b0], R0 ;  /* 0x0028b00001007387 */ /* 0x000fe40000100800 */
[----:B----4-:R-:W-:-:S02]  /*460b0*/  IMAD.MOV.U32 R10, RZ, RZ, R14 ;  /* 0x000000ffff0a7224 */ /* 0x010fc400078e000e */
[----:B------:R-:W-:Y:S01]  /*460c0*/  IMAD.MOV.U32 R11, RZ, RZ, R15 ;  /* 0x000000ffff0b7224 */ /* 0x000fe200078e000f */
[C---:B---3--:R-:W-:Y:S01]  /*460d0*/  HMMA.16816.F32.BF16 R24, R4.reuse, R8, R24 ;  /* 0x000000080418723c */ /* 0x048fe20000041818 */
[----:B------:R-:W3:Y:S01]  /*460e0*/  LDL.LU R8, [R1+0x2b0] ;  /* 0x0002b00001087983 */ /* 0x000ee20000300800 */
[----:B------:R-:W3:Y:S02]  /*460f0*/  LDL.LU R9, [R1+0x2b4] ;  /* 0x0002b40001097983 */ /* 0x000ee40000300800 */
[----:B------:R-:W4:Y:S02]  /*46100*/  LDL.LU R14, [R1+0x29d4] ;  /* 0x0029d400010e7983 */ /* 0x000f240000300800 */
[----:B------:R-:W4:Y:S11]  /*46110*/  LDL.LU R15, [R1+0x29d0] ;  /* 0x0029d000010f7983 */ /* 0x000f360000300800 */
[----:B------:R-:W-:Y:S06]  /*46120*/  @!UPT UIADD3 URZ, URZ, URZ, URZ ;  /* 0x0000003f3f3ff290 */ /* 0x000fec000fffe03f */
[----:B------:R0:W-:Y:S01]  /*46130*/  STL.64 [R1+0x2730], R26 ;  /* 0x0027301a01007387 */ /* 0x0001e20000100a00 */
[----:B------:R-:W-:Y:S03]  /*46140*/  STL.64 [R1+0x2728], R24 ;  /* 0x0027281801007387 */ /* 0x000fe60000100a00 */
[----:B0-----:R-:W3:Y:S01]  /*46150*/  LDL.LU R26, [R1+0x8] ;  /* 0x00000800011a7983 */ /* 0x001ee20000300800 */
[----:B------:R-:W3:Y:S01]  /*46160*/  LDL.LU R27, [R1+0xc] ;  /* 0x00000c00011b7983 */ /* 0x000ee20000300800 */
[----:B--2---:R-:W-:Y:S02]  /*46170*/  HMMA.16816.F32.BF16 R16, R4, R16, R20 ;  /* 0x000000100410723c */ /* 0x004fe40000041814 */
[----:B---3--:R0:W-:Y:S04]  /*46180*/  STL.64 [R1+0x2968], R26 ;  /* 0x0029681a01007387 */ /* 0x0081e80000100a00 */
[----:B0-----:R-:W2:Y:S01]  /*46190*/  LDL.LU.64 R26, [R1+0x98] ;  /* 0x00009800011a7983 */ /* 0x001ea20000300a00 */
[----:B------:R-:W3:Y:S02]  /*461a0*/  LDL.LU.64 R22, [R1+0x29c8] ;  /* 0x0029c80001167983 */ /* 0x000ee40000300a00 */
[----:B------:R-:W3:Y:S11]  /*461b0*/  LDL.LU.64 R20, [R1+0x29c0] ;  /* 0x0029c00001147983 */ /* 0x000ef60000300a00 */
[----:B------:R-:W-:Y:S03]  /*461c0*/  @!UPT UIADD3 URZ, URZ, URZ, URZ ;  /* 0x0000003f3f3ff290 */ /* 0x000fe6000fffe03f */
[----:B------:R0:W-:Y:S02]  /*461d0*/  STL.64 [R1+0x2c0], R16 ;  /* 0x0002c01001007387 */ /* 0x0001e40000100a00 */
[----:B0-----:R-:W2:Y:S01]  /*461e0*/  LDL.LU.64 R16, [R1+0x29b8] ;  /* 0x0029b80001107983 */ /* 0x001ea20000300a00 */
[----:B------:R-:W-:Y:S02]  /*461f0*/  IMAD.MOV.U32 R13, RZ, RZ, R18 ;  /* 0x000000ffff0d7224 */ /* 0x000fe400078e0012 */
[----:B------:R-:W-:-:S05]  /*46200*/  IMAD.MOV.U32 R12, RZ, RZ, R19 ;  /* 0x000000ffff0c7224 */ /* 0x000fca00078e0013 */
[----:B------:R0:W-:Y:S01]  /*46210*/  STL [R1+0x28d4], R12 ;  /* 0x0028d40c01007387 */ /* 0x0001e20000100800 */
[----:B------:R1:W-:Y:S02]  /*46220*/  STL [R1+0x28d0], R13 ;  /* 0x0028d00d01007387 */ /* 0x0003e40000100800 */
[----:B----4-:R4:W-:Y:S01]  /*46230*/  STL.64 [R1+0x28f8], R14 ;  /* 0x0028f80e01007387 */ /* 0x0109e20000100a00 */
[----:B0-----:R-:W3:Y:S01]  /*46240*/  LDL.LU R12, [R1+0x280] ;  /* 0x00028000010c7983 */ /* 0x001ee20000300800 */
[----:B-1----:R-:W3:Y:S03]  /*46250*/  LDL.LU R13, [R1+0x284] ;  /* 0x00028400010d7983 */ /* 0x002ee60000300800 */
[----:B----4-:R-:W4:Y:S01]  /*46260*/  LDL.LU R14, [R1+0x288] ;  /* 0x00028800010e7983 */ /* 0x010f220000300800 */
[----:B------:R-:W-:Y:S01]  /*46270*/  IMAD.MOV.U32 R15, RZ, RZ, R3 ;  /* 0x000000ffff0f7224 */ /* 0x000fe200078e0003 */
[C---:B--2---:R-:W-:Y:S11]  /*46280*/  HMMA.16816.F32.BF16 R16, R4.reuse, R16, R8 ;  /* 0x000000100410723c */ /* 0x044ff60000041808 */
[----:B------:R-:W-:Y:S11]  /*46290*/  @!UPT UIADD3 URZ, URZ, URZ, URZ ;  /* 0x0000003f3f3ff290 */ /* 0x000ff6000fffe03f */
[----:B------:R-:W-:Y:S01]  /*462a0*/  @!UPT UIADD3 URZ, URZ, URZ, URZ ;  /* 0x0000003f3f3ff290 */ /* 0x000fe2000fffe03f */
[----:B------:R0:W-:Y:S01]  /*462b0*/  STL [R1+0x2b0], R16 ;  /* 0x0002b01001007387 */ /* 0x0001e20000100800 */
[----:B------:R-:W-:Y:S02]  /*462c0*/  IMAD.MOV.U32 R8, RZ, RZ, R18 ;  /* 0x000000ffff087224 */ /* 0x000fe400078e0012 */
[----:B------:R-:W-:Y:S02]  /*462d0*/  IMAD.MOV.U32 R3, RZ, RZ, R19 ;  /* 0x000000ffff037224 */ /* 0x000fe400078e0013 */
[----:B------:R-:W-:Y:S01]  /*462e0*/  IMAD.MOV.U32 R9, RZ, RZ, R17 ;  /* 0x000000ffff097224 */ /* 0x000fe200078e0011 */
[----:B------:R-:W2:Y:S04]  /*462f0*/  LDL.LU.64 R18, [R1+0x29b0] ;  /* 0x0029b00001127983 */ /* 0x000ea80000300a00 */
[----:B0-----:R-:W3:Y:S01]  /*46300*/  LDL.LU.64 R16, [R1+0x29a8] ;  /* 0x0029a80001107983 */ /* 0x001ee20000300a00 */
[----:B------:R-:W-:Y:S02]  /*46310*/  STL [R1+0x28bc], R8 ;  /* 0x0028bc0801007387 */ /* 0x000fe40000100800 */
[----:B------:R-:W-:Y:S02]  /*46320*/  STL [R1+0x28b8], R9 ;  /* 0x0028b80901007387 */ /* 0x000fe40000100800 */
[----:B------:R-:W2:Y:S01]  /*46330*/  LDL.LU.64 R10, [R1+0xa8] ;  /* 0x0000a800010a7983 */ /* 0x000ea20000300a00 */
[----:B---3--:R-:W-:Y:S01]  /*46340*/  HMMA.16816.F32.BF16 R4, R4, R16, R20 ;  /* 0x000000100404723c */ /* 0x008fe20000041814 */
[----:B------:R-:W3:Y:S01]  /*46350*/  LDL.LU.64 R22, [R1+0x29a0] ;  /* 0x0029a00001167983 */ /* 0x000ee20000300a00 */
[----:B------:R-:W3:Y:S11]  /*46360*/  LDL.LU.64 R20, [R1+0x2998] ;  /* 0x0029980001147983 */ /* 0x000ef60000300a00 */
[----:B------:R-:W-:Y:S10]  /*46370*/  @!UPT UIADD3 URZ, URZ, URZ, URZ ;  /* 0x0000003f3f3ff290 */ /* 0x000ff4000fffe03f */
[----:B------:R0:W-:Y:S01]  /*46380*/  STL.64 [R1+0x2a0], R4 ;  /* 0x0002a00401007387 */ /* 0x0001e20000100a00 */
[----:B------:R1:W-:Y:S03]  /*46390*/  STL.64 [R1+0x2a8], R6 ;  /* 0x0002a80601007387 */ /* 0x0003e60000100a00 */
[----:B0-----:R-:W3:Y:S01]  /*463a0*/  LDL.LU R4, [R1+0x290] ;  /* 0x0002900001047983 */ /* 0x001ee20000300800 */
[----:B------:R-:W3:Y:S02]  /*463b0*/  LDL.LU R5, [R1+0x294] ;  /* 0x0002940001057983 */ /* 0x000ee40000300800 */
[----:B-1----:R-:W3:Y:S02]  /*463c0*/  LDL.LU R6, [R1+0x298] ;  /* 0x0002980001067983 */ /* 0x002ee40000300800 */
[----:B------:R-:W3:Y:S01]  /*463d0*/  LDL.LU R7, [R1+0x29c] ;  /* 0x00029c0001077983 */ /* 0x000ee20000300800 */
[----:B--2---:R3:W-:Y:S02]  /*463e0*/  STL.64 [R1+0x2858], R18 ;  /* 0x0028581201007387 */ /* 0x0047e40000100a00 */
[----:B---3--:R-:W-:Y:S07]  /*463f0*/  HMMA.16816.F32.BF16 R16, R20, R10, R4 ;  /* 0x0000000a1410723c */ /* 0x008fee0000041804 */
[----:B------:R-:W-:-:S02]  /*46400*/  IMAD.MOV.U32 R5, RZ, RZ, R10 ;  /* 0x000000ffff057224 */ /* 0x000fc400078e000a */
[----:B------:R-:W-:Y:S02]  /*46410*/  IMAD.MOV.U32 R4, RZ, RZ, R11 ;  /* 0x000000ffff047224 */ /* 0x000fe400078e000b */
[----:B----4-:R-:W-:Y:S01]  /*46420*/  HMMA.16816.F32.BF16 R8, R20, R26, R12 ;  /* 0x0000001a1408723c */ /* 0x010fe2000004180c */
[----:B------:R-:W-:Y:S02]  /*46430*/  IMAD.MOV.U32 R7, RZ, RZ, R26 ;  /* 0x000000ffff077224 */ /* 0x000fe400078e001a */
[----:B------:R-:W-:-:S09]  /*46440*/  IMAD.MOV.U32 R6, RZ, RZ, R27 ;  /* 0x000000ffff067224 */ /* 0x000fd200078e001b */
[----:B------:R-:W-:Y:S01]  /*46450*/  STL.64 [R1+0x290], R16 ;  /* 0x0002901001007387 */ /* 0x000fe20000100a00 */
[----:B------:R-:W-:Y:S10]  /*46460*/  STL.64 [R1+0x298], R18 ;  /* 0x0002981201007387 */ /* 0x000ff40000100a00 */
[----:B------:R-:W-:Y:S01]  /*46470*/  STL.64 [R1+0x280], R8 ;  /* 0x0002800801007387 */ /* 0x000fe20000100a00 */
[----:B------:R-:W-:Y:S02]  /*46480*/  STL.64 [R1+0x288], R10 ;  /* 0x0002880a01007387 */ /* 0x000fe40000100a00 */
[----:B------:R-:W-:Y:S02]  /*46490*/  STL.64 [R1+0x28c8], R6 ;  /* 0x0028c80601007387 */ /* 0x000fe40000100a00 */
[----:B------:R0:W-:Y:S02]  /*464a0*/  STL.64 [R1+0x28c0], R4 ;  /* 0x0028c00401007387 */ /* 0x0001e40000100a00 */
[----:B0-----:R-:W2:Y:S01]  /*464b0*/  LDL.LU R4, [R1+0x1e0] ;  /* 0x0001e00001047983 */ /* 0x001ea20000300800 */
[----:B------:R-:W2:Y:S02]  /*464c0*/  LDL.LU R5, [R1+0x1e4] ;  /* 0x0001e40001057983 */ /* 0x000ea40000300800 */
[----:B------:R-:W3:Y:S02]  /*464d0*/  LDL.LU R6, [R1+0x1e8] ;  /* 0x0001e80001067983 */ /* 0x000ee40000300800 */
[----:B------:R-:W3:Y:S01]  /*464e0*/  LDL.LU R7, [R1+0x1ec] ;  /* 0x0001ec0001077983 */ /* 0x000ee20000300800 */
[----:B------:R-:W4:Y:S01]  /*464f0*/  LDL.LU R12, [R1+0x200] ;  /* 0x00020000010c7983 */ /* 0x000f220000300800 */
[----:B------:R-:W4:Y:S02]  /*46500*/  LDL.LU R13, [R1+0x204] ;  /* 0x00020400010d7983 */ /* 0x000f240000300800 */
[----:B------:R-:W2:Y:S02]  /*46510*/  LDL.LU R14, [R1+0x208] ;  /* 0x00020800010e7983 */ /* 0x000ea40000300800 */
[----:B------:R-:W2:Y:S02]  /*46520*/  LDL.LU R15, [R1+0x20c] ;  /* 0x00020c00010f7983 */ /* 0x000ea40000300800 */
[----:B--2---:R0:W-:Y:S01]  /*46530*/  STL.64 [R1+0x2908], R14 ;  /* 0x0029080e01007387 */ /* 0x0041e20000100a00 */
[----:B----4-:R-:W-:Y:S03]  /*46540*/  STL.64 [R1+0x2900], R12 ;  /* 0x0029000c01007387 */ /* 0x010fe60000100a00 */
[----:B0-----:R-:W2:Y:S04]  /*46550*/  LDL.LU.64 R14, [R1+0x28] ;  /* 0x00002800010e7983 */ /* 0x001ea80000300a00 */
[----:B--2---:R0:W-:Y:S04]  /*46560*/  STL.64 [R1+0x2918], R14 ;  /* 0x0029180e01007387 */ /* 0x0041e80000100a00 */
[----:B0-----:R-:W2:Y:S04]  /*46570*/  LDL.LU.64 R14, [R1+0x38] ;  /* 0x00003800010e7983 */ /* 0x001ea80000300a00 */
[----:B--2---:R0:W-:Y:S01]  /*46580*/  STL.64 [R1+0x2930], R14 ;  /* 0x0029300e01007387 */ /* 0x0041e20000100a00 */
[----:B------:R-:W2:Y:S02]  /*46590*/  LDL.LU R12, [R1+0x230] ;  /* 0x00023000010c7983 */ /* 0x000ea40000300800 */
[----:B------:R-:W2:Y:S01]  /*465a0*/  LDL.LU R13, [R1+0x234] ;  /* 0x00023400010d7983 */ /* 0x000ea20000300800 */
[----:B0-----:R-:W4:Y:S01]  /*465b0*/  LDL.LU R14, [R1+0x238] ;  /* 0x00023800010e7983 */ /* 0x001f220000300800 */
[----:B------:R-:W4:Y:S02]  /*465c0*/  LDL.LU R15, [R1+0x23c] ;  /* 0x00023c00010f7983 */ /* 0x000f240000300800 */
        /* <DEDUP_REMOVED lines=12> */
[----:B--2---:R0:W-:Y:S01]  /*46690*/  STL.64 [R1+0x2978], R26 ;  /* 0x0029781a01007387 */ /* 0x0041e20000100a00 */
[----:B------:R-:W-:Y:S03]  /*466a0*/  STL.64 [R1+0x2970], R24 ;  /* 0x0029701801007387 */ /* 0x000fe60000100a00 */
[----:B0-----:R-:W2:Y:S04]  /*466b0*/  LDL.LU.64 R26, [R1+0x78] ;  /* 0x00007800011a7983 */ /* 0x001ea80000300a00 */
[----:B--2---:R0:W-:Y:S04]  /*466c0*/  STL.64 [R1+0x2988], R26 ;  /* 0x0029881a01007387 */ /* 0x0041e80000100a00 */
[----:B0-----:R-:W2:Y:S01]  /*466d0*/  LDL.LU.64 R26, [R1+0x88] ;  /* 0x00008800011a7983 */ /* 0x001ea20000300a00 */
[----:B------:R0:W-:Y:S02]  /*466e0*/  STL.64 [R1+0x2960], R10 ;  /* 0x0029600a01007387 */ /* 0x0001e40000100a00 */
[----:B------:R1:W-:Y:S01]  /*466f0*/  STL.64 [R1+0x2958], R8 ;  /* 0x0029580801007387 */ /* 0x0003e20000100a00 */
[----:B0-----:R-:W2:Y:S04]  /*46700*/  LDL.LU.64 R10, [R1+0x68] ;  /* 0x00006800010a7983 */ /* 0x001ea80000300a00 */
[----:B--2---:R0:W-:Y:S01]  /*46710*/  STL.64 [R1+0x2980], R10 ;  /* 0x0029800a01007387 */ /* 0x0041e20000100a00 */
[----:B-1----:R-:W2:Y:S02]  /*46720*/  LDL.LU R8, [R1+0x260] ;  /* 0x0002600001087983 */ /* 0x002ea40000300800 */
[----:B------:R-:W2:Y:S01]  /*46730*/  LDL.LU R9, [R1+0x264] ;  /* 0x0002640001097983 */ /* 0x000ea20000300800 */
[----:B0-----:R-:W2:Y:S01]  /*46740*/  LDL.LU R10, [R1+0x268] ;  /* 0x00026800010a7983 */ /* 0x001ea20000300800 */
[----:B------:R-:W2:Y:S02]  /*46750*/  LDL.LU R11, [R1+0x26c] ;  /* 0x00026c00010b7983 */ /* 0x000ea40000300800 */
[----:B----4-:R0:W-:Y:S02]  /*46760*/  STL.64 [R1+0x2950], R14 ;  /* 0x0029500e01007387 */ /* 0x0101e40000100a00 */
[----:B------:R-:W-:Y:S01]  /*46770*/  STL.64 [R1+0x2948], R12 ;  /* 0x0029480c01007387 */ /* 0x000fe20000100a00 */
[----:B0-----:R-:W4:Y:S01]  /*46780*/  LDL.LU.64 R14, [R1+0x58] ;  /* 0x00005800010e7983 */ /* 0x001f220000300a00 */
[----:B---3--:R-:W-:Y:S02]  /*46790*/  STL.64 [R1+0x28e0], R6 ;  /* 0x0028e00601007387 */ /* 0x008fe40000100a00 */
[----:B------:R0:W-:Y:S02]  /*467a0*/  STL.64 [R1+0x28d8], R4 ;  /* 0x0028d80401007387 */ /* 0x0001e40000100a00 */
[----:B0-----:R-:W3:Y:S01]  /*467b0*/  LDL.LU R4, [R1+0x1f0] ;  /* 0x0001f00001047983 */ /* 0x001ee20000300800 */
[----:B------:R-:W3:Y:S02]  /*467c0*/  LDL.LU R5, [R1+0x1f4] ;  /* 0x0001f40001057983 */ /* 0x000ee40000300800 */
[----:B------:R-:W-:-:S02]  /*467d0*/  IMAD.MOV.U32 R6, RZ, RZ, R28 ;  /* 0x000000ffff067224 */ /* 0x000fc400078e001c */
[----:B------:R-:W-:Y:S01]  /*467e0*/  IMAD.MOV.U32 R7, RZ, RZ, R29 ;  /* 0x000000ffff077224 */ /* 0x000fe200078e001d */
[----:B------:R-:W2:Y:S01]  /*467f0*/  LDL.LU R28, [R1+0x2994] ;  /* 0x00299400011c7983 */ /* 0x000ea20000300800 */
[----:B------:R-:W2:Y:S03]  /*46800*/  LDL.LU R29, [R1+0x2990] ;  /* 0x00299000011d7983 */ /* 0x000ea60000300800 */
[----:B------:R0:W-:Y:S04]  /*46810*/  STL.64 [R1+0x28f0], R6 ;  /* 0x0028f00601007387 */ /* 0x0001e80000100a00 */
[----:B---3--:R1:W-:Y:S01]  /*46820*/  STL.64 [R1+0x28e8], R4 ;  /* 0x0028e80401007387 */ /* 0x0083e20000100a00 */
[----:B0-----:R-:W3:Y:S03]  /*46830*/  LDL.LU.64 R6, [R1+0x18] ;  /* 0x0000180001067983 */ /* 0x001ee60000300a00 */
[----:B---3--:R0:W-:Y:S01]  /*46840*/  STL.64 [R1+0x2910], R6 ;  /* 0x0029100601007387 */ /* 0x0081e20000100a00 */
[----:B-1----:R-:W3:Y:S02]  /*46850*/  LDL.LU R4, [R1+0x210] ;  /* 0x0002100001047983 */ /* 0x002ee40000300800 */
[----:B------:R-:W3:Y:S01]  /*46860*/  LDL.LU R5, [R1+0x214] ;  /* 0x0002140001057983 */ /* 0x000ee20000300800 */
[----:B0-----:R-:W2:Y:S01]  /*46870*/  LDL.LU R6, [R1+0x218] ;  /* 0x0002180001067983 */ /* 0x001ea20000300800 */
[----:B------:R-:W2:Y:S01]  /*46880*/  LDL.LU R7, [R1+0x21c] ;  /* 0x00021c0001077983 */ /* 0x000ea20000300800 */
[----:B------:R-:W-:Y:S02]  /*46890*/  HMMA.16816.F32.BF16 R16, R20, R26, R16 ;  /* 0x0000001a1410723c */ /* 0x000fe40000041810 */
[----:B--2---:R-:W-:Y:S01]  /*468a0*/  STL.64 [R1+0x2928], R6 ;  /* 0x0029280601007387 */ /* 0x004fe20000100a00 */
[----:B---3--:R0:W-:Y:S03]  /*468b0*/  STL.64 [R1+0x2920], R4 ;  /* 0x0029200401007387 */ /* 0x0081e60000100a00 */
[----:B0-----:R-:W2:Y:S01]  /*468c0*/  LDL.LU R4, [R1+0x220] ;  /* 0x0002200001047983 */ /* 0x001ea20000300800 */
[----:B------:R-:W2:Y:S02]  /*468d0*/  LDL.LU R5, [R1+0x224] ;  /* 0x0002240001057983 */ /* 0x000ea40000300800 */
[----:B------:R-:W-:-:S02]  /*468e0*/  IMAD.MOV.U32 R6, RZ, RZ, R29 ;  /* 0x000000ffff067224 */ /* 0x000fc400078e001d */
[----:B------:R-:W-:-:S05]  /*468f0*/  IMAD.MOV.U32 R7, RZ, RZ, R28 ;  /* 0x000000ffff077224 */ /* 0x000fca00078e001c */
[----:B------:R0:W-:Y:S04]  /*46900*/  STL.64 [R1+0x2940], R6 ;  /* 0x0029400601007387 */ /* 0x0001e80000100a00 */
[----:B--2---:R-:W-:Y:S01]  /*46910*/  STL.64 [R1+0x2938], R4 ;  /* 0x0029380401007387 */ /* 0x004fe20000100a00 */
[----:B0-----:R-:W2:Y:S02]  /*46920*/  LDL.LU.64 R6, [R1+0x48] ;  /* 0x0000480001067983 */ /* 0x001ea40000300a00 */
[----:B------:R0:W-:Y:S02]  /*46930*/  STL.64 [R1+0x270], R16 ;  /* 0x0002701001007387 */ /* 0x0001e40000100a00 */
[----:B------:R1:W-:Y:S02]  /*46940*/  STL.64 [R1+0x278], R18 ;  /* 0x0002781201007387 */ /* 0x0003e40000100a00 */
[----:B0-----:R-:W-:-:S02]  /*46950*/  IMAD.MOV.U32 R17, RZ, RZ, R26 ;  /* 0x000000ffff117224 */ /* 0x001fc400078e001a */
[----:B------:R-:W-:Y:S02]  /*46960*/  IMAD.MOV.U32 R16, RZ, RZ, R27 ;  /* 0x000000ffff107224 */ /* 0x000fe400078e001b */
[----:B------:R-:W3:Y:S02]  /*46970*/  LDL.LU.64 R26, [R1+0x2988] ;  /* 0x00298800011a7983 */ /* 0x000ee40000300a00 */
[C---:B---3--:R-:W-:Y:S01]  /*46980*/  HMMA.16816.F32.BF16 R8, R20.reuse, R26, R8 ;  /* 0x0000001a1408723c */ /* 0x048fe20000041808 */
[----:B-1----:R-:W-:Y:S02]  /*46990*/  IMAD.MOV.U32 R19, RZ, RZ, R26 ;  /* 0x000000ffff137224 */ /* 0x002fe400078e001a */
[----:B------:R-:W-:Y:S11]  /*469a0*/  IMAD.MOV.U32 R18, RZ, RZ, R27 ;  /* 0x000000ffff127224 */ /* 0x000ff600078e001b */
[----:B------:R-:W-:Y:S09]  /*469b0*/  @!UPT UIADD3 URZ, URZ, URZ, URZ ;  /* 0x0000003f3f3ff290 */ /* 0x000ff2000fffe03f */
[----:B------:R-:W-:Y:S01]  /*469c0*/  STL.64 [R1+0x260], R8 ;  /* 0x0002600801007387 */ /* 0x000fe20000100a00 */
[----:B------:R0:W-:Y:S03]  /*469d0*/  STL.64 [R1+0x268], R10 ;  /* 0x0002680a01007387 */ /* 0x0001e60000100a00 */
[----:B0-----:R-:W3:Y:S01]  /*469e0*/  LDL.LU.64 R10, [R1+0x2980] ;  /* 0x00298000010a7983 */ /* 0x001ee20000300a00 */
[----:B------:R-:W3:Y:S02]  /*469f0*/  LDL.LU.64 R26, [R1+0x2978] ;  /* 0x00297800011a7983 */ /* 0x000ee40000300a00 */
[----:B------:R-:W3:Y:S02]  /*46a00*/  LDL.LU.64 R24, [R1+0x2970] ;  /* 0x0029700001187983 */ /* 0x000ee40000300a00 */
[C---:B---3--:R-:W-:Y:S11]  /*46a10*/  HMMA.16816.F32.BF16 R24, R20.reuse, R10, R24 ;  /* 0x0000000a1418723c */ /* 0x048ff60000041818 */
[----:B------:R-:W-:Y:S11]  /*46a20*/  @!UPT UIADD3 URZ, URZ, URZ, URZ ;  /* 0x0000003f3f3ff290 */ /* 0x000ff6000fffe03f */
[----:B------:R-:W-:Y:S01]  /*46a30*/  @!UPT UIADD3 URZ, URZ, URZ, URZ ;  /* 0x0000003f3f3ff290 */ /* 0x000fe2000fffe03f */
[----:B------:R0:W-:Y:S01]  /*46a40*/  STL.64 [R1+0x250], R24 ;  /* 0x0002501801007387 */ /* 0x0001e20000100a00 */
[----:B------:R1:W-:Y:S02]  /*46a50*/  STL.64 [R1+0x258], R26 ;  /* 0x0002581a01007387 */ /* 0x0003e40000100a00 */
[----:B0-----:R-:W-:Y:S01]  /*46a60*/  IMAD.MOV.U32 R25, RZ, RZ, R10 ;  /* 0x000000ffff197224 */ /* 0x001fe200078e000a */
[----:B-1----:R-:W3:Y:S01]  /*46a70*/  LDL.LU.64 R26, [R1+0x2968] ;  /* 0x00296800011a7983 */ /* 0x002ee20000300a00 */
[----:B------:R-:W-:Y:S02]  /*46a80*/  IMAD.MOV.U32 R24, RZ, RZ, R11 ;  /* 0x000000ffff187224 */ /* 0x000fe400078e000b */
[----:B------:R-:W4:Y:S02]  /*46a90*/  LDL.LU.64 R10, [R1+0x2960] ;  /* 0x00296000010a7983 */ /* 0x000f240000300a00 */
[----:B------:R-:W4:Y:S02]  /*46aa0*/  LDL.LU.64 R8, [R1+0x2958] ;  /* 0x0029580001087983 */ /* 0x000f240000300a00 */
[----:B----4-:R-:W-:Y:S11]  /*46ab0*/  HMMA.16816.F32.BF16 R8, R20, R14, R8 ;  /* 0x0000000e1408723c */ /* 0x010ff60000041808 */
[----:B------:R-:W-:Y:S11]  /*46ac0*/  @!UPT UIADD3 URZ, URZ, URZ, URZ ;  /* 0x0000003f3f3ff290 */ /* 0x000ff6000fffe03f */
[----:B------:R-:W-:Y:S01]  /*46ad0*/  @!UPT UIADD3 URZ, URZ, URZ, URZ ;  /* 0x0000003f3f3ff290 */ /* 0x000fe2000fffe03f */
[----:B------:R-:W-:Y:S01]  /*46ae0*/  STL.64 [R1+0x240], R8 ;  /* 0x0002400801007387 */ /* 0x000fe20000100a00 */
[----:B------:R0:W-:Y:S02]  /*46af0*/  STL.64 [R1+0x248], R10 ;  /* 0x0002480a01007387 */ /* 0x0001e40000100a00 */
[----:B0-----:R-:W-:Y:S02]  /*46b00*/  IMAD.MOV.U32 R10, RZ, RZ, R14 ;  /* 0x000000ffff0a7224 */ /* 0x001fe400078e000e */
[----:B------:R-:W-:Y:S02]  /*46b10*/  IMAD.MOV.U32 R11, RZ, RZ, R15 ;  /* 0x000000ffff0b7224 */ /* 0x000fe400078e000f */
[----:B------:R-:W4:Y:S01]  /*46b20*/  LDL.LU.64 R14, [R1+0x2950] ;  /* 0x00295000010e7983 */ /* 0x000f220000300a00 */
[----:B------:R-:W4:Y:S02]  /*46b30*/  LDL.LU.64 R12, [R1+0x2948] ;  /* 0x00294800010c7983 */ /* 0x000f240000300a00 */
[----:B--2---:R-:W-:-:S02]  /*46b40*/  IMAD.MOV.U32 R2, RZ, RZ, R6 ;  /* 0x000000ffff027224 */ /* 0x004fc400078e0006 */
[----:B------:R-:W-:Y:S01]  /*46b50*/  IMAD.MOV.U32 R0, RZ, RZ, R7 ;  /* 0x000000ffff007224 */ /* 0x000fe200078e0007 */
[C---:B----4-:R-:W-:Y:S01]  /*46b60*/  HMMA.16816.F32.BF16 R12, R20.reuse, R6, R12 ;  /* 0x00000006140c723c */ /* 0x050fe2000004180c */
[----:B------:R-:W2:Y:S01]  /*46b70*/  LDL.LU.64 R6, [R1+0x2940] ;  /* 0x0029400001067983 */ /* 0x000ea20000300a00 */
[----:B------:R-:W2:Y:S11]  /*46b80*/  LDL.LU.64 R4, [R1+0x2938] ;  /* 0x0029380001047983 */ /* 0x000eb60000300a00 */
[----:B------:R-:W-:Y:S10]  /*46b90*/  @!UPT UIADD3 URZ, URZ, URZ, URZ ;  /* 0x0000003f3f3ff290 */ /* 0x000ff4000fffe03f */
[----:B------:R-:W-:Y:S01]  /*46ba0*/  STL.64 [R1+0x230], R12 ;  /* 0x0002300c01007387 */ /* 0x000fe20000100a00 */
[----:B------:R-:W-:Y:S02]  /*46bb0*/  IMAD.MOV.U32 R29, RZ, RZ, R14 ;  /* 0x000000ffff1d7224 */ /* 0x000fe400078e000e */
[----:B------:R-:W-:Y:S02]  /*46bc0*/  IMAD.MOV.U32 R28, RZ, RZ, R15 ;  /* 0x000000ffff1c7224 */ /* 0x000fe400078e000f */
[----:B------:R-:W2:Y:S03]  /*46bd0*/  LDL.LU.64 R14, [R1+0x2930] ;  /* 0x00293000010e7983 */ /* 0x000ea60000300a00 */
[----:B------:R-:W-:Y:S02]  /*46be0*/  STL [R1+0x26e4], R28 ;  /* 0x0026e41c01007387 */ /* 0x000fe40000100800 */
[----:B------:R0:W-:Y:S01]  /*46bf0*/  STL [R1+0x26e0], R29 ;  /* 0x0026e01d01007387 */ /* 0x0001e20000100800 */
[----:B--2---:R-:W-:Y:S01]  /*46c00*/  HMMA.16816.F32.BF16 R4, R20, R14, R4 ;  /* 0x0000000e1404723c */ /* 0x004fe20000041804 */
[----:B0-----:R-:W-:-:S02]  /*46c10*/  IMAD.MOV.U32 R29, RZ, RZ, R14 ;  /* 0x000000ffff1d7224 */ /* 0x001fc400078e000e */
        /* <DEDUP_REMOVED lines=19> */
[----:B------:R0:W-:Y:S01]  /*46d50*/  STL.64 [R1+0x320], R12 ;  /* 0x0003200c01007387 */ /* 0x0001e20000100a00 */
[----:B------:R1:W-:Y:S02]  /*46d60*/  STL.64 [R1+0x328], R14 ;  /* 0x0003280e01007387 */ /* 0x0003e40000100a00 */
[----:B0-----:R-:W-:Y:S01]  /*46d70*/  IMAD.MOV.U32 R12, RZ, RZ, R6 ;  /* 0x000000ffff0c7224 */ /* 0x001fe200078e0006 */
[----:B-1----:R-:W2:Y:S01]  /*46d80*/  LDL.LU.64 R14, [R1+0x28f8] ;  /* 0x0028f800010e7983 */ /* 0x002ea20000300a00 */
[----:B------:R-:W-:Y:S02]  /*46d90*/  IMAD.MOV.U32 R13, RZ, RZ, R7 ;  /* 0x000000ffff0d7224 */ /* 0x000fe400078e0007 */
[----:B------:R-:W3:Y:S02]  /*46da0*/  LDL.LU.64 R6, [R1+0x28f0] ;  /* 0x0028f00001067983 */ /* 0x000ee40000300a00 */
[----:B------:R-:W3:Y:S02]  /*46db0*/  LDL.LU.64 R4, [R1+0x28e8] ;  /* 0x0028e80001047983 */ /* 0x000ee40000300a00 */
[----:B---3--:R-:W-:Y:S11]  /*46dc0*/  HMMA.16816.F32.BF16 R4, R20, R26, R4 ;  /* 0x0000001a1404723c */ /* 0x008ff60000041804 */
[----:B------:R-:W-:Y:S11]  /*46dd0*/  @!UPT UIADD3 URZ, URZ, URZ, URZ ;  /* 0x0000003f3f3ff290 */ /* 0x000ff6000fffe03f */
[----:B------:R-:W-:Y:S01]  /*46de0*/  @!UPT UIADD3 URZ, URZ, URZ, URZ ;  /* 0x0000003f3f3ff290 */ /* 0x000fe2000fffe03f */
[----:B------:R-:W-:Y:S01]  /*46df0*/  STL.64 [R1+0x310], R4 ;  /* 0x0003100401007387 */ /* 0x000fe20000100a00 */
[----:B------:R0:W-:Y:S03]  /*46e00*/  STL.64 [R1+0x318], R6 ;  /* 0x0003180601007387 */ /* 0x0001e60000100a00 */
[----:B0-----:R-:W2:Y:S01]  /*46e10*/  LDL.LU.64 R6, [R1+0x28e0] ;  /* 0x0028e00001067983 */ /* 0x001ea20000300a00 */
[----:B------:R-:W2:Y:S02]  /*46e20*/  LDL.LU.64 R4, [R1+0x28d8] ;  /* 0x0028d80001047983 */ /* 0x000ea40000300a00 */
[----:B------:R0:W-:Y:S02]  /*46e30*/  STL.64 [R1+0x2748], R26 ;  /* 0x0027481a01007387 */ /* 0x0001e40000100a00 */
[----:B0-----:R-:W-:Y:S02]  /*46e40*/  IMAD.MOV.U32 R26, RZ, RZ, R12 ;  /* 0x000000ffff1a7224 */ /* 0x001fe400078e000c */
[----:B------:R-:W-:Y:S01]  /*46e50*/  IMAD.MOV.U32 R27, RZ, RZ, R13 ;  /* 0x000000ffff1b7224 */ /* 0x000fe200078e000d */
[----:B------:R-:W3:Y:S01]  /*46e60*/  LDL.LU R12, [R1+0x28d4] ;  /* 0x0028d400010c7983 */ /* 0x000ee20000300800 */
[----:B------:R-:W3:Y:S03]  /*46e70*/  LDL.LU R13, [R1+0x28d0] ;  /* 0x0028d000010d7983 */ /* 0x000ee60000300800 */
[----:B------:R0:W-:Y:S02]  /*46e80*/  STL.64 [R1+0x2760], R26 ;  /* 0x0027601a01007387 */ /* 0x0001e40000100a00 */
[----:B0-----:R-:W-:-:S02]  /*46e90*/  IMAD.MOV.U32 R26, RZ, RZ, R8 ;  /* 0x000000ffff1a7224 */ /* 0x001fc400078e0008 */
[----:B------:R-:W-:Y:S01]  /*46ea0*/  IMAD.MOV.U32 R27, RZ, RZ, R9 ;  /* 0x000000ffff1b7224 */ /* 0x000fe200078e0009 */
[----:B--2---:R-:W-:Y:S11]  /*46eb0*/  HMMA.16816.F32.BF16 R4, R20, R14, R4 ;  /* 0x0000000e1404723c */ /* 0x004ff60000041804 */
[----:B------:R-:W-:Y:S11]  /*46ec0*/  @!UPT UIADD3 URZ, URZ, URZ, URZ ;  /* 0x0000003f3f3ff290 */ /* 0x000ff6000fffe03f */
[----:B------:R-:W-:Y:S01]  /*46ed0*/  @!UPT UIADD3 URZ, URZ, URZ, URZ ;  /* 0x0000003f3f3ff290 */ /* 0x000fe2000fffe03f */
[----:B------:R-:W-:Y:S01]  /*46ee0*/  STL.64 [R1+0x300], R4 ;  /* 0x0003000401007387 */ /* 0x000fe20000100a00 */
[----:B------:R0:W-:Y:S03]  /*46ef0*/  STL.64 [R1+0x308], R6 ;  /* 0x0003080601007387 */ /* 0x0001e60000100a00 */
[----:B0-----:R-:W2:Y:S01]  /*46f00*/  LDL.LU.64 R6, [R1+0x28c8] ;  /* 0x0028c80001067983 */ /* 0x001ea20000300a00 */
[----:B------:R-:W4:Y:S02]  /*46f10*/  LDL.LU.64 R4, [R1+0x28c0] ;  /* 0x0028c00001047983 */ /* 0x000f240000300a00 */
[----:B------:R-:W2:Y:S02]  /*46f20*/  LDL.LU R8, [R1+0x28bc] ;  /* 0x0028bc0001087983 */ /* 0x000ea40000300800 */
[----:B------:R-:W2:Y:S01]  /*46f30*/  LDL.LU R9, [R1+0x28b8] ;  /* 0x0028b80001097983 */ /* 0x000ea20000300800 */
[----:B------:R-:W-:Y:S01]  /*46f40*/  STL.64 [R1+0x2778], R26 ;  /* 0x0027781a01007387 */ /* 0x000fe20000100a00 */
[----:B------:R-:W-:Y:S02]  /*46f50*/  STL.64 [R1+0x2740], R14 ;  /* 0x0027400e01007387 */ /* 0x000fe40000100a00 */
[----:B---3--:R0:W-:Y:S02]  /*46f60*/  STL.64 [R1+0x2738], R12 ;  /* 0x0027380c01007387 */ /* 0x0081e40000100a00 */
[----:B0-----:R-:W3:Y:S01]  /*46f70*/  LDL.LU R12, [R1+0xd0] ;  /* 0x0000d000010c7983 */ /* 0x001ee20000300800 */
[----:B------:R-:W3:Y:S02]  /*46f80*/  LDL.LU R13, [R1+0xd4] ;  /* 0x0000d400010d7983 */ /* 0x000ee40000300800 */
[----:B------:R-:W2:Y:S02]  /*46f90*/  LDL.LU R14, [R1+0xd8] ;  /* 0x0000d800010e7983 */ /* 0x000ea40000300800 */
[----:B------:R-:W2:Y:S02]  /*46fa0*/  LDL.LU R15, [R1+0xdc] ;  /* 0x0000dc00010f7983 */ /* 0x000ea40000300800 */
[----:B------:R-:W-:-:S02]  /*46fb0*/  IMAD.MOV.U32 R26, RZ, RZ, R29 ;  /* 0x000000ffff1a7224 */ /* 0x000fc400078e001d */
[----:B------:R-:W-:-:S05]  /*46fc0*/  IMAD.MOV.U32 R27, RZ, RZ, R28 ;  /* 0x000000ffff1b7224 */ /* 0x000fca00078e001c */
[----:B------:R-:W-:Y:S04]  /*46fd0*/  STL.64 [R1+0x2790], R26 ;  /* 0x0027901a01007387 */ /* 0x000fe80000100a00 */
[----:B--2---:R-:W-:Y:S01]  /*46fe0*/  STL.64 [R1+0x2758], R14 ;  /* 0x0027580e01007387 */ /* 0x004fe20000100a00 */
[----:B---3--:R0:W-:Y:S03]  /*46ff0*/  STL.64 [R1+0x2750], R12 ;  /* 0x0027500c01007387 */ /* 0x0081e60000100a00 */
[----:B0-----:R-:W2:Y:S01]  /*47000*/  LDL.LU R12, [R1+0xe0] ;  /* 0x0000e000010c7983 */ /* 0x001ea20000300800 */
[----:B------:R-:W2:Y:S02]  /*47010*/  LDL.LU R13, [R1+0xe4] ;  /* 0x0000e400010d7983 */ /* 0x000ea40000300800 */
[----:B------:R-:W3:Y:S02]  /*47020*/  LDL.LU R14, [R1+0xe8] ;  /* 0x0000e800010e7983 */ /* 0x000ee40000300800 */
[----:B------:R-:W3:Y:S02]  /*47030*/  LDL.LU R15, [R1+0xec] ;  /* 0x0000ec00010f7983 */ /* 0x000ee40000300800 */
[----:B------:R-:W-:-:S02]  /*47040*/  IMAD.MOV.U32 R26, RZ, RZ, R2 ;  /* 0x000000ffff1a7224 */ /* 0x000fc400078e0002 */
[----:B------:R-:W-:Y:S01]  /*47050*/  IMAD.MOV.U32 R27, RZ, RZ, R0 ;  /* 0x000000ffff1b7224 */ /* 0x000fe200078e0000 */
[----:B------:R-:W4:Y:S01]  /*47060*/  LDL.LU R2, [R1+0x28b4] ;  /* 0x0028b40001027983 */ /* 0x000f220000300800 */
[----:B------:R-:W4:Y:S03]  /*47070*/  LDL.LU R0, [R1+0x28b0] ;  /* 0x0028b00001007983 */ /* 0x000f260000300800 */
[----:B------:R0:W-:Y:S02]  /*47080*/  STL.64 [R1+0x27a8], R26 ;  /* 0x0027a81a01007387 */ /* 0x0001e40000100a00 */
[----:B0-----:R-:W-:Y:S02]  /*47090*/  IMAD.MOV.U32 R26, RZ, RZ, R10 ;  /* 0x000000ffff1a7224 */ /* 0x001fe400078e000a */
[----:B------:R-:W-:Y:S01]  /*470a0*/  IMAD.MOV.U32 R27, RZ, RZ, R11 ;  /* 0x000000ffff1b7224 */ /* 0x000fe200078e000b */
[----:B------:R-:W4:Y:S01]  /*470b0*/  LDL.LU R10, [R1+0x28ac] ;  /* 0x0028ac00010a7983 */ /* 0x000f220000300800 */
[----:B------:R-:W4:Y:S03]  /*470c0*/  LDL.LU R11, [R1+0x28a8] ;  /* 0x0028a800010b7983 */ /* 0x000f260000300800 */
[----:B------:R-:W-:Y:S04]  /*470d0*/  STL.64 [R1+0x27c0], R26 ;  /* 0x0027c01a01007387 */ /* 0x000fe80000100a00 */
[----:B---3--:R-:W-:Y:S01]  /*470e0*/  STL.64 [R1+0x2770], R14 ;  /* 0x0027700e01007387 */ /* 0x008fe20000100a00 */
[----:B--2---:R0:W-:Y:S03]  /*470f0*/  STL.64 [R1+0x2768], R12 ;  /* 0x0027680c01007387 */ /* 0x0041e60000100a00 */
[----:B0-----:R-:W2:Y:S01]  /*47100*/  LDL.LU R12, [R1+0xf0] ;  /* 0x0000f000010c7983 */ /* 0x001ea20000300800 */
[----:B------:R-:W2:Y:S02]  /*47110*/  LDL.LU R13, [R1+0xf4] ;  /* 0x0000f400010d7983 */ /* 0x000ea40000300800 */
[----:B------:R-:W3:Y:S02]  /*47120*/  LDL.LU R14, [R1+0xf8] ;  /* 0x0000f800010e7983 */ /* 0x000ee40000300800 */
[----:B------:R-:W3:Y:S02]  /*47130*/  LDL.LU R15, [R1+0xfc] ;  /* 0x0000fc00010f7983 */ /* 0x000ee40000300800 */
[----:B------:R-:W-:-:S02]  /*47140*/  IMAD.MOV.U32 R26, RZ, RZ, R25 ;  /* 0x000000ffff1a7224 */ /* 0x000fc400078e0019 */
[----:B------:R-:W-:-:S05]  /*47150*/  IMAD.MOV.U32 R27, RZ, RZ, R24 ;  /* 0x000000ffff1b7224 */ /* 0x000fca00078e0018 */
[----:B------:R-:W-:Y:S04]  /*47160*/  STL.64 [R1+0x27d8], R26 ;  /* 0x0027d81a01007387 */ /* 0x000fe80000100a00 */
[----:B---3--:R-:W-:Y:S01]  /*47170*/  STL.64 [R1+0x2788], R14 ;  /* 0x0027880e01007387 */ /* 0x008fe20000100a00 */
[----:B--2---:R0:W-:Y:S03]  /*47180*/  STL.64 [R1+0x2780], R12 ;  /* 0x0027800c01007387 */ /* 0x0041e60000100a00 */
[----:B0-----:R-:W2:Y:S01]  /*47190*/  LDL.LU R12, [R1+0x100] ;  /* 0x00010000010c7983 */ /* 0x001ea20000300800 */
[----:B------:R-:W2:Y:S02]  /*471a0*/  LDL.LU R13, [R1+0x104] ;  /* 0x00010400010d7983 */ /* 0x000ea40000300800 */
[----:B------:R-:W-:-:S02]  /*471b0*/  IMAD.MOV.U32 R26, RZ, RZ, R19 ;  /* 0x000000ffff1a7224 */ /* 0x000fc400078e0013 */
[----:B------:R-:W-:Y:S02]  /*471c0*/  IMAD.MOV.U32 R27, RZ, RZ, R18 ;  /* 0x000000ffff1b7224 */ /* 0x000fe400078e0012 */
[----:B----4-:R-:W-:Y:S02]  /*471d0*/  IMAD.MOV.U32 R14, RZ, RZ, R11 ;  /* 0x000000ffff0e7224 */ /* 0x010fe400078e000b */
[----:B------:R-:W-:Y:S01]  /*471e0*/  IMAD.MOV.U32 R15, RZ, RZ, R10 ;  /* 0x000000ffff0f7224 */ /* 0x000fe200078e000a */
[----:B------:R-:W3:Y:S01]  /*471f0*/  LDL.LU R11, [R1+0x28a4] ;  /* 0x0028a400010b7983 */ /* 0x000ee20000300800 */
[----:B------:R-:W4:Y:S02]  /*47200*/  LDL.LU R10, [R1+0x28a0] ;  /* 0x0028a000010a7983 */ /* 0x000f240000300800 */
[----:B------:R-:W-:Y:S01]  /*47210*/  STL.64 [R1+0x27f0], R26 ;  /* 0x0027f01a01007387 */ /* 0x000fe20000100a00 */
[----:B------:R-:W-:Y:S04]  /*47220*/  STL.64 [R1+0x27a0], R14 ;  /* 0x0027a00e01007387 */ /* 0x000fe80000100a00 */
[----:B--2---:R0:W-:Y:S04]  /*47230*/  STL.64 [R1+0x2798], R12 ;  /* 0x0027980c01007387 */ /* 0x0041e80000100a00 */
[----:B0-----:R-:W2:Y:S01]  /*47240*/  LDL.LU R12, [R1+0x110] ;  /* 0x00011000010c7983 */ /* 0x001ea20000300800 */
[----:B------:R-:W2:Y:S02]  /*47250*/  LDL.LU R13, [R1+0x114] ;  /* 0x00011400010d7983 */ /* 0x000ea40000300800 */
[----:B------:R-:W2:Y:S02]  /*47260*/  LDL.LU R14, [R1+0x118] ;  /* 0x00011800010e7983 */ /* 0x000ea40000300800 */
[----:B------:R-:W2:Y:S02]  /*47270*/  LDL.LU R15, [R1+0x11c] ;  /* 0x00011c00010f7983 */ /* 0x000ea40000300800 */
[----:B------:R-:W-:-:S02]  /*47280*/  IMAD.MOV.U32 R26, RZ, RZ, R17 ;  /* 0x000000ffff1a7224 */ /* 0x000fc400078e0011 */
[----:B------:R-:W-:-:S05]  /*47290*/  IMAD.MOV.U32 R27, RZ, RZ, R16 ;  /* 0x000000ffff1b7224 */ /* 0x000fca00078e0010 */
[----:B------:R-:W-:Y:S04]  /*472a0*/  STL.64 [R1+0x2808], R26 ;  /* 0x0028081a01007387 */ /* 0x000fe80000100a00 */
[----:B--2---:R-:W-:Y:S01]  /*472b0*/  STL.64 [R1+0x27b8], R14 ;  /* 0x0027b80e01007387 */ /* 0x004fe20000100a00 */
[----:B------:R0:W-:Y:S03]  /*472c0*/  STL.64 [R1+0x27b0], R12 ;  /* 0x0027b00c01007387 */ /* 0x0001e60000100a00 */
[----:B0-----:R-:W2:Y:S01]  /*472d0*/  LDL.LU R12, [R1+0x120] ;  /* 0x00012000010c7983 */ /* 0x001ea20000300800 */
[----:B------:R-:W2:Y:S02]  /*472e0*/  LDL.LU R13, [R1+0x124] ;  /* 0x00012400010d7983 */ /* 0x000ea40000300800 */
[----:B------:R-:W-:-:S02]  /*472f0*/  IMAD.MOV.U32 R26, RZ, RZ, R7 ;  /* 0x000000ffff1a7224 */ /* 0x000fc400078e0007 */
[----:B------:R-:W-:Y:S02]  /*47300*/  IMAD.MOV.U32 R27, RZ, RZ, R6 ;  /* 0x000000ffff1b7224 */ /* 0x000fe400078e0006 */
[----:B----4-:R-:W-:Y:S02]  /*47310*/  IMAD.MOV.U32 R14, RZ, RZ, R10 ;  /* 0x000000ffff0e7224 */ /* 0x010fe400078e000a */
[----:B---3--:R-:W-:Y:S01]  /*47320*/  IMAD.MOV.U32 R15, RZ, RZ, R11 ;  /* 0x000000ffff0f7224 */ /* 0x008fe200078e000b */
        /* <DEDUP_REMOVED lines=8> */
[----:B------:R-:W2:Y:S01]  /*473b0*/  LDL.LU R15, [R1+0x13c] ;  /* 0x00013c00010f7983 */ /* 0x000ea20000300800 */
[----:B------:R-:W2:Y:S01]  /*473c0*/  LDL.LU.64 R18, [R1+0x1b8] ;  /* 0x0001b80001127983 */ /* 0x000ea20000300a00 */
[----:B------:R-:W-:-:S02]  /*473d0*/  IMAD.MOV.U32 R26, RZ, RZ, R5 ;  /* 0x000000ffff1a7224 */ /* 0x000fc400078e0005 */
[----:B------:R-:W-:Y:S01]  /*473e0*/  IMAD.MOV.U32 R27, RZ, RZ, R4 ;  /* 0x000000ffff1b7224 */ /* 0x000fe200078e0004 */
[----:B--2---:R-:W-:Y:S04]  /*473f0*/  STL.64 [R1+0x2870], R18 ;  /* 0x0028701201007387 */ /* 0x004fe80000100a00 */
[----:B------:R0:W-:Y:S02]  /*47400*/  STL.64 [R1+0x2850], R26 ;  /* 0x0028501a01007387 */ /* 0x0001e40000100a00 */
[----:B------:R-:W2:Y:S02]  /*47410*/  LDL.LU R24, [R1+0x180] ;  /* 0x0001800001187983 */ /* 0x000ea40000300800 */
[----:B------:R-:W2:Y:S01]  /*47420*/  LDL.LU R25, [R1+0x184] ;  /* 0x0001840001197983 */ /* 0x000ea20000300800 */
[----:B0-----:R-:W2:Y:S01]  /*47430*/  LDL.LU R26, [R1+0x188] ;  /* 0x00018800011a7983 */ /* 0x001ea20000300800 */
[----:B------:R-:W2:Y:S02]  /*47440*/  LDL.LU R27, [R1+0x18c] ;  /* 0x00018c00011b7983 */ /* 0x000ea40000300800 */
[----:B------:R-:W2:Y:S02]  /*47450*/  LDL.LU R4, [R1+0x1a0] ;  /* 0x0001a00001047983 */ /* 0x000ea40000300800 */
[----:B------:R-:W2:Y:S01]  /*47460*/  LDL.LU R5, [R1+0x1a4] ;  /* 0x0001a40001057983 */ /* 0x000ea20000300800 */
[----:B------:R-:W2:Y:S01]  /*47470*/  LDL.LU R6, [R1+0x1a8] ;  /* 0x0001a80001067983 */ /* 0x000ea20000300800 */
[----:B------:R-:W2:Y:S03]  /*47480*/  LDL.LU R7, [R1+0x1ac] ;  /* 0x0001ac0001077983 */ /* 0x000ea60000300800 */
[----:B--2---:R-:W-:Y:S01]  /*47490*/  STL.64 [R1+0x2880], R6 ;  /* 0x0028800601007387 */ /* 0x004fe20000100a00 */
[----:B------:R0:W-:Y:S03]  /*474a0*/  STL.64 [R1+0x2878], R4 ;  /* 0x0028780401007387 */ /* 0x0001e60000100a00 */
[----:B0-----:R-:W2:Y:S01]  /*474b0*/  LDL.LU R4, [R1+0x1c0] ;  /* 0x0001c00001047983 */ /* 0x001ea20000300800 */
[----:B------:R-:W2:Y:S02]  /*474c0*/  LDL.LU R5, [R1+0x1c4] ;  /* 0x0001c40001057983 */ /* 0x000ea40000300800 */
[----:B------:R-:W2:Y:S02]  /*474d0*/  LDL.LU R6, [R1+0x1c8] ;  /* 0x0001c80001067983 */ /* 0x000ea40000300800 */
[----:B------:R-:W2:Y:S01]  /*474e0*/  LDL.LU R7, [R1+0x1cc] ;  /* 0x0001cc0001077983 */ /* 0x000ea20000300800 */
[----:B------:R-:W2:Y:S01]  /*474f0*/  LDL.LU.64 R18, [R1+0xb8] ;  /* 0x0000b80001127983 */ /* 0x000ea20000300a00 */
[----:B------:R-:W-:Y:S02]  /*47500*/  STL.64 [R1+0x2868], R26 ;  /* 0x0028681a01007387 */ /* 0x000fe40000100a00 */
[----:B------:R0:W-:Y:S02]  /*47510*/  STL.64 [R1+0x2860], R24 ;  /* 0x0028601801007387 */ /* 0x0001e40000100a00 */
[----:B0-----:R-:W2:Y:S01]  /*47520*/  LDL.LU R24, [R1+0x190] ;  /* 0x0001900001187983 */ /* 0x001ea20000300800 */
[----:B------:R-:W2:Y:S02]  /*47530*/  LDL.LU R25, [R1+0x194] ;  /* 0x0001940001197983 */ /* 0x000ea40000300800 */
[----:B------:R-:W2:Y:S02]  /*47540*/  LDL.LU R26, [R1+0x198] ;  /* 0x00019800011a7983 */ /* 0x000ea40000300800 */
[----:B------:R-:W2:Y:S01]  /*47550*/  LDL.LU R27, [R1+0x19c] ;  /* 0x00019c00011b7983 */ /* 0x000ea20000300800 */
[----:B------:R-:W-:Y:S01]  /*47560*/  STL.64 [R1+0x27e8], R14 ;  /* 0x0027e80e01007387 */ /* 0x000fe20000100a00 */
[----:B------:R0:W-:Y:S03]  /*47570*/  STL.64 [R1+0x27e0], R12 ;  /* 0x0027e00c01007387 */ /* 0x0001e60000100a00 */
[----:B0-----:R-:W2:Y:S01]  /*47580*/  LDL.LU R12, [R1+0x140] ;  /* 0x00014000010c7983 */ /* 0x001ea20000300800 */
[----:B------:R-:W2:Y:S02]  /*47590*/  LDL.LU R13, [R1+0x144] ;  /* 0x00014400010d7983 */ /* 0x000ea40000300800 */
[----:B----4-:R-:W-:-:S02]  /*475a0*/  IMAD.MOV.U32 R14, RZ, RZ, R11 ;  /* 0x000000ffff0e7224 */ /* 0x010fc400078e000b */
[----:B---3--:R-:W-:Y:S01]  /*475b0*/  IMAD.MOV.U32 R15, RZ, RZ, R10 ;  /* 0x000000ffff0f7224 */ /* 0x008fe200078e000a */
[----:B------:R-:W3:Y:S01]  /*475c0*/  LDL.LU R11, [R1+0x2894] ;  /* 0x00289400010b7983 */ /* 0x000ee20000300800 */
[----:B------:R-:W4:Y:S03]  /*475d0*/  LDL.LU R10, [R1+0x2890] ;  /* 0x00289000010a7983 */ /* 0x000f260000300800 */
[----:B------:R-:W-:Y:S04]  /*475e0*/  STL.64 [R1+0x2800], R14 ;  /* 0x0028000e01007387 */ /* 0x000fe80000100a00 */
[----:B--2---:R0:W-:Y:S04]  /*475f0*/  STL.64 [R1+0x27f8], R12 ;  /* 0x0027f80c01007387 */ /* 0x0041e80000100a00 */
[----:B0-----:R-:W2:Y:S01]  /*47600*/  LDL.LU R12, [R1+0x150] ;  /* 0x00015000010c7983 */ /* 0x001ea20000300800 */
[----:B------:R-:W2:Y:S02]  /*47610*/  LDL.LU R13, [R1+0x154] ;  /* 0x00015400010d7983 */ /* 0x000ea40000300800 */
[----:B------:R-:W2:Y:S02]  /*47620*/  LDL.LU R14, [R1+0x158] ;  /* 0x00015800010e7983 */ /* 0x000ea40000300800 */
[----:B------:R-:W2:Y:S02]  /*47630*/  LDL.LU R15, [R1+0x15c] ;  /* 0x00015c00010f7983 */ /* 0x000ea40000300800 */
[----:B--2---:R4:W-:Y:S01]  /*47640*/  STL.64 [R1+0x2818], R14 ;  /* 0x0028180e01007387 */ /* 0x0049e20000100a00 */
[----:B------:R0:W-:Y:S02]  /*47650*/  STL.64 [R1+0x2810], R12 ;  /* 0x0028100c01007387 */ /* 0x0001e40000100a00 */
[----:B----4-:R-:W-:Y:S01]  /*47660*/  IMAD.MOV.U32 R14, RZ, RZ, R10 ;  /* 0x000000ffff0e7224 */ /* 0x010fe200078e000a */
[----:B0-----:R-:W2:Y:S01]  /*47670*/  LDL.LU R12, [R1+0x160] ;  /* 0x00016000010c7983 */ /* 0x001ea20000300800 */
[----:B------:R-:W2:Y:S02]  /*47680*/  LDL.LU R13, [R1+0x164] ;  /* 0x00016400010d7983 */ /* 0x000ea40000300800 */
[----:B------:R-:W4:Y:S02]  /*47690*/  LDL.LU R10, [R1+0x288c] ;  /* 0x00288c00010a7983 */ /* 0x000f240000300800 */
[----:B---3--:R-:W-:-:S02]  /*476a0*/  IMAD.MOV.U32 R15, RZ, RZ, R11 ;  /* 0x000000ffff0f7224 */ /* 0x008fc400078e000b */
[----:B------:R-:W4:Y:S03]  /*476b0*/  LDL.LU R11, [R1+0x2888] ;  /* 0x00288800010b7983 */ /* 0x000f260000300800 */
[----:B------:R-:W-:Y:S01]  /*476c0*/  STL.64 [R1+0x2830], R14 ;  /* 0x0028300e01007387 */ /* 0x000fe20000100a00 */
[C---:B----4-:R-:W-:Y:S01]  /*476d0*/  HMMA.16816.F32.BF16 R4, R20.reuse, R10, R4 ;  /* 0x0000000a1404723c */ /* 0x050fe20000041804 */
[----:B--2---:R0:W-:Y:S04]  /*476e0*/  STL.64 [R1+0x2828], R12 ;  /* 0x0028280c01007387 */ /* 0x0041e80000100a00 */
[----:B0-----:R-:W2:Y:S01]  /*476f0*/  LDL.LU R12, [R1+0x170] ;  /* 0x00017000010c7983 */ /* 0x001ea20000300800 */
[----:B------:R-:W2:Y:S02]  /*47700*/  LDL.LU R13, [R1+0x174] ;  /* 0x00017400010d7983 */ /* 0x000ea40000300800 */
[----:B------:R-:W2:Y:S02]  /*47710*/  LDL.LU R14, [R1+0x178] ;  /* 0x00017800010e7983 */ /* 0x000ea40000300800 */
[----:B------:R-:W2:Y:S11]  /*47720*/  LDL.LU R15, [R1+0x17c] ;  /* 0x00017c00010f7983 */ /* 0x000eb60000300800 */
[----:B------:R-:W-:Y:S02]  /*47730*/  @!UPT UIADD3 URZ, URZ, URZ, URZ ;  /* 0x0000003f3f3ff290 */ /* 0x000fe4000fffe03f */
[----:B------:R-:W-:Y:S01]  /*47740*/  STL.64 [R1+0x2f0], R4 ;  /* 0x0002f00401007387 */ /* 0x000fe20000100a00 */
[----:B------:R0:W-:Y:S03]  /*47750*/  STL.64 [R1+0x2f8], R6 ;  /* 0x0002f80601007387 */ /* 0x0001e60000100a00 */
[----:B0-----:R-:W3:Y:S01]  /*47760*/  LDL.LU.64 R6, [R1+0x2880] ;  /* 0x0028800001067983 */ /* 0x001ee20000300a00 */
[----:B------:R-:W3:Y:S02]  /*47770*/  LDL.LU.64 R4, [R1+0x2878] ;  /* 0x0028780001047983 */ /* 0x000ee40000300a00 */
[C---:B---3--:R-:W-:Y:S11]  /*47780*/  HMMA.16816.F32.BF16 R4, R20.reuse, R18, R4 ;  /* 0x000000121404723c */ /* 0x048ff60000041804 */
[----:B------:R-:W-:Y:S11]  /*47790*/  @!UPT UIADD3 URZ, URZ, URZ, URZ ;  /* 0x0000003f3f3ff290 */ /* 0x000ff6000fffe03f */
[----:B------:R-:W-:Y:S01]  /*477a0*/  @!UPT UIADD3 URZ, URZ, URZ, URZ ;  /* 0x0000003f3f3ff290 */ /* 0x000fe2000fffe03f */
[----:B------:R-:W-:Y:S01]  /*477b0*/  STL.64 [R1+0x1a0], R4 ;  /* 0x0001a00401007387 */ /* 0x000fe20000100a00 */
[----:B------:R0:W-:Y:S02]  /*477c0*/  STL.64 [R1+0x1a8], R6 ;  /* 0x0001a80601007387 */ /* 0x0001e40000100a00 */
[----:B0-----:R-:W-:Y:S02]  /*477d0*/  IMAD.MOV.U32 R7, RZ, RZ, R18 ;  /* 0x000000ffff077224 */ /* 0x001fe400078e0012 */
[----:B------:R-:W-:Y:S02]  /*477e0*/  IMAD.MOV.U32 R6, RZ, RZ, R19 ;  /* 0x000000ffff067224 */ /* 0x000fe400078e0013 */
[----:B------:R-:W3:Y:S02]  /*477f0*/  LDL.LU.64 R18, [R1+0x2870] ;  /* 0x0028700001127983 */ /* 0x000ee40000300a00 */
[----:B---3--:R-:W-:Y:S01]  /*47800*/  HMMA.16816.F32.BF16 R24, R20, R18, R24 ;  /* 0x000000121418723c */ /* 0x008fe20000041818 */
[----:B------:R-:W-:-:S02]  /*47810*/  IMAD.MOV.U32 R5, RZ, RZ, R18 ;  /* 0x000000ffff057224 */ /* 0x000fc400078e0012 */
[----:B------:R-:W-:Y:S11]  /*47820*/  IMAD.MOV.U32 R4, RZ, RZ, R19 ;  /* 0x000000ffff047224 */ /* 0x000ff600078e0013 */
[----:B------:R-:W-:Y:S09]  /*47830*/  @!UPT UIADD3 URZ, URZ, URZ, URZ ;  /* 0x0000003f3f3ff290 */ /* 0x000ff2000fffe03f */
[----:B------:R-:W-:Y:S01]  /*47840*/  STL.64 [R1+0x190], R24 ;  /* 0x0001901801007387 */ /* 0x000fe20000100a00 */
[----:B------:R0:W-:Y:S03]  /*47850*/  STL.64 [R1+0x198], R26 ;  /* 0x0001981a01007387 */ /* 0x0001e60000100a00 */
[----:B0-----:R-:W3:Y:S01]  /*47860*/  LDL.LU.64 R26, [R1+0x2868] ;  /* 0x00286800011a7983 */ /* 0x001ee20000300a00 */
[----:B------:R-:W3:Y:S02]  /*47870*/  LDL.LU.64 R24, [R1+0x2860] ;  /* 0x0028600001187983 */ /* 0x000ee40000300a00 */
[----:B------:R-:W3:Y:S02]  /*47880*/  LDL.LU.64 R18, [R1+0x2858] ;  /* 0x0028580001127983 */ /* 0x000ee40000300a00 */
[----:B---3--:R-:W-:Y:S01]  /*47890*/  HMMA.16816.F32.BF16 R20, R20, R18, R24 ;  /* 0x000000121414723c */ /* 0x008fe20000041818 */
[----:B------:R-:W2:Y:S01]  /*478a0*/  LDL.LU.64 R26, [R1+0x2850] ;  /* 0x00285000011a7983 */ /* 0x000ea20000300a00 */
[----:B------:R-:W2:Y:S02]  /*478b0*/  LDL.LU.64 R18, [R1+0x2848] ;  /* 0x0028480001127983 */ /* 0x000ea40000300a00 */
[----:B------:R-:W2:Y:S11]  /*478c0*/  LDL.LU.64 R16, [R1+0x2840] ;  /* 0x0028400001107983 */ /* 0x000eb60000300a00 */
[----:B------:R-:W-:Y:S08]  /*478d0*/  @!UPT UIADD3 URZ, URZ, URZ, URZ ;  /* 0x0000003f3f3ff290 */ /* 0x000ff0000fffe03f */
[----:B------:R0:W-:Y:S01]  /*478e0*/  STL.64 [R1+0x180], R20 ;  /* 0x0001801401007387 */ /* 0x0001e20000100a00 */
[----:B------:R1:W-:Y:S03]  /*478f0*/  STL.64 [R1+0x188], R22 ;  /* 0x0001881601007387 */ /* 0x0003e60000100a00 */
[----:B0-----:R-:W3:Y:S01]  /*47900*/  LDL.LU R20, [R1+0xc0] ;  /* 0x0000c00001147983 */ /* 0x001ee20000300800 */
[----:B------:R-:W3:Y:S02]  /*47910*/  LDL.LU R21, [R1+0xc4] ;  /* 0x0000c40001157983 */ /* 0x000ee40000300800 */
[----:B-1----:R-:W-:Y:S02]  /*47920*/  IMAD.MOV.U32 R22, RZ, RZ, R0 ;  /* 0x000000ffff167224 */ /* 0x002fe400078e0000 */
[----:B------:R-:W-:Y:S01]  /*47930*/  IMAD.MOV.U32 R23, RZ, RZ, R2 ;  /* 0x000000ffff177224 */ /* 0x000fe200078e0002 */
[----:B------:R-:W4:Y:S01]  /*47940*/  LDL.LU R0, [R1+0x283c] ;  /* 0x00283c0001007983 */ /* 0x000f220000300800 */
[----:B------:R-:W3:Y:S01]  /*47950*/  LDL.LU R2, [R1+0x2838] ;  /* 0x0028380001027983 */ /* 0x000ee20000300800 */
        /* <DEDUP_REMOVED lines=71> */
[----:B------:R-:W3:Y:S01]  /*47dd0*/  LDL.LU.64 R14, [R1+0x2740] ;  /* 0x00274000010e7983 */ /* 0x000ee20000300a00 */
[----:B------:R-:W2:Y:S11]  /*47de0*/  LDL.LU.64 R12, [R1+0x2738] ;  /* 0x00273800010c7983 */ /* 0x000eb60000300a00 */
[----:B------:R-:W-:Y:S09]  /*47df0*/  @!UPT UIADD3 URZ, URZ, URZ, URZ ;  /* 0x0000003f3f3ff290 */ /* 0x000ff2000fffe03f */
[----:B------:R-:W-:Y:S01]  /*47e00*/  STL.64 [R1+0x2e0], R24 ;  /* 0x0002e01801007387 */ /* 0x000fe20000100a00 */
[----:B------:R0:W-:Y:S03]  /*47e10*/  STL.64 [R1+0x2e8], R26 ;  /* 0x0002e81a01007387 */ /* 0x0001e60000100a00 */
[----:B0-----:R-:W2:Y:S01]  /*47e20*/  LDL.LU.64 R26, [R1+0x2730] ;  /* 0x00273000011a7983 */ /* 0x001ea20000300a00 */
[----:B------:R-:W2:Y:S01]  /*47e30*/  LDL.LU.64 R24, [R1+0x2728] ;  /* 0x0027280001187983 */ /* 0x000ea20000300a00 */
[C---:B---3--:R-:W-:Y:S11]  /*47e40*/  HMMA.16816.F32.BF16 R20, R16.reuse, R14, R20 ;  /* 0x0000000e1014723c */ /* 0x048ff60000041814 */
[----:B------:R-:W-:Y:S11]  /*47e50*/  @!UPT UIADD3 URZ, URZ, URZ, URZ ;  /* 0x0000003f3f3ff290 */ /* 0x000ff6000fffe03f */
[----:B------:R-:W-:Y:S01]  /*47e60*/  @!UPT UIADD3 URZ, URZ, URZ, URZ ;  /* 0x0000003f3f3ff290 */ /* 0x000fe2000fffe03f */
[----:B------:R-:W-:Y:S01]  /*47e70*/  STL.64 [R1+0x2d0], R20 ;  /* 0x0002d01401007387 */ /* 0x000fe20000100a00 */
[----:B------:R2:W-:Y:S02]  /*47e80*/  STL.64 [R1+0x2d8], R22 ;  /* 0x0002d81601007387 */ /* 0x0005e40000100a00 */
[----:B--2---:R-:W-:Y:S01]  /*47e90*/  HMMA.16816.F32.BF16 R20, R16, R10, R24 ;  /* 0x0000000a1014723c */ /* 0x004fe20000041818 */
[----:B------:R-:W-:Y:S02]  /*47ea0*/  IMAD.MOV.U32 R14, RZ, RZ, R7 ;  /* 0x000000ffff0e7224 */ /* 0x000fe400078e0007 */
[----:B------:R-:W-:-:S05]  /*47eb0*/  IMAD.MOV.U32 R15, RZ, RZ, R6 ;  /* 0x000000ffff0f7224 */ /* 0x000fca00078e0006 */
[----:B------:R-:W-:Y:S01]  /*47ec0*/  STL.64 [R1+0x2720], R14 ;  /* 0x0027200e01007387 */ /* 0x000fe20000100a00 */
[----:B------:R-:W2:Y:S02]  /*47ed0*/  LDL.LU R24, [R1+0x2c0] ;  /* 0x0002c00001187983 */ /* 0x000ea40000300800 */
[----:B------:R-:W-:Y:S02]  /*47ee0*/  IMAD.MOV.U32 R26, RZ, RZ, R13 ;  /* 0x000000ffff1a7224 */ /* 0x000fe400078e000d */
[----:B------:R-:W-:Y:S02]  /*47ef0*/  IMAD.MOV.U32 R27, RZ, RZ, R12 ;  /* 0x000000ffff1b7224 */ /* 0x000fe400078e000c */
[----:B------:R-:W-:Y:S08]  /*47f00*/  LDSM.16.M88.4 R12, [R2+0x80] ;  /* 0x00008000020c783b */ /* 0x000ff00000000200 */
[----:B------:R-:W-:Y:S01]  /*47f10*/  STL.64 [R1+0xa0], R20 ;  /* 0x0000a01401007387 */ /* 0x000fe20000100a00 */
[----:B------:R-:W-:Y:S02]  /*47f20*/  STL.64 [R1+0xa8], R22 ;  /* 0x0000a81601007387 */ /* 0x000fe40000100a00 */
[----:B----4-:R-:W0:Y:S04]  /*47f30*/  LDSM.16.MT88.4 R20, [R0+0x11000] ;  /* 0x011000000014783b */ /* 0x010e280000004200 */
[----:B------:R-:W2:Y:S01]  /*47f40*/  LDL.LU R25, [R1+0x2c4] ;  /* 0x0002c40001197983 */ /* 0x000ea20000300800 */
[----:B0-----:R-:W-:Y:S01]  /*47f50*/  STL [R1+0x271c], R21 ;  /* 0x00271c1501007387 */ /* 0x001fe20000100800 */
[----:B------:R-:W-:Y:S02]  /*47f60*/  STL [R1+0x2718], R22 ;  /* 0x0027181601007387 */ /* 0x000fe40000100800 */
[----:B------:R-:W-:Y:S02]  /*47f70*/  STL [R1+0x2714], R23 ;  /* 0x0027141701007387 */ /* 0x000fe40000100800 */
[----:B------:R-:W-:Y:S01]  /*47f80*/  STL [R1+0x2710], R0 ;  /* 0x0027100001007387 */ /* 0x000fe20000100800 */
[----:B------:R-:W-:Y:S01]  /*47f90*/  STL.64 [R1+0x90], R12 ;  /* 0x0000900c01007387 */ /* 0x000fe20000100a00 */
[----:B------:R-:W-:Y:S02]  /*47fa0*/  STL.64 [R1+0x98], R14 ;  /* 0x0000980e01007387 */ /* 0x000fe40000100a00 */
[----:B------:R-:W0:Y:S02]  /*47fb0*/  LDSM.16.M88.4 R12, [R2+0x1080] ;  /* 0x00108000020c783b */ /* 0x000e240000000200 */
[----:B0-----:R-:W-:Y:S02]  /*47fc0*/  STL.64 [R1+0x80], R12 ;  /* 0x0000800c01007387 */ /* 0x001fe40000100a00 */
[----:B------:R-:W-:-:S02]  /*47fd0*/  IMAD.MOV.U32 R21, RZ, RZ, R12 ;  /* 0x000000ffff157224 */ /* 0x000fc400078e000c */
[----:B------:R-:W-:Y:S02]  /*47fe0*/  STL.64 [R1+0x88], R14 ;  /* 0x0000880e01007387 */ /* 0x000fe40000100a00 */
[----:B------:R-:W-:Y:S01]  /*47ff0*/  IMAD.MOV.U32 R22, RZ, RZ, R13 ;  /* 0x000000ffff167224 */ /* 0x000fe200078e000d */
[----:B------:R-:W3:Y:S04]  /*48000*/  LDL R7, [R1+0x6d8] ;  /* 0x0006d80001077983 */ /* 0x000ee80000100800 */
[----:B------:R-:W0:Y:S04]  /*48010*/  LDSM.16.M88.4 R12, [R2+0x2080] ;  /* 0x00208000020c783b */ /* 0x000e280000000200 */
[----:B0-----:R-:W-:Y:S01]  /*48020*/  STL.64 [R1+0x70], R12 ;  /* 0x0000700c01007387 */ /* 0x001fe20000100a00 */
[----:B------:R-:W-:Y:S02]  /*48030*/  STL.64 [R1+0x78], R14 ;  /* 0x0000780e01007387 */ /* 0x000fe40000100a00 */
[----:B------:R-:W0:Y:S02]  /*48040*/  LDSM.16.M88.4 R12, [R2+0x3080] ;  /* 0x00308000020c783b */ /* 0x000e240000000200 */
[----:B0-----:R-:W-:Y:S02]  /*48050*/  STL.64 [R1+0x60], R12 ;  /* 0x0000600c01007387 */ /* 0x001fe40000100a00 */
[----:B------:R-:W-:-:S02]  /*48060*/  IMAD.MOV.U32 R28, RZ, RZ, R12 ;  /* 0x000000ffff1c7224 */ /* 0x000fc400078e000c */
[----:B------:R-:W-:Y:S02]  /*48070*/  STL.64 [R1+0x68], R14 ;  /* 0x0000680e01007387 */ /* 0x000fe40000100a00 */
[----:B------:R-:W-:Y:S02]  /*48080*/  IMAD.MOV.U32 R29, RZ, RZ, R13 ;  /* 0x000000ffff1d7224 */ /* 0x000fe400078e000d */
        /* <DEDUP_REMOVED lines=10> */
[----:B------:R0:W-:Y:S03]  /*48130*/  STL.64 [R1+0x38], R14 ;  /* 0x0000380e01007387 */ /* 0x0001e60000100a00 */
[----:B0-----:R-:W2:Y:S02]  /*48140*/  LDL.LU.64 R14, [R1+0x2720] ;  /* 0x00272000010e7983 */ /* 0x001ea40000300a00 */
[----:B--2---:R-:W-:Y:S02]  /*48150*/  HMMA.16816.F32.BF16 R24, R16, R14, R24 ;  /* 0x0000000e1018723c */ /* 0x004fe40000041818 */
[----:B------:R-:W0:Y:S11]  /*48160*/  LDSM.16.M88.4 R12, [R2+0x7080] ;  /* 0x00708000020c783b */ /* 0x000e360000000200 */
[----:B------:R-:W-:Y:S10]  /*48170*/  @!UPT UIADD3 URZ, URZ, URZ, URZ ;  /* 0x0000003f3f3ff290 */ /* 0x000ff4000fffe03f */
[----:B------:R-:W-:Y:S01]  /*48180*/  STL.64 [R1+0x2c0], R24 ;  /* 0x0002c01801007387 */ /* 0x000fe20000100a00 */
[----:B------:R-:W-:Y:S02]  /*48190*/  STL.64 [R1+0x2c8], R26 ;  /* 0x0002c81a01007387 */ /* 0x000fe40000100a00 */
[----:B------:R-:W1:Y:S01]  /*481a0*/  LDSM.16.M88.4 R24, [R2+0x8080] ;  /* 0x008080000218783b */ /* 0x000e620000000200 */
[----:B0-----:R-:W-:Y:S03]  /*481b0*/  STL.64 [R1+0x20], R12 ;  /* 0x0000200c01007387 */ /* 0x001fe60000100a00 */
[----:B------:R-:W-:Y:S02]  /*481c0*/  STL.64 [R1+0x28], R14 ;  /* 0x0000280e01007387 */ /* 0x000fe40000100a00 */
[----:B------:R-:W-:Y:S01]  /*481d0*/  LDSM.16.M88.4 R12, [R2+0x9080] ;  /* 0x00908000020c783b */ /* 0x000fe20000000200 */
[----:B-1----:R-:W-:Y:S03]  /*481e0*/  STL.64 [R1+0x10], R24 ;  /* 0x0000101801007387 */ /* 0x002fe60000100a00 */
[----:B------:R-:W-:Y:S02]  /*481f0*/  STL.64 [R1+0x18], R26 ;  /* 0x0000181a01007387 */ /* 0x000fe40000100a00 */
[----:B------:R-:W0:Y:S02]  /*48200*/  LDSM.16.M88.4 R24, [R2+0xa080] ;  /* 0x00a080000218783b */ /* 0x000e240000000200 */
[----:B0-----:R-:W-:Y:S02]  /*48210*/  STL [R1+0x240c], R26 ;  /* 0x00240c1a01007387 */ /* 0x001fe40000100800 */
[----:B------:R-:W-:Y:S02]  /*48220*/  STL.64 [R1], R12 ;  /* 0x0000000c01007387 */ /* 0x000fe40000100a00 */
[----:B------:R-:W-:Y:S02]  /*48230*/  STL.64 [R1+0x8], R14 ;  /* 0x0000080e01007387 */ /* 0x000fe40000100a00 */
[----:B------:R-:W0:Y:S04]  /*48240*/  LDSM.16.M88.4 R12, [R2+0xb080] ;  /* 0x00b08000020c783b */ /* 0x000e280000000200 */
[----:B------:R-:W-:Y:S01]  /*48250*/  STL [R1+0x2408], R27 ;  /* 0x0024081b01007387 */ /* 0x000fe20000100800 */
[----:B------:R-:W-:Y:S03]  /*48260*/  STL.64 [R1+0x2688], R24 ;  /* 0x0026881801007387 */ /* 0x000fe60000100a00 */
[----:B0-----:R-:W-:Y:S01]  /*48270*/  STL [R1+0x247c], R14 ;  /* 0x00247c0e01007387 */ /* 0x001fe20000100800 */
[----:B------:R-:W-:Y:S02]  /*48280*/  STL [R1+0x2478], R15 ;  /* 0x0024780f01007387 */ /* 0x000fe40000100800 */
[----:B------:R0:W-:Y:S02]  /*48290*/  STL.64 [R1+0x26d0], R12 ;  /* 0x0026d00c01007387 */ /* 0x0001e40000100a00 */
[----:B0-----:R-:W2:Y:S01]  /*482a0*/  LDL.LU R12, [R1+0x2b0] ;  /* 0x0002b000010c7983 */ /* 0x001ea20000300800 */
[----:B------:R-:W-:-:S02]  /*482b0*/  IMAD.MOV.U32 R13, RZ, RZ, R9 ;  /* 0x000000ffff0d7224 */ /* 0x000fc400078e0009 */
[----:B------:R-:W-:Y:S02]  /*482c0*/  IMAD.MOV.U32 R14, RZ, RZ, R8 ;  /* 0x000000ffff0e7224 */ /* 0x000fe400078e0008 */
[----:B------:R-:W0:Y:S04]  /*482d0*/  LDSM.16.M88.4 R8, [R2+0xc080] ;  /* 0x00c080000208783b */ /* 0x000e280000000200 */
[----:B0-----:R-:W-:Y:S01]  /*482e0*/  STL [R1+0x2404], R10 ;  /* 0x0024040a01007387 */ /* 0x001fe20000100800 */
[----:B------:R-:W-:Y:S02]  /*482f0*/  STL [R1+0x2400], R11 ;  /* 0x0024000b01007387 */ /* 0x000fe40000100800 */
[----:B------:R-:W-:Y:S02]  /*48300*/  STL.64 [R1+0x2670], R8 ;  /* 0x0026700801007387 */ /* 0x000fe40000100a00 */
[----:B------:R-:W0:Y:S04]  /*48310*/  LDSM.16.M88.4 R8, [R2+0xd080] ;  /* 0x00d080000208783b */ /* 0x000e280000000200 */
[----:B0-----:R-:W-:Y:S01]  /*48320*/  STL.64 [R1+0xd0], R8 ;  /* 0x0000d00801007387 */ /* 0x001fe20000100a00 */
[----:B------:R-:W-:Y:S02]  /*48330*/  STL.64 [R1+0xd8], R10 ;  /* 0x0000d80a01007387 */ /* 0x000fe40000100a00 */
[----:B------:R-:W0:Y:S04]  /*48340*/  LDSM.16.M88.4 R8, [R2+0xe080] ;  /* 0x00e080000208783b */ /* 0x000e280000000200 */
[----:B------:R-:W-:-:S02]  /*48350*/  IMAD.MOV.U32 R26, RZ, RZ, R5 ;  /* 0x000000ffff1a7224 */ /* 0x000fc400078e0005 */
[----:B------:R-:W-:Y:S02]  /*48360*/  IMAD.MOV.U32 R27, RZ, RZ, R4 ;  /* 0x000000ffff1b7224 */ /* 0x000fe400078e0004 */
[----:B------:R-:W-:Y:S01]  /*48370*/  IMAD.MOV.U32 R15, RZ, RZ, R3 ;  /* 0x000000ffff0f7224 */ /* 0x000fe200078e0003 */
[----:B---3--:R-:W-:Y:S04]  /*48380*/  LDSM.16.MT88.4 R4, [R7+0x11000] ;  /* 0x011000000704783b */ /* 0x008fe80000004200 */
[----:B0-----:R-:W-:Y:S01]  /*48390*/  STL.64 [R1+0x1e0], R8 ;  /* 0x0001e00801007387 */ /* 0x001fe20000100a00 */
[----:B------:R-:W-:Y:S02]  /*483a0*/  STL.64 [R1+0x1e8], R10 ;  /* 0x0001e80a01007387 */ /* 0x000fe40000100a00 */
[----:B------:R-:W0:Y:S02]  /*483b0*/  LDSM.16.M88.4 R8, [R2+0xf080] ;  /* 0x00f080000208783b */ /* 0x000e240000000200 */
[----:B0-----:R0:W-:Y:S02]  /*483c0*/  STL.64 [R1+0x210], R8 ;  /* 0x0002100801007387 */ /* 0x0011e40000100a00 */
[----:B------:R-:W-:-:S02]  /*483d0*/  IMAD.MOV.U32 R3, RZ, RZ, R8 ;  /* 0x000000ffff037224 */ /* 0x000fc400078e0008 */
[----:B------:R1:W-:Y:S02]  /*483e0*/  STL.64 [R1+0x218], R10 ;  /* 0x0002180a01007387 */ /* 0x0003e40000100a00 */
[----:B------:R-:W-:Y:S01]  /*483f0*/  IMAD.MOV.U32 R2, RZ, RZ, R9 ;  /* 0x000000ffff027224 */ /* 0x000fe200078e0009 */
[----:B0-----:R-:W3:Y:S01]  /*48400*/  LDL.LU R8, [R1+0x290] ;  /* 0x0002900001087983 */ /* 0x001ee20000300800 */
[C---:B--2---:R-:W-:Y:S11]  /*48410*/  HMMA.16816.F32.BF16 R12, R16.reuse, R26, R12 ;  /* 0x0000001a100c723c */ /* 0x044ff6000004180c */
[----:B------:R-:W-:Y:S11]  /*48420*/  @!UPT UIADD3 URZ, URZ, URZ, URZ ;  /* 0x0000003f3f3ff290 */ /* 0x000ff6000fffe03f */
[----:B------:R-:W-:Y:S01]  /*48430*/  @!UPT UIADD3 URZ, URZ, URZ, URZ ;  /* 0x0000003f3f3ff290 */ /* 0x000fe2000fffe03f */
[----:B------:R0:W-:Y:S01]  /*48440*/  STL.64 [R1+0x2b0], R12 ;  /* 0x0002b00c01007387 */ /* 0x0001e20000100a00 */
[----:B------:R2:W-:Y:S02]  /*48450*/  STL.64 [R1+0x2b8], R14 ;  /* 0x0002b80e01007387 */ /* 0x0005e40000100a00 */
[----:B------:R-:W3:Y:S02]  /*48460*/  LDL.LU R9, [R1+0x294] ;  /* 0x0002940001097983 */ /* 0x000ee40000300800 */
[----:B-1----:R-:W3:Y:S01]  /*48470*/  LDL.LU R10, [R1+0x298] ;  /* 0x00029800010a7983 */ /* 0x002ee20000300800 */
[----:B------:R-:W3:Y:S01]  /*48480*/  LDL.LU R11, [R1+0x29c] ;  /* 0x00029c00010b7983 */ /* 0x000ee20000300800 */
[----:B------:R-:W3:Y:S03]  /*48490*/  LDL.LU.64 R24, [R1+0x90] ;  /* 0x0000900001187983 */ /* 0x000ee60000300a00 */
[----:B0-----:R-:W4:Y:S04]  /*484a0*/  LDL.LU.64 R12, [R1+0x50] ;  /* 0x00005000010c7983 */ /* 0x001f280000300a00 */
[----:B----4-:R-:W-:Y:S01]  /*484b0*/  STL.64 [R1+0x26d8], R12 ;  /* 0x0026d80c01007387 */ /* 0x010fe20000100a00 */
[----:B--2---:R-:W2:Y:S02]  /*484c0*/  LDL.LU R14, [R1+0x1d8] ;  /* 0x0001d800010e7983 */ /* 0x004ea40000300800 */
[----:B------:R-:W2:Y:S02]  /*484d0*/  LDL.LU R15, [R1+0x1dc] ;  /* 0x0001dc00010f7983 */ /* 0x000ea40000300800 */
[----:B------:R0:W-:Y:S01]  /*484e0*/  STL [R1+0x2614], R4 ;  /* 0x0026140401007387 */ /* 0x0001e20000100800 */
[----:B------:R1:W-:Y:S01]  /*484f0*/  STL [R1+0x2610], R5 ;  /* 0x0026100501007387 */ /* 0x0003e20000100800 */
[----:B------:R4:W-:Y:S02]  /*48500*/  STL [R1+0x260c], R6 ;  /* 0x00260c0601007387 */ /* 0x0009e40000100800 */
[----:B------:R3:W-:Y:S01]  /*48510*/  STL [R1+0x2608], R7 ;  /* 0x0026080701007387 */ /* 0x0007e20000100800 */
[----:B0-----:R-:W2:Y:S01]  /*48520*/  LDL.LU R4, [R1+0x2a0] ;  /* 0x0002a00001047983 */ /* 0x001ea20000300800 */
[----:B-1----:R-:W2:Y:S02]  /*48530*/  LDL.LU R5, [R1+0x2a4] ;  /* 0x0002a40001057983 */ /* 0x002ea40000300800 */
[----:B----4-:R-:W2:Y:S02]  /*48540*/  LDL.LU R6, [R1+0x2a8] ;  /* 0x0002a80001067983 */ /* 0x010ea40000300800 */
[----:B---3--:R-:W2:Y:S01]  /*48550*/  LDL.LU R7, [R1+0x2ac] ;  /* 0x0002ac0001077983 */ /* 0x008ea20000300800 */
[----:B------:R-:W3:Y:S01]  /*48560*/  LDL.LU R12, [R1+0x260] ;  /* 0x00026000010c7983 */ /* 0x000ee20000300800 */
[----:B--2---:R-:W-:Y:S11]  /*48570*/  HMMA.16816.F32.BF16 R4, R16, R14, R4 ;  /* 0x0000000e1004723c */ /* 0x004ff60000041804 */
[----:B------:R-:W-:Y:S11]  /*48580*/  @!UPT UIADD3 URZ, URZ, URZ, URZ ;  /* 0x0000003f3f3ff290 */ /* 0x000ff6000fffe03f */
[----:B------:R-:W-:Y:S01]  /*48590*/  @!UPT UIADD3 URZ, URZ, URZ, URZ ;  /* 0x0000003f3f3ff290 */ /* 0x000fe2000fffe03f */
[----:B------:R-:W-:Y:S01]  /*485a0*/  STL.64 [R1+0x2a0], R4 ;  /* 0x0002a00401007387 */ /* 0x000fe20000100a00 */
[----:B------:R-:W-:Y:S02]  /*485b0*/  STL.64 [R1+0x2a8], R6 ;  /* 0x0002a80601007387 */ /* 0x000fe40000100a00 */
[----:B------:R-:W3:Y:S02]  /*485c0*/  LDL.LU R13, [R1+0x264] ;  /* 0x00026400010d7983 */ /* 0x000ee40000300800 */
[----:B------:R-:W2:Y:S01]  /*485d0*/  LDL.LU R14, [R1+0x268] ;  /* 0x00026800010e7983 */ /* 0x000ea20000300800 */
[----:B------:R-:W2:Y:S04]  /*485e0*/  LDL.LU R15, [R1+0x26c] ;  /* 0x00026c00010f7983 */ /* 0x000ea80000300800 */
[----:B--2---:R-:W-:Y:S01]  /*485f0*/  STL.64 [R1+0x26f0], R14 ;  /* 0x0026f00e01007387 */ /* 0x004fe20000100a00 */
[----:B---3--:R0:W-:Y:S03]  /*48600*/  STL.64 [R1+0x26e8], R12 ;  /* 0x0026e80c01007387 */ /* 0x0081e60000100a00 */
[----:B0-----:R-:W2:Y:S04]  /*48610*/  LDL.LU.64 R12, [R1+0x70] ;  /* 0x00007000010c7983 */ /* 0x001ea80000300a00 */
[----:B--2---:R0:W-:Y:S02]  /*48620*/  STL.64 [R1+0x26f8], R12 ;  /* 0x0026f80c01007387 */ /* 0x0041e40000100a00 */
[----:B0-----:R-:W-:-:S02]  /*48630*/  IMAD.MOV.U32 R12, RZ, RZ, R21 ;  /* 0x000000ffff0c7224 */ /* 0x001fc400078e0015 */
[----:B------:R-:W-:Y:S01]  /*48640*/  IMAD.MOV.U32 R13, RZ, RZ, R22 ;  /* 0x000000ffff0d7224 */ /* 0x000fe200078e0016 */
[----:B------:R-:W2:Y:S01]  /*48650*/  LDL.LU R21, [R1+0x271c] ;  /* 0x00271c0001157983 */ /* 0x000ea20000300800 */
[----:B------:R-:W2:Y:S02]  /*48660*/  LDL.LU R22, [R1+0x2718] ;  /* 0x0027180001167983 */ /* 0x000ea40000300800 */
[----:B------:R-:W3:Y:S02]  /*48670*/  LDL.LU.64 R16, [R1+0x30] ;  /* 0x0000300001107983 */ /* 0x000ee40000300a00 */
[----:B---3--:R0:W-:Y:S02]  /*48680*/  STL.64 [R1+0x26b0], R16 ;  /* 0x0026b01001007387 */ /* 0x0081e40000100a00 */
[----:B0-----:R-:W-:Y:S02]  /*48690*/  IMAD.MOV.U32 R16, RZ, RZ, R23 ;  /* 0x000000ffff107224 */ /* 0x001fe400078e0017 */
[----:B------:R-:W2:Y:S01]  /*486a0*/  LDL.LU R23, [R1+0x2714] ;  /* 0x0027140001177983 */ /* 0x000ea20000300800 */
[----:B------:R-:W-:-:S02]  /*486b0*/  IMAD.MOV.U32 R17, RZ, RZ, R0 ;  /* 0x000000ffff117224 */ /* 0x000fc400078e0000 */
[----:B------:R-:W3:Y:S03]  /*486c0*/  LDL.LU R0, [R1+0x2710] ;  /* 0x0027100001007983 */ /* 0x000ee60000300800 */
[----:B------:R0:W-:Y:S04]  /*486d0*/  STL.64 [R1+0x26c8], R16 ;  /* 0x0026c81001007387 */ /* 0x0001e80000100a00 */
[----:B0-----:R-:W4:Y:S01]  /*486e0*/  LDL.LU R16, [R1+0x250] ;  /* 0x0002500001107983 */ /* 0x001f220000300800 */
[----:B------:R-:W4:Y:S02]  /*486f0*/  LDL.LU R17, [R1+0x254] ;  /* 0x0002540001117983 */ /* 0x000f240000300800 */
[----:B------:R-:W3:Y:S02]  /*48700*/  LDL.LU R18, [R1+0x258] ;  /* 0x0002580001127983 */ /* 0x000ee40000300800 */
[----:B------:R-:W3:Y:S01]  /*48710*/  LDL.LU R19, [R1+0x25c] ;  /* 0x00025c0001137983 */ /* 0x000ee20000300800 */
[----:B--2---:R-:W-:Y:S01]  /*48720*/  HMMA.16816.F32.BF16 R8, R20, R24, R8 ;  /* 0x000000181408723c */ /* 0x004fe20000041808 */
[----:B---3--:R-:W-:Y:S01]  /*48730*/  STL.64 [R1+0x2708], R18 ;  /* 0x0027081201007387 */ /* 0x008fe20000100a00 */
[----:B----4-:R0:W-:Y:S03]  /*48740*/  STL.64 [R1+0x2700], R16 ;  /* 0x0027001001007387 */ /* 0x0101e60000100a00 */
[----:B0-----:R-:W2:Y:S01]  /*48750*/  LDL.LU R16, [R1+0x280] ;  /* 0x0002800001107983 */ /* 0x001ea20000300800 */
[----:B------:R-:W2:Y:S02]  /*48760*/  LDL.LU R17, [R1+0x284] ;  /* 0x0002840001117983 */ /* 0x000ea40000300800 */
[----:B------:R-:W2:Y:S02]  /*48770*/  LDL.LU R18, [R1+0x288] ;  /* 0x0002880001127983 */ /* 0x000ea40000300800 */
[----:B------:R-:W2:Y:S11]  /*48780*/  LDL.LU R19, [R1+0x28c] ;  /* 0x00028c0001137983 */ /* 0x000eb60000300800 */
[----:B------:R-:W-:Y:S02]  /*48790*/  @!UPT UIADD3 URZ, URZ, URZ, URZ ;  /* 0x0000003f3f3ff290 */ /* 0x000fe4000fffe03f */
[----:B------:R0:W-:Y:S01]  /*487a0*/  STL.64 [R1+0x290], R8 ;  /* 0x0002900801007387 */ /* 0x0001e20000100a00 */
[----:B------:R1:W-:Y:S03]  /*487b0*/  STL.64 [R1+0x298], R10 ;  /* 0x0002980a01007387 */ /* 0x0003e60000100a00 */
[----:B0-----:R-:W3:Y:S01]  /*487c0*/  LDL.LU R8, [R1+0x220] ;  /* 0x0002200001087983 */ /* 0x001ee20000300800 */
[----:B------:R-:W3:Y:S02]  /*487d0*/  LDL.LU R9, [R1+0x224] ;  /* 0x0002240001097983 */ /* 0x000ee40000300800 */
[----:B-1----:R-:W4:Y:S02]  /*487e0*/  LDL.LU R10, [R1+0x228] ;  /* 0x00022800010a7983 */ /* 0x002f240000300800 */
[----:B------:R-:W4:Y:S02]  /*487f0*/  LDL.LU R11, [R1+0x22c] ;  /* 0x00022c00010b7983 */ /* 0x000f240000300800 */
[----:B------:R-:W-:-:S02]  /*48800*/  IMAD.MOV.U32 R5, RZ, RZ, R25 ;  /* 0x000000ffff057224 */ /* 0x000fc400078e0019 */
[----:B------:R-:W-:Y:S01]  /*48810*/  IMAD.MOV.U32 R4, RZ, RZ, R24 ;  /* 0x000000ffff047224 */ /* 0x000fe200078e0018 */
[C---:B--2---:R-:W-:Y:S01]  /*48820*/  HMMA.16816.F32.BF16 R12, R20.reuse, R12, R16 ;  /* 0x0000000c140c723c */ /* 0x044fe20000041810 */
[----:B----4-:R-:W-:Y:S01]  /*48830*/  STL.64 [R1+0x26c0], R10 ;  /* 0x0026c00a01007387 */ /* 0x010fe20000100a00 */
[----:B---3--:R0:W-:Y:S03]  /*48840*/  STL.64 [R1+0x26b8], R8 ;  /* 0x0026b80801007387 */ /* 0x0081e60000100a00 */
[----:B0-----:R-:W2:Y:S01]  /*48850*/  LDL.LU R8, [R1+0x240] ;  /* 0x0002400001087983 */ /* 0x001ea20000300800 */
[----:B------:R-:W2:Y:S02]  /*48860*/  LDL.LU R9, [R1+0x244] ;  /* 0x0002440001097983 */ /* 0x000ea40000300800 */
[----:B------:R-:W2:Y:S02]  /*48870*/  LDL.LU R10, [R1+0x248] ;  /* 0x00024800010a7983 */ /* 0x000ea40000300800 */
[----:B------:R-:W2:Y:S01]  /*48880*/  LDL.LU R11, [R1+0x24c] ;  /* 0x00024c00010b7983 */ /* 0x000ea20000300800 */
[----:B------:R-:W3:Y:S01]  /*48890*/  LDL.LU.64 R24, [R1+0x20] ;  /* 0x0000200001187983 */ /* 0x000ee20000300a00 */
[----:B------:R-:W-:Y:S02]  /*488a0*/  STL [R1+0x261c], R5 ;  /* 0x00261c0501007387 */ /* 0x000fe40000100800 */
[----:B------:R0:W-:Y:S02]  /*488b0*/  STL [R1+0x2618], R4 ;  /* 0x0026180401007387 */ /* 0x0001e40000100800 */
[----:B0-----:R-:W4:Y:S01]  /*488c0*/  LDL.LU R4, [R1+0x270] ;  /* 0x0002700001047983 */ /* 0x001f220000300800 */
[----:B------:R-:W4:Y:S02]  /*488d0*/  LDL.LU R5, [R1+0x274] ;  /* 0x0002740001057983 */ /* 0x000f240000300800 */
[----:B------:R-:W4:Y:S02]  /*488e0*/  LDL.LU R6, [R1+0x278] ;  /* 0x0002780001067983 */ /* 0x000f240000300800 */
[----:B------:R-:W4:Y:S01]  /*488f0*/  LDL.LU R7, [R1+0x27c] ;  /* 0x00027c0001077983 */ /* 0x000f220000300800 */
[----:B------:R-:W2:Y:S01]  /*48900*/  LDL.LU.64 R18, [R1+0x2708] ;  /* 0x0027080001127983 */ /* 0x000ea20000300a00 */
[----:B------:R-:W2:Y:S02]  /*48910*/  LDL.LU.64 R16, [R1+0x2700] ;  /* 0x0027000001107983 */ /* 0x000ea40000300a00 */
[----:B------:R0:W-:Y:S02]  /*48920*/  STL.64 [R1+0x280], R12 ;  /* 0x0002800c01007387 */ /* 0x0001e40000100a00 */
[----:B------:R1:W-:Y:S01]  /*48930*/  STL.64 [R1+0x288], R14 ;  /* 0x0002880e01007387 */ /* 0x0003e20000100a00 */
[----:B0-----:R-:W4:Y:S02]  /*48940*/  LDL.LU.64 R12, [R1+0x26f8] ;  /* 0x0026f800010c7983 */ /* 0x001f240000300a00 */
[----:B----4-:R-:W-:Y:S11]  /*48950*/  HMMA.16816.F32.BF16 R4, R20, R12, R4 ;  /* 0x0000000c1404723c */ /* 0x010ff60000041804 */
[----:B------:R-:W-:Y:S11]  /*48960*/  @!UPT UIADD3 URZ, URZ, URZ, URZ ;  /* 0x0000003f3f3ff290 */ /* 0x000ff6000fffe03f */
[----:B------:R-:W-:Y:S01]  /*48970*/  @!UPT UIADD3 URZ, URZ, URZ, URZ ;  /* 0x0000003f3f3ff290 */ /* 0x000fe2000fffe03f */
[----:B------:R0:W-:Y:S01]  /*48980*/  STL.64 [R1+0x270], R4 ;  /* 0x0002700401007387 */ /* 0x0001e20000100a00 */
[----:B------:R-:W-:Y:S02]  /*48990*/  STL.64 [R1+0x278], R6 ;  /* 0x0002780601007387 */ /* 0x000fe40000100a00 */
[----:B-1----:R-:W4:Y:S02]  /*489a0*/  LDL.LU.64 R14, [R1+0x26f0] ;  /* 0x0026f000010e7983 */ /* 0x002f240000300a00 */
[----:B0-----:R-:W-:Y:S02]  /*489b0*/  IMAD.MOV.U32 R5, RZ, RZ, R12 ;  /* 0x000000ffff057224 */ /* 0x001fe400078e000c */
[----:B------:R-:W-:Y:S02]  /*489c0*/  IMAD.MOV.U32 R4, RZ, RZ, R13 ;  /* 0x000000ffff047224 */ /* 0x000fe400078e000d */
[----:B------:R-:W4:Y:S03]  /*489d0*/  LDL.LU.64 R12, [R1+0x26e8] ;  /* 0x0026e800010c7983 */ /* 0x000f260000300a00 */
[----:B------:R0:W-:Y:S02]  /*489e0*/  STL [R1+0x2624], R4 ;  /* 0x0026240401007387 */ /* 0x0001e40000100800 */
[----:B------:R1:W-:Y:S02]  /*489f0*/  STL [R1+0x2620], R5 ;  /* 0x0026200501007387 */ /* 0x0003e40000100800 */
[----:B0-----:R-:W-:-:S02]  /*48a00*/  IMAD.MOV.U32 R4, RZ, RZ, R28 ;  /* 0x000000ffff047224 */ /* 0x001fc400078e001c */
[----:B-1----:R-:W-:Y:S01]  /*48a10*/  IMAD.MOV.U32 R5, RZ, RZ, R29 ;  /* 0x000000ffff057224 */ /* 0x002fe200078e001d */
[----:B------:R-:W2:Y:S01]  /*48a20*/  LDL.LU R28, [R1+0x26e4] ;  /* 0x0026e400011c7983 */ /* 0x000ea20000300800 */
[----:B------:R-:W2:Y:S05]  /*48a30*/  LDL.LU R29, [R1+0x26e0] ;  /* 0x0026e000011d7983 */ /* 0x000eaa0000300800 */
[C---:B----4-:R-:W-:Y:S01]  /*48a40*/  HMMA.16816.F32.BF16 R4, R20.reuse, R4, R12 ;  /* 0x000000041404723c */ /* 0x050fe2000004180c */
[----:B------:R-:W2:Y:S11]  /*48a50*/  LDL.LU.64 R12, [R1+0x26d8] ;  /* 0x0026d800010c7983 */ /* 0x000eb60000300a00 */
[----:B------:R-:W-:Y:S11]  /*48a60*/  @!UPT UIADD3 URZ, URZ, URZ, URZ ;  /* 0x0000003f3f3ff290 */ /* 0x000ff6000fffe03f */
[----:B------:R0:W-:Y:S01]  /*48a70*/  STL.64 [R1+0x260], R4 ;  /* 0x0002600401007387 */ /* 0x0001e20000100a00 */
[----:B------:R-:W-:Y:S01]  /*48a80*/  STL.64 [R1+0x268], R6 ;  /* 0x0002680601007387 */ /* 0x000fe20000100a00 */
[C---:B--2---:R-:W-:Y:S01]  /*48a90*/  HMMA.16816.F32.BF16 R16, R20.reuse, R12, R16 ;  /* 0x0000000c1410723c */ /* 0x044fe20000041810 */
[----:B0-----:R-:W-:Y:S02]  /*48aa0*/  IMAD.MOV.U32 R4, RZ, RZ, R12 ;  /* 0x000000ffff047224 */ /* 0x001fe400078e000c */
[----:B------:R-:W-:Y:S02]  /*48ab0*/  IMAD.MOV.U32 R5, RZ, RZ, R13 ;  /* 0x000000ffff057224 */ /* 0x000fe400078e000d */
[----:B------:R-:W2:Y:S11]  /*48ac0*/  LDL.LU.64 R12, [R1+0x26d0] ;  /* 0x0026d000010c7983 */ /* 0x000eb60000300a00 */
[----:B------:R-:W-:Y:S07]  /*48ad0*/  @!UPT UIADD3 URZ, URZ, URZ, URZ ;  /* 0x0000003f3f3ff290 */ /* 0x000fee000fffe03f */
[----:B------:R0:W-:Y:S04]  /*48ae0*/  STL.64 [R1+0x250], R16 ;  /* 0x0002501001007387 */ /* 0x0001e80000100a00 */
[----:B0-----:R-:W4:Y:S01]  /*48af0*/  LDL.LU.64 R16, [R1+0x26c8] ;  /* 0x0026c80001107983 */ /* 0x001f220000300a00 */
[----:B------:R-:W-:Y:S02]  /*48b00*/  IMAD.MOV.U32 R14, RZ, RZ, R18 ;  /* 0x000000ffff0e7224 */ /* 0x000fe400078e0012 */
[----:B------:R-:W-:Y:S02]  /*48b10*/  IMAD.MOV.U32 R15, RZ, RZ, R19 ;  /* 0x000000ffff0f7224 */ /* 0x000fe400078e0013 */
[----:B------:R-:W-:Y:S01]  /*48b20*/  STL [R1+0x262c], R5 ;  /* 0x00262c0501007387 */ /* 0x000fe20000100800 */
[----:B------:R0:W-:Y:S04]  /*48b30*/  STL [R1+0x2628], R4 ;  /* 0x0026280401007387 */ /* 0x0001e80000100800 */
[----:B0-----:R-:W2:Y:S01]  /*48b40*/  LDL.LU R4, [R1+0x230] ;  /* 0x0002300001047983 */ /* 0x001ea20000300800 */
[----:B------:R-:W2:Y:S02]  /*48b50*/  LDL.LU R5, [R1+0x234] ;  /* 0x0002340001057983 */ /* 0x000ea40000300800 */
[----:B------:R-:W-:Y:S02]  /*48b60*/  STL [R1+0x2494], R15 ;  /* 0x0024940f01007387 */ /* 0x000fe40000100800 */
[----:B------:R-:W-:Y:S01]  /*48b70*/  STL [R1+0x2490], R14 ;  /* 0x0024900e01007387 */ /* 0x000fe20000100800 */
[----:B----4-:R-:W-:Y:S01]  /*48b80*/  HMMA.16816.F32.BF16 R16, R20, R16, R8 ;  /* 0x000000101410723c */ /* 0x010fe20000041808 */
[----:B------:R-:W3:Y:S01]  /*48b90*/  LDL.LU.64 R10, [R1+0x26c0] ;  /* 0x0026c000010a7983 */ /* 0x000ee20000300a00 */
[----:B------:R-:W3:Y:S11]  /*48ba0*/  LDL.LU.64 R8, [R1+0x26b8] ;  /* 0x0026b80001087983 */ /* 0x000ef60000300a00 */
[----:B------:R-:W-:Y:S10]  /*48bb0*/  @!UPT UIADD3 URZ, URZ, URZ, URZ ;  /* 0x0000003f3f3ff290 */ /* 0x000ff4000fffe03f */
[----:B------:R0:W-:Y:S04]  /*48bc0*/  STL.64 [R1+0x240], R16 ;  /* 0x0002401001007387 */ /* 0x0001e80000100a00 */
[----:B0-----:R-:W2:Y:S01]  /*48bd0*/  LDL.LU.64 R16, [R1+0x26b0] ;  /* 0x0026b00001107983 */ /* 0x001ea20000300a00 */
[----:B------:R-:W-:Y:S02]  /*48be0*/  IMAD.MOV.U32 R6, RZ, RZ, R29 ;  /* 0x000000ffff067224 */ /* 0x000fe400078e001d */
[----:B------:R-:W-:Y:S02]  /*48bf0*/  IMAD.MOV.U32 R7, RZ, RZ, R28 ;  /* 0x000000ffff077224 */ /* 0x000fe400078e001c */
[----:B------:R-:W-:Y:S02]  /*48c00*/  IMAD.MOV.U32 R28, RZ, RZ, R19 ;  /* 0x000000ffff1c7224 */ /* 0x000fe400078e0013 */
[----:B------:R-:W-:-:S03]  /*48c10*/  IMAD.MOV.U32 R29, RZ, RZ, R18 ;  /* 0x000000ffff1d7224 */ /* 0x000fc600078e0012 */
[----:B------:R-:W-:Y:S02]  /*48c20*/  STL [R1+0x249c], R28 ;  /* 0x00249c1c01007387 */ /* 0x000fe40000100800 */
[----:B------:R-:W-:Y:S01]  /*48c30*/  STL [R1+0x2498], R29 ;  /* 0x0024981d01007387 */ /* 0x000fe20000100800 */
[C---:B--2---:R-:W-:Y:S11]  /*48c40*/  HMMA.16816.F32.BF16 R4, R20.reuse, R16, R4 ;  /* 0x000000101404723c */ /* 0x044ff60000041804 */
[----:B------:R-:W-:Y:S11]  /*48c50*/  @!UPT UIADD3 URZ, URZ, URZ, URZ ;  /* 0x0000003f3f3ff290 */ /* 0x000ff6000fffe03f */
[----:B------:R-:W-:Y:S01]  /*48c60*/  @!UPT UIADD3 URZ, URZ, URZ, URZ ;  /* 0x0000003f3f3ff290 */ /* 0x000fe2000fffe03f */
[----:B------:R0:W-:Y:S02]  /*48c70*/  STL.64 [R1+0x230], R4 ;  /* 0x0002300401007387 */ /* 0x0001e40000100a00 */
[----:B0-----:R-:W-:Y:S02]  /*48c80*/  IMAD.MOV.U32 R5, RZ, RZ, R16 ;  /* 0x000000ffff057224 */ /* 0x001fe400078e0010 */
[----:B------:R-:W-:Y:S02]  /*48c90*/  IMAD.MOV.U32 R4, RZ, RZ, R17 ;  /* 0x000000ffff047224 */ /* 0x000fe400078e0011 */
[----:B------:R-:W0:Y:S04]  /*48ca0*/  LDSM.16.MT88.4 R16, [R0+0x11400] ;  /* 0x011400000010783b */ /* 0x000e280000004200 */
[----:B------:R1:W-:Y:S01]  /*48cb0*/  STL.64 [R1+0x238], R6 ;  /* 0x0002380601007387 */ /* 0x0003e20000100a00 */
[----:B------:R-:W-:Y:S02]  /*48cc0*/  STL [R1+0x2634], R5 ;  /* 0x0026340501007387 */ /* 0x000fe40000100800 */
[----:B------:R2:W-:Y:S01]  /*48cd0*/  STL [R1+0x2630], R4 ;  /* 0x0026300401007387 */ /* 0x0005e20000100800 */
[----:B---3--:R-:W-:Y:S01]  /*48ce0*/  HMMA.16816.F32.BF16 R8, R20, R24, R8 ;  /* 0x000000181408723c */ /* 0x008fe20000041808 */
[----:B-1----:R-:W-:-:S02]  /*48cf0*/  IMAD.MOV.U32 R6, RZ, RZ, R24 ;  /* 0x000000ffff067224 */ /* 0x002fc400078e0018 */
[----:B------:R-:W-:Y:S01]  /*48d00*/  IMAD.MOV.U32 R7, RZ, RZ, R25 ;  /* 0x000000ffff077224 */ /* 0x000fe200078e0019 */
[----:B0-----:R-:W-:Y:S01]  /*48d10*/  STL.64 [R1+0x24c8], R18 ;  /* 0x0024c81201007387 */ /* 0x001fe20000100a00 */
[----:B------:R-:W-:Y:S02]  /*48d20*/  STL.64 [R1+0x24c0], R16 ;  /* 0x0024c01001007387 */ /* 0x000fe40000100a00 */
[----:B------:R-:W-:Y:S02]  /*48d30*/  STL [R1+0x22d0], R0 ;  /* 0x0022d00001007387 */ /* 0x000fe40000100800 */
[----:B------:R0:W-:Y:S01]  /*48d40*/  STL.64 [R1+0x26a8], R6 ;  /* 0x0026a80601007387 */ /* 0x0001e20000100a00 */
[----:B--2---:R-:W2:Y:S01]  /*48d50*/  LDL.LU R4, [R1+0x330] ;  /* 0x0003300001047983 */ /* 0x004ea20000300800 */
[----:B------:R-:W2:Y:S03]  /*48d60*/  LDL.LU R5, [R1+0x334] ;  /* 0x0003340001057983 */ /* 0x000ea60000300800 */
[----:B0-----:R-:W2:Y:S01]  /*48d70*/  LDL.LU R6, [R1+0x338] ;  /* 0x0003380001067983 */ /* 0x001ea20000300800 */
[----:B------:R-:W2:Y:S02]  /*48d80*/  LDL.LU R7, [R1+0x33c] ;  /* 0x00033c0001077983 */ /* 0x000ea40000300800 */
[----:B------:R-:W3:Y:S07]  /*48d90*/  LDL.LU.64 R24, [R1] ;  /* 0x0000000001187983 */ /* 0x000eee0000300a00 */
[----:B------:R-:W-:-:S02]  /*48da0*/  IMAD.MOV.U32 R15, RZ, RZ, R10 ;  /* 0x000000ffff0f7224 */ /* 0x000fc400078e000a */
[----:B------:R-:W-:Y:S01]  /*48db0*/  IMAD.MOV.U32 R14, RZ, RZ, R11 ;  /* 0x000000ffff0e7224 */ /* 0x000fe200078e000b */
[----:B---3--:R0:W-:Y:S04]  /*48dc0*/  STL.64 [R1+0x26a0], R24 ;  /* 0x0026a01801007387 */ /* 0x0081e80000100a00 */
[----:B0-----:R-:W2:Y:S01]  /*48dd0*/  LDL.LU.64 R24, [R1+0x10] ;  /* 0x0000100001187983 */ /* 0x001ea20000300a00 */
[----:B------:R-:W-:Y:S02]  /*48de0*/  STL.64 [R1+0x2680], R14 ;  /* 0x0026800e01007387 */ /* 0x000fe40000100a00 */
[----:B------:R0:W-:Y:S02]  /*48df0*/  STL.64 [R1+0x2678], R12 ;  /* 0x0026780c01007387 */ /* 0x0001e40000100a00 */
[----:B0-----:R-:W3:Y:S01]  /*48e00*/  LDL.LU R12, [R1+0x310] ;  /* 0x00031000010c7983 */ /* 0x001ee20000300800 */
[----:B------:R-:W3:Y:S02]  /*48e10*/  LDL.LU R13, [R1+0x314] ;  /* 0x00031400010d7983 */ /* 0x000ee40000300800 */
[----:B------:R-:W4:Y:S02]  /*48e20*/  LDL.LU R14, [R1+0x318] ;  /* 0x00031800010e7983 */ /* 0x000f240000300800 */
[----:B------:R-:W4:Y:S02]  /*48e30*/  LDL.LU R15, [R1+0x31c] ;  /* 0x00031c00010f7983 */ /* 0x000f240000300800 */
[----:B------:R-:W-:-:S02]  /*48e40*/  IMAD.MOV.U32 R28, RZ, RZ, R8 ;  /* 0x000000ffff1c7224 */ /* 0x000fc400078e0008 */
[----:B------:R-:W-:Y:S01]  /*48e50*/  IMAD.MOV.U32 R29, RZ, RZ, R9 ;  /* 0x000000ffff1d7224 */ /* 0x000fe200078e0009 */
[----:B----4-:R-:W-:Y:S01]  /*48e60*/  STL.64 [R1+0x2698], R14 ;  /* 0x0026980e01007387 */ /* 0x010fe20000100a00 */
[----:B---3--:R0:W-:Y:S03]  /*48e70*/  STL.64 [R1+0x2690], R12 ;  /* 0x0026900c01007387 */ /* 0x0081e60000100a00 */
[----:B0-----:R-:W3:Y:S01]  /*48e80*/  LDL.LU R12, [R1+0x320] ;  /* 0x00032000010c7983 */ /* 0x001ee20000300800 */
[----:B------:R-:W3:Y:S02]  /*48e90*/  LDL.LU R13, [R1+0x324] ;  /* 0x00032400010d7983 */ /* 0x000ee40000300800 */
[----:B------:R-:W3:Y:S02]  /*48ea0*/  LDL.LU R14, [R1+0x328] ;  /* 0x00032800010e7983 */ /* 0x000ee40000300800 */
[----:B------:R-:W3:Y:S01]  /*48eb0*/  LDL.LU R15, [R1+0x32c] ;  /* 0x00032c00010f7983 */ /* 0x000ee20000300800 */
[----:B------:R-:W4:Y:S01]  /*48ec0*/  LDL.LU R8, [R1+0x300] ;  /* 0x0003000001087983 */ /* 0x000f220000300800 */
[----:B------:R-:W4:Y:S02]  /*48ed0*/  LDL.LU R9, [R1+0x304] ;  /* 0x0003040001097983 */ /* 0x000f240000300800 */
[----:B------:R-:W4:Y:S02]  /*48ee0*/  LDL.LU R10, [R1+0x308] ;  /* 0x00030800010a7983 */ /* 0x000f240000300800 */
[----:B------:R-:W4:Y:S01]  /*48ef0*/  LDL.LU R11, [R1+0x30c] ;  /* 0x00030c00010b7983 */ /* 0x000f220000300800 */
[----:B------:R-:W3:Y:S01]  /*48f00*/  LDL R19, [R1+0x6d8] ;  /* 0x0006d80001137983 */ /* 0x000ee20000100800 */
[----:B--2---:R-:W-:Y:S03]  /*48f10*/  HMMA.16816.F32.BF16 R4, R20, R24, R4 ;  /* 0x000000181404723c */ /* 0x004fe60000041804 */
[----:B---3--:R0:W-:Y:S01]  /*48f20*/  STL [R1+0x2668], R19 ;  /* 0x0026681301007387 */ /* 0x0081e20000100800 */
[----:B------:R-:W2:Y:S02]  /*48f30*/  LDL.LU R16, [R1+0x2f0] ;  /* 0x0002f00001107983 */ /* 0x000ea40000300800 */
[----:B------:R-:W2:Y:S02]  /*48f40*/  LDL.LU R17, [R1+0x2f4] ;  /* 0x0002f40001117983 */ /* 0x000ea40000300800 */
[----:B------:R-:W2:Y:S01]  /*48f50*/  LDL.LU R18, [R1+0x2f8] ;  /* 0x0002f80001127983 */ /* 0x000ea20000300800 */
[----:B0-----:R-:W2:Y:S01]  /*48f60*/  LDL.LU R19, [R1+0x2fc] ;  /* 0x0002fc0001137983 */ /* 0x001ea20000300800 */
[----:B------:R-:W-:Y:S02]  /*48f70*/  STL [R1+0x258c], R29 ;  /* 0x00258c1d01007387 */ /* 0x000fe40000100800 */
[----:B------:R-:W-:Y:S11]  /*48f80*/  STL [R1+0x2588], R28 ;  /* 0x0025881c01007387 */ /* 0x000ff60000100800 */
[----:B------:R-:W-:Y:S01]  /*48f90*/  STL.64 [R1+0x200], R4 ;  /* 0x0002000401007387 */ /* 0x000fe20000100a00 */
[----:B------:R0:W-:Y:S04]  /*48fa0*/  STL.64 [R1+0x208], R6 ;  /* 0x0002080601007387 */ /* 0x0001e80000100a00 */
[----:B0-----:R-:W3:Y:S01]  /*48fb0*/  LDL.LU.64 R6, [R1+0x26a8] ;  /* 0x0026a80001067983 */ /* 0x001ee20000300a00 */
[----:B------:R-:W-:-:S02]  /*48fc0*/  IMAD.MOV.U32 R5, RZ, RZ, R24 ;  /* 0x000000ffff057224 */ /* 0x000fc400078e0018 */
[----:B------:R-:W-:Y:S02]  /*48fd0*/  IMAD.MOV.U32 R4, RZ, RZ, R25 ;  /* 0x000000ffff047224 */ /* 0x000fe400078e0019 */
[----:B------:R-:W2:Y:S04]  /*48fe0*/  LDL.LU.64 R24, [R1+0x26a0] ;  /* 0x0026a00001187983 */ /* 0x000ea80000300a00 */
[----:B---3--:R-:W-:Y:S01]  /*48ff0*/  STL.64 [R1+0x2640], R6 ;  /* 0x0026400601007387 */ /* 0x008fe20000100a00 */
[----:B------:R0:W-:Y:S03]  /*49000*/  STL.64 [R1+0x2638], R4 ;  /* 0x0026380401007387 */ /* 0x0001e60000100a00 */
[----:B0-----:R-:W3:Y:S01]  /*49010*/  LDL.LU R4, [R1+0x190] ;  /* 0x0001900001047983 */ /* 0x001ee20000300800 */
[----:B------:R-:W3:Y:S02]  /*49020*/  LDL.LU R5, [R1+0x194] ;  /* 0x0001940001057983 */ /* 0x000ee40000300800 */
[----:B------:R-:W3:Y:S02]  /*49030*/  LDL.LU R6, [R1+0x198] ;  /* 0x0001980001067983 */ /* 0x000ee40000300800 */
[----:B------:R-:W3:Y:S01]  /*49040*/  LDL.LU R7, [R1+0x19c] ;  /* 0x00019c0001077983 */ /* 0x000ee20000300800 */
[----:B--2---:R-:W-:Y:S01]  /*49050*/  HMMA.16816.F32.BF16 R12, R20, R24, R12 ;  /* 0x00000018140c723c */ /* 0x004fe2000004180c */
[----:B------:R-:W-:-:S02]  /*49060*/  IMAD.MOV.U32 R29, RZ, RZ, R24 ;  /* 0x000000ffff1d7224 */ /* 0x000fc400078e0018 */
[----:B------:R-:W-:Y:S01]  /*49070*/  IMAD.MOV.U32 R28, RZ, RZ, R25 ;  /* 0x000000ffff1c7224 */ /* 0x000fe200078e0019 */
[----:B---3--:R-:W-:Y:S01]  /*49080*/  STL.64 [R1+0x2658], R6 ;  /* 0x0026580601007387 */ /* 0x008fe20000100a00 */
[----:B------:R0:W-:Y:S03]  /*49090*/  STL.64 [R1+0x2650], R4 ;  /* 0x0026500401007387 */ /* 0x0001e60000100a00 */
[----:B0-----:R-:W2:Y:S01]  /*490a0*/  LDL.LU R4, [R1+0x1a0] ;  /* 0x0001a00001047983 */ /* 0x001ea20000300800 */
[----:B------:R-:W2:Y:S02]  /*490b0*/  LDL.LU R5, [R1+0x1a4] ;  /* 0x0001a40001057983 */ /* 0x000ea40000300800 */
[----:B------:R-:W2:Y:S02]  /*490c0*/  LDL.LU R6, [R1+0x1a8] ;  /* 0x0001a80001067983 */ /* 0x000ea40000300800 */
[----:B------:R-:W2:Y:S10]  /*490d0*/  LDL.LU R7, [R1+0x1ac] ;  /* 0x0001ac0001077983 */ /* 0x000eb40000300800 */
        /* <DEDUP_REMOVED lines=8> */
[----:B------:R-:W-:Y:S01]  /*49160*/  STL.64 [R1+0x1d0], R12 ;  /* 0x0001d00c01007387 */ /* 0x000fe20000100a00 */
[----:B------:R0:W-:Y:S03]  /*49170*/  STL.64 [R1+0x1d8], R14 ;  /* 0x0001d80e01007387 */ /* 0x0001e60000100a00 */
[----:B0-----:R-:W3:Y:S01]  /*49180*/  LDL.LU.64 R14, [R1+0x2680] ;  /* 0x00268000010e7983 */ /* 0x001ee20000300a00 */
[----:B------:R-:W4:Y:S02]  /*49190*/  LDL.LU.64 R12, [R1+0x2678] ;  /* 0x00267800010c7983 */ /* 0x000f240000300a00 */
[----:B------:R0:W-:Y:S02]  /*491a0*/  STL.64 [R1+0x2648], R24 ;  /* 0x0026481801007387 */ /* 0x0001e40000100a00 */
[----:B0-----:R-:W2:Y:S01]  /*491b0*/  LDL.LU.64 R24, [R1+0x1e0] ;  /* 0x0001e00001187983 */ /* 0x001ea20000300a00 */
[C---:B----4-:R-:W-:Y:S03]  /*491c0*/  HMMA.16816.F32.BF16 R8, R20.reuse, R12, R8 ;  /* 0x0000000c1408723c */ /* 0x050fe60000041808 */
[----:B--2---:R0:W-:Y:S04]  /*491d0*/  STL.64 [R1+0x2660], R24 ;  /* 0x0026601801007387 */ /* 0x0041e80000100a00 */
[----:B0-----:R-:W2:Y:S11]  /*491e0*/  LDL.LU.64 R24, [R1+0xd0] ;  /* 0x0000d00001187983 */ /* 0x001eb60000300a00 */
[----:B------:R-:W-:Y:S05]  /*491f0*/  @!UPT UIADD3 URZ, URZ, URZ, URZ ;  /* 0x0000003f3f3ff290 */ /* 0x000fea000fffe03f */
[----:B------:R0:W-:Y:S02]  /*49200*/  STL.64 [R1+0x1c0], R8 ;  /* 0x0001c00801007387 */ /* 0x0001e40000100a00 */
[----:B------:R-:W-:Y:S01]  /*49210*/  STL.64 [R1+0x1c8], R10 ;  /* 0x0001c80a01007387 */ /* 0x000fe20000100a00 */
[----:B0-----:R-:W4:Y:S01]  /*49220*/  LDL.LU.64 R8, [R1+0x2670] ;  /* 0x0026700001087983 */ /* 0x001f220000300a00 */
[----:B---3--:R-:W-:Y:S02]  /*49230*/  STL.64 [R1+0x2520], R14 ;  /* 0x0025200e01007387 */ /* 0x008fe40000100a00 */
[----:B------:R0:W-:Y:S02]  /*49240*/  STL.64 [R1+0x2518], R12 ;  /* 0x0025180c01007387 */ /* 0x0001e40000100a00 */
[----:B0-----:R-:W-:Y:S02]  /*49250*/  IMAD.MOV.U32 R12, RZ, RZ, R3 ;  /* 0x000000ffff0c7224 */ /* 0x001fe400078e0003 */
[----:B------:R-:W-:Y:S01]  /*49260*/  IMAD.MOV.U32 R13, RZ, RZ, R2 ;  /* 0x000000ffff0d7224 */ /* 0x000fe200078e0002 */
[C---:B--2---:R-:W-:Y:S08]  /*49270*/  HMMA.16816.F32.BF16 R4, R20.reuse, R24, R4 ;  /* 0x000000181404723c */ /* 0x044ff00000041804 */
[----:B----4-:R-:W-:Y:S01]  /*49280*/  HMMA.16816.F32.BF16 R16, R20, R8, R16 ;  /* 0x000000081410723c */ /* 0x010fe20000041810 */
[----:B------:R-:W-:Y:S11]  /*49290*/  IMAD.MOV.U32 R0, RZ, RZ, R25 ;  /* 0x000000ffff007224 */ /* 0x000ff600078e0019 */
[----:B------:R-:W-:Y:S04]  /*492a0*/  @!UPT UIADD3 URZ, URZ, URZ, URZ ;  /* 0x0000003f3f3ff290 */ /* 0x000fe8000fffe03f */
[----:B------:R-:W-:Y:S02]  /*492b0*/  IMAD.MOV.U32 R3, RZ, RZ, R6 ;  /* 0x000000ffff037224 */ /* 0x000fe400078e0006 */
[----:B------:R-:W-:Y:S02]  /*492c0*/  IMAD.MOV.U32 R2, RZ, RZ, R7 ;  /* 0x000000ffff027224 */ /* 0x000fe400078e0007 */
[----:B------:R-:W-:Y:S02]  /*492d0*/  IMAD.MOV.U32 R10, RZ, RZ, R4 ;  /* 0x000000ffff0a7224 */ /* 0x000fe400078e0004 */
[----:B------:R-:W-:Y:S01]  /*492e0*/  IMAD.MOV.U32 R11, RZ, RZ, R5 ;  /* 0x000000ffff0b7224 */ /* 0x000fe200078e0005 */
[----:B------:R0:W-:Y:S01]  /*492f0*/  STL.64 [R1+0x1b0], R16 ;  /* 0x0001b01001007387 */ /* 0x0001e20000100a00 */
[----:B------:R1:W-:Y:S02]  /*49300*/  STL.64 [R1+0x1b8], R18 ;  /* 0x0001b81201007387 */ /* 0x0003e40000100a00 */
[----:B0-----:R-:W-:Y:S01]  /*49310*/  IMAD.MOV.U32 R16, RZ, RZ, R24 ;  /* 0x000000ffff107224 */ /* 0x001fe200078e0018 */
[----:B-1----:R-:W2:Y:S01]  /*49320*/  LDL.LU R19, [R1+0x2668] ;  /* 0x0026680001137983 */ /* 0x002ea20000300800 */
[----:B------:R-:W3:Y:S02]  /*49330*/  LDL.LU.64 R24, [R1+0x2660] ;  /* 0x0026600001187983 */ /* 0x000ee40000300a00 */
[----:B------:R-:W4:Y:S02]  /*49340*/  LDL.LU.64 R6, [R1+0x2658] ;  /* 0x0026580001067983 */ /* 0x000f240000300a00 */
[----:B------:R-:W4:Y:S01]  /*49350*/  LDL.LU.64 R4, [R1+0x2650] ;  /* 0x0026500001047983 */ /* 0x000f220000300a00 */
[----:B------:R-:W-:Y:S01]  /*49360*/  STL.64 [R1+0x2510], R10 ;  /* 0x0025100a01007387 */ /* 0x000fe20000100a00 */
[----:B------:R0:W-:Y:S03]  /*49370*/  STL.64 [R1+0x2508], R8 ;  /* 0x0025080801007387 */ /* 0x0001e60000100a00 */
[----:B0-----:R-:W2:Y:S01]  /*49380*/  LDL.LU R8, [R1+0x180] ;  /* 0x0001800001087983 */ /* 0x001ea20000300800 */
[----:B------:R-:W2:Y:S02]  /*49390*/  LDL.LU R9, [R1+0x184] ;  /* 0x0001840001097983 */ /* 0x000ea40000300800 */
[----:B------:R-:W2:Y:S02]  /*493a0*/  LDL.LU R10, [R1+0x188] ;  /* 0x00018800010a7983 */ /* 0x000ea40000300800 */
[----:B------:R-:W2:Y:S02]  /*493b0*/  LDL.LU R11, [R1+0x18c] ;  /* 0x00018c00010b7983 */ /* 0x000ea40000300800 */
[----:B---3--:R-:W-:-:S02]  /*493c0*/  IMAD.MOV.U32 R18, RZ, RZ, R24 ;  /* 0x000000ffff127224 */ /* 0x008fc400078e0018 */
[----:B------:R-:W-:Y:S01]  /*493d0*/  IMAD.MOV.U32 R17, RZ, RZ, R25 ;  /* 0x000000ffff117224 */ /* 0x000fe200078e0019 */
[C---:B----4-:R-:W-:Y:S01]  /*493e0*/  HMMA.16816.F32.BF16 R4, R20.reuse, R24, R4 ;  /* 0x000000181404723c */ /* 0x050fe20000041804 */
[----:B------:R-:W3:Y:S07]  /*493f0*/  LDL.LU.64 R24, [R1+0x2648] ;  /* 0x0026480001187983 */ /* 0x000eee0000300a00 */
[----:B--2---:R-:W-:Y:S01]  /*49400*/  HMMA.16816.F32.BF16 R8, R20, R12, R8 ;  /* 0x0000000c1408723c */ /* 0x004fe20000041808 */
[----:B------:R-:W0:Y:S11]  /*49410*/  LDSM.16.MT88.4 R20, [R19+0x11400] ;  /* 0x011400001314783b */ /* 0x000e360000004200 */
[----:B------:R-:W-:Y:S03]  /*49420*/  @!UPT UIADD3 URZ, URZ, URZ, URZ ;  /* 0x0000003f3f3ff290 */ /* 0x000fe6000fffe03f */
[----:B------:R-:W-:Y:S01]  /*49430*/  STL [R1+0x190], R4 ;  /* 0x0001900401007387 */ /* 0x000fe20000100800 */
[----:B------:R-:W-:Y:S02]  /*49440*/  IMAD.MOV.U32 R26, RZ, RZ, R5 ;  /* 0x000000ffff1a7224 */ /* 0x000fe400078e0005 */
[----:B------:R-:W-:Y:S02]  /*49450*/  IMAD.MOV.U32 R27, RZ, RZ, R6 ;  /* 0x000000ffff1b7224 */ /* 0x000fe400078e0006 */
[----:B------:R1:W-:Y:S02]  /*49460*/  STL [R1+0x19c], R7 ;  /* 0x00019c0701007387 */ /* 0x0003e40000100800 */
[----:B-1----:R-:W2:Y:S01]  /*49470*/  LDL.LU.64 R6, [R1+0x2640] ;  /* 0x0026400001067983 */ /* 0x002ea20000300a00 */
[----:B------:R-:W4:Y:S02]  /*49480*/  LDL.LU.64 R4, [R1+0x2638] ;  /* 0x0026380001047983 */ /* 0x000f240000300a00 */
[----:B------:R-:W-:Y:S01]  /*49490*/  STL.64 [R1+0x2540], R26 ;  /* 0x0025401a01007387 */ /* 0x000fe20000100a00 */
[----:B---3--:R-:W-:Y:S01]  /*494a0*/  STL.64 [R1+0x2538], R24 ;  /* 0x0025381801007387 */ /* 0x008fe20000100a00 */
[----:B------:R-:W-:Y:S02]  /*494b0*/  STL [R1+0x2530], R18 ;  /* 0x0025301201007387 */ /* 0x000fe40000100800 */
[----:B------:R1:W-:Y:S02]  /*494c0*/  STL.64 [R1+0x2528], R16 ;  /* 0x0025281001007387 */ /* 0x0003e40000100a00 */
[----:B-1----:R-:W3:Y:S01]  /*494d0*/  LDL.LU R16, [R1+0xe0] ;  /* 0x0000e00001107983 */ /* 0x002ee20000300800 */
[----:B------:R-:W-:Y:S02]  /*494e0*/  STL.64 [R1+0x180], R8 ;  /* 0x0001800801007387 */ /* 0x000fe40000100a00 */
[----:B------:R-:W-:Y:S02]  /*494f0*/  STL.64 [R1+0x188], R10 ;  /* 0x0001880a01007387 */ /* 0x000fe40000100a00 */
[----:B------:R-:W3:Y:S01]  /*49500*/  LDL.LU R17, [R1+0xe4] ;  /* 0x0000e40001117983 */ /* 0x000ee20000300800 */
[----:B------:R-:W2:Y:S01]  /*49510*/  LDL.LU R18, [R1+0xe8] ;  /* 0x0000e80001127983 */ /* 0x000ea20000300800 */
[----:B------:R-:W2:Y:S02]  /*49520*/  LDL.LU R19, [R1+0xec] ;  /* 0x0000ec0001137983 */ /* 0x000ea40000300800 */
[----:B----4-:R-:W-:-:S02]  /*49530*/  IMAD.MOV.U32 R24, RZ, RZ, R5 ;  /* 0x000000ffff187224 */ /* 0x010fc400078e0005 */
[----:B------:R-:W-:Y:S01]  /*49540*/  IMAD.MOV.U32 R25, RZ, RZ, R4 ;  /* 0x000000ffff197224 */ /* 0x000fe200078e0004 */
[----:B--2---:R-:W-:Y:S01]  /*49550*/  STL.64 [R1+0x2550], R18 ;  /* 0x0025501201007387 */ /* 0x004fe20000100a00 */
[----:B---3--:R1:W-:Y:S02]  /*49560*/  STL.64 [R1+0x2548], R16 ;  /* 0x0025481001007387 */ /* 0x0083e40000100a00 */
[----:B------:R-:W2:Y:S02]  /*49570*/  LDL.LU R5, [R1+0x2634] ;  /* 0x0026340001057983 */ /* 0x000ea40000300800 */
[----:B------:R-:W3:Y:S01]  /*49580*/  LDL.LU R4, [R1+0x2630] ;  /* 0x0026300001047983 */ /* 0x000ee20000300800 */
[----:B------:R-:W-:Y:S04]  /*49590*/  STL.64 [R1+0x2558], R24 ;  /* 0x0025581801007387 */ /* 0x000fe80000100a00 */
[----:B-1----:R-:W4:Y:S01]  /*495a0*/  LDL.LU R16, [R1+0xf0] ;  /* 0x0000f00001107983 */ /* 0x002f220000300800 */
[----:B------:R-:W4:Y:S02]  /*495b0*/  LDL.LU R17, [R1+0xf4] ;  /* 0x0000f40001117983 */ /* 0x000f240000300800 */
[----:B------:R-:W4:Y:S02]  /*495c0*/  LDL.LU R18, [R1+0xf8] ;  /* 0x0000f80001127983 */ /* 0x000f240000300800 */
[----:B------:R-:W4:Y:S02]  /*495d0*/  LDL.LU R19, [R1+0xfc] ;  /* 0x0000fc0001137983 */ /* 0x000f240000300800 */
[----:B--2---:R-:W-:-:S02]  /*495e0*/  IMAD.MOV.U32 R12, RZ, RZ, R5 ;  /* 0x000000ffff0c7224 */ /* 0x004fc400078e0005 */
[----:B---3--:R-:W-:Y:S01]  /*495f0*/  IMAD.MOV.U32 R13, RZ, RZ, R4 ;  /* 0x000000ffff0d7224 */ /* 0x008fe200078e0004 */
[----:B------:R-:W2:Y:S01]  /*49600*/  LDL.LU R5, [R1+0x262c] ;  /* 0x00262c0001057983 */ /* 0x000ea20000300800 */
[----:B------:R-:W3:Y:S03]  /*49610*/  LDL.LU R4, [R1+0x2628] ;  /* 0x0026280001047983 */ /* 0x000ee60000300800 */
[----:B------:R1:W-:Y:S01]  /*49620*/  STL.64 [R1+0x2570], R12 ;  /* 0x0025700c01007387 */ /* 0x0003e20000100a00 */
[----:B------:R-:W2:Y:S02]  /*49630*/  LDL.LU R8, [R1+0x110] ;  /* 0x0001100001087983 */ /* 0x000ea40000300800 */
[----:B------:R-:W2:Y:S02]  /*49640*/  LDL.LU R9, [R1+0x114] ;  /* 0x0001140001097983 */ /* 0x000ea40000300800 */
[----:B------:R-:W2:Y:S01]  /*49650*/  LDL.LU R10, [R1+0x118] ;  /* 0x00011800010a7983 */ /* 0x000ea20000300800 */
[----:B------:R-:W2:Y:S04]  /*49660*/  LDL.LU R11, [R1+0x11c] ;  /* 0x00011c00010b7983 */ /* 0x000ea80000300800 */
[----:B--2---:R-:W-:Y:S01]  /*49670*/  STL.64 [R1+0x2580], R10 ;  /* 0x0025800a01007387 */ /* 0x004fe20000100a00 */
[----:B------:R-:W-:Y:S02]  /*49680*/  STL.64 [R1+0x2578], R8 ;  /* 0x0025780801007387 */ /* 0x000fe40000100a00 */
[----:B-1----:R-:W2:Y:S02]  /*49690*/  LDL.LU R12, [R1+0x40] ;  /* 0x00004000010c7983 */ /* 0x002ea40000300800 */
[----:B------:R-:W2:Y:S02]  /*496a0*/  LDL.LU R13, [R1+0x44] ;  /* 0x00004400010d7983 */ /* 0x000ea40000300800 */
[----:B--2---:R3:W-:Y:S02]  /*496b0*/  STL.64 [R1+0x2590], R12 ;  /* 0x0025900c01007387 */ /* 0x0047e40000100a00 */
[----:B---3--:R-:W-:-:S02]  /*496c0*/  IMAD.MOV.U32 R12, RZ, RZ, R4 ;  /* 0x000000ffff0c7224 */ /* 0x008fc400078e0004 */
[----:B------:R-:W-:Y:S01]  /*496d0*/  IMAD.MOV.U32 R13, RZ, RZ, R5 ;  /* 0x000000ffff0d7224 */ /* 0x000fe200078e0005 */
[----:B------:R-:W2:Y:S01]  /*496e0*/  LDL.LU R4, [R1+0x2624] ;  /* 0x0026240001047983 */ /* 0x000ea20000300800 */
[----:B------:R-:W3:Y:S03]  /*496f0*/  LDL.LU R5, [R1+0x2620] ;  /* 0x0026200001057983 */ /* 0x000ee60000300800 */
[----:B------:R1:W-:Y:S04]  /*49700*/  STL.64 [R1+0x25a8], R12 ;  /* 0x0025a80c01007387 */ /* 0x0003e80000100a00 */
[----:B-1----:R-:W2:Y:S01]  /*49710*/  LDL.LU R12, [R1+0x60] ;  /* 0x00006000010c7983 */ /* 0x002ea20000300800 */
[----:B------:R-:W2:Y:S03]  /*49720*/  LDL.LU R13, [R1+0x64] ;  /* 0x00006400010d7983 */ /* 0x000ea60000300800 */
[----:B--2---:R3:W-:Y:S01]  /*49730*/  STL.64 [R1+0x25c0], R12 ;  /* 0x0025c00c01007387 */ /* 0x0047e20000100a00 */
[----:B------:R-:W2:Y:S02]  /*49740*/  LDL.LU R8, [R1+0x120] ;  /* 0x0001200001087983 */ /* 0x000ea40000300800 */
[----:B------:R-:W2:Y:S02]  /*49750*/  LDL.LU R9, [R1+0x124] ;  /* 0x0001240001097983 */ /* 0x000ea40000300800 */
[----:B------:R-:W2:Y:S01]  /*49760*/  LDL.LU R10, [R1+0x128] ;  /* 0x00012800010a7983 */ /* 0x000ea20000300800 */
[----:B------:R-:W2:Y:S01]  /*49770*/  LDL.LU R11, [R1+0x12c] ;  /* 0x00012c00010b7983 */ /* 0x000ea20000300800 */
[----:B---3--:R-:W-:-:S02]  /*49780*/  IMAD.MOV.U32 R12, RZ, RZ, R5 ;  /* 0x000000ffff0c7224 */ /* 0x008fc400078e0005 */
[----:B------:R-:W-:Y:S01]  /*49790*/  IMAD.MOV.U32 R13, RZ, RZ, R4 ;  /* 0x000000ffff0d7224 */ /* 0x000fe200078e0004 */
[----:B------:R-:W3:Y:S01]  /*497a0*/  LDL.LU R5, [R1+0x261c] ;  /* 0x00261c0001057983 */ /* 0x000ee20000300800 */
[----:B------:R-:W2:Y:S03]  /*497b0*/  LDL.LU R4, [R1+0x2618] ;  /* 0x0026180001047983 */ /* 0x000ea60000300800 */
[----:B------:R1:W-:Y:S04]  /*497c0*/  STL.64 [R1+0x25d8], R12 ;  /* 0x0025d80c01007387 */ /* 0x0003e80000100a00 */
[----:B-1----:R-:W2:Y:S01]  /*497d0*/  LDL.LU R12, [R1+0x80] ;  /* 0x00008000010c7983 */ /* 0x002ea20000300800 */
[----:B------:R-:W2:Y:S03]  /*497e0*/  LDL.LU R13, [R1+0x84] ;  /* 0x00008400010d7983 */ /* 0x000ea60000300800 */
[----:B--2---:R-:W-:Y:S01]  /*497f0*/  STL.64 [R1+0x25f0], R12 ;  /* 0x0025f00c01007387 */ /* 0x004fe20000100a00 */
[----:B------:R-:W-:Y:S02]  /*49800*/  STL.64 [R1+0x25a0], R10 ;  /* 0x0025a00a01007387 */ /* 0x000fe40000100a00 */
[----:B------:R1:W-:Y:S02]  /*49810*/  STL.64 [R1+0x2598], R8 ;  /* 0x0025980801007387 */ /* 0x0003e40000100a00 */
[----:B-1----:R-:W2:Y:S01]  /*49820*/  LDL.LU R8, [R1+0x130] ;  /* 0x0001300001087983 */ /* 0x002ea20000300800 */
[----:B------:R-:W2:Y:S02]  /*49830*/  LDL.LU R9, [R1+0x134] ;  /* 0x0001340001097983 */ /* 0x000ea40000300800 */
[----:B------:R-:W2:Y:S02]  /*49840*/  LDL.LU R10, [R1+0x138] ;  /* 0x00013800010a7983 */ /* 0x000ea40000300800 */
[----:B------:R-:W2:Y:S02]  /*49850*/  LDL.LU R11, [R1+0x13c] ;  /* 0x00013c00010b7983 */ /* 0x000ea40000300800 */
[----:B------:R-:W-:-:S02]  /*49860*/  IMAD.MOV.U32 R12, RZ, RZ, R4 ;  /* 0x000000ffff0c7224 */ /* 0x000fc400078e0004 */
[----:B---3--:R-:W-:Y:S01]  /*49870*/  IMAD.MOV.U32 R13, RZ, RZ, R5 ;  /* 0x000000ffff0d7224 */ /* 0x008fe200078e0005 */
[----:B------:R-:W3:Y:S01]  /*49880*/  LDL.LU R4, [R1+0x2614] ;  /* 0x0026140001047983 */ /* 0x000ee20000300800 */
[----:B------:R-:W3:Y:S03]  /*49890*/  LDL.LU R5, [R1+0x2610] ;  /* 0x0026100001057983 */ /* 0x000ee60000300800 */
[----:B--2---:R-:W-:Y:S01]  /*498a0*/  STL.64 [R1+0x25b8], R10 ;  /* 0x0025b80a01007387 */ /* 0x004fe20000100a00 */
[----:B------:R1:W-:Y:S03]  /*498b0*/  STL.64 [R1+0x25b0], R8 ;  /* 0x0025b00801007387 */ /* 0x0003e60000100a00 */
[----:B-1----:R-:W2:Y:S01]  /*498c0*/  LDL.LU R8, [R1+0x140] ;  /* 0x0001400001087983 */ /* 0x002ea20000300800 */
[----:B------:R-:W2:Y:S02]  /*498d0*/  LDL.LU R9, [R1+0x144] ;  /* 0x0001440001097983 */ /* 0x000ea40000300800 */
[----:B------:R-:W2:Y:S02]  /*498e0*/  LDL.LU R10, [R1+0x148] ;  /* 0x00014800010a7983 */ /* 0x000ea40000300800 */
[----:B------:R-:W2:Y:S02]  /*498f0*/  LDL.LU R11, [R1+0x14c] ;  /* 0x00014c00010b7983 */ /* 0x000ea40000300800 */
        /* <DEDUP_REMOVED lines=12> */
[----:B------:R-:W-:-:S02]  /*499c0*/  IMAD.MOV.U32 R24, RZ, RZ, R6 ;  /* 0x000000ffff187224 */ /* 0x000fc400078e0006 */
[----:B------:R-:W-:Y:S01]  /*499d0*/  IMAD.MOV.U32 R25, RZ, RZ, R7 ;  /* 0x000000ffff197224 */ /* 0x000fe200078e0007 */
[----:B--2---:R-:W-:Y:S01]  /*499e0*/  STL.64 [R1+0x2600], R10 ;  /* 0x0026000a01007387 */ /* 0x004fe20000100a00 */
[----:B------:R1:W-:Y:S03]  /*499f0*/  STL.64 [R1+0x25f8], R8 ;  /* 0x0025f80801007387 */ /* 0x0003e60000100a00 */
[----:B-1----:R-:W3:Y:S01]  /*49a00*/  LDL.LU R8, [R1+0x170] ;  /* 0x0001700001087983 */ /* 0x002ee20000300800 */
[----:B------:R-:W3:Y:S02]  /*49a10*/  LDL.LU R9, [R1+0x174] ;  /* 0x0001740001097983 */ /* 0x000ee40000300800 */
[----:B------:R-:W3:Y:S02]  /*49a20*/  LDL.LU R10, [R1+0x178] ;  /* 0x00017800010a7983 */ /* 0x000ee40000300800 */
[----:B------:R-:W3:Y:S01]  /*49a30*/  LDL.LU R11, [R1+0x17c] ;  /* 0x00017c00010b7983 */ /* 0x000ee20000300800 */
[----:B----4-:R-:W-:Y:S01]  /*49a40*/  STL.64 [R1+0x2568], R18 ;  /* 0x0025681201007387 */ /* 0x010fe20000100a00 */
[----:B------:R1:W-:Y:S02]  /*49a50*/  STL.64 [R1+0x2560], R16 ;  /* 0x0025601001007387 */ /* 0x0003e40000100a00 */
[----:B------:R-:W3:Y:S02]  /*49a60*/  LDL.LU R6, [R1+0x260c] ;  /* 0x00260c0001067983 */ /* 0x000ee40000300800 */
[----:B------:R-:W3:Y:S01]  /*49a70*/  LDL.LU R7, [R1+0x2608] ;  /* 0x0026080001077983 */ /* 0x000ee20000300800 */
[----:B-1----:R-:W2:Y:S01]  /*49a80*/  LDL.LU R16, [R1+0x100] ;  /* 0x0001000001107983 */ /* 0x002ea20000300800 */
[----:B------:R-:W2:Y:S02]  /*49a90*/  LDL.LU R17, [R1+0x104] ;  /* 0x0001040001117983 */ /* 0x000ea40000300800 */
[----:B------:R-:W2:Y:S02]  /*49aa0*/  LDL.LU R18, [R1+0x108] ;  /* 0x0001080001127983 */ /* 0x000ea40000300800 */
[----:B------:R-:W2:Y:S01]  /*49ab0*/  LDL.LU R19, [R1+0x10c] ;  /* 0x00010c0001137983 */ /* 0x000ea20000300800 */
[----:B0-----:R-:W-:Y:S01]  /*49ac0*/  STL.64 [R1+0x2348], R22 ;  /* 0x0023481601007387 */ /* 0x001fe20000100a00 */
[----:B------:R0:W-:Y:S03]  /*49ad0*/  STL.64 [R1+0x2340], R20 ;  /* 0x0023401401007387 */ /* 0x0001e60000100a00 */
[----:B0-----:R-:W4:Y:S01]  /*49ae0*/  LDL.LU.64 R20, [R1+0x210] ;  /* 0x0002100001147983 */ /* 0x001f220000300a00 */
[----:B------:R-:W2:Y:S01]  /*49af0*/  LDL.LU.64 R22, [R1+0x218] ;  /* 0x0002180001167983 */ /* 0x000ea20000300a00 */
[C---:B---3--:R-:W-:Y:S02]  /*49b00*/  HMMA.16816.F32.BF16 R12, R4.reuse, R12, R8 ;  /* 0x0000000c040c723c */ /* 0x048fe40000041808 */
[----:B--2---:R-:W-:Y:S01]  /*49b10*/  STL [R1+0x235c], R22 ;  /* 0x00235c1601007387 */ /* 0x004fe20000100800 */
[----:B------:R-:W-:Y:S02]  /*49b20*/  STL [R1+0x2358], R23 ;  /* 0x0023581701007387 */ /* 0x000fe40000100800 */
[----:B------:R-:W2:Y:S02]  /*49b30*/  LDL.LU.64 R10, [R1+0x2600] ;  /* 0x00260000010a7983 */ /* 0x000ea40000300a00 */
[----:B------:R-:W2:Y:S11]  /*49b40*/  LDL.LU.64 R8, [R1+0x25f8] ;  /* 0x0025f80001087983 */ /* 0x000eb60000300a00 */
[----:B------:R-:W-:Y:S05]  /*49b50*/  @!UPT UIADD3 URZ, URZ, URZ, URZ ;  /* 0x0000003f3f3ff290 */ /* 0x000fea000fffe03f */
[----:B------:R0:W-:Y:S01]  /*49b60*/  STL.64 [R1+0x170], R12 ;  /* 0x0001700c01007387 */ /* 0x0001e20000100a00 */
[----:B------:R2:W-:Y:S03]  /*49b70*/  STL.64 [R1+0x178], R14 ;  /* 0x0001780e01007387 */ /* 0x0005e60000100a00 */
[----:B0-----:R-:W2:Y:S02]  /*49b80*/  LDL.LU.64 R12, [R1+0x25f0] ;  /* 0x0025f000010c7983 */ /* 0x001ea40000300a00 */
[----:B--2---:R-:W-:Y:S02]  /*49b90*/  HMMA.16816.F32.BF16 R12, R4, R12, R8 ;  /* 0x0000000c040c723c */ /* 0x004fe40000041808 */
[----:B------:R-:W2:Y:S01]  /*49ba0*/  LDL.LU.64 R10, [R1+0x25e8] ;  /* 0x0025e800010a7983 */ /* 0x000ea20000300a00 */
[----:B------:R-:W2:Y:S11]  /*49bb0*/  LDL.LU.64 R8, [R1+0x25e0] ;  /* 0x0025e00001087983 */ /* 0x000eb60000300a00 */
[----:B------:R-:W-:Y:S09]  /*49bc0*/  @!UPT UIADD3 URZ, URZ, URZ, URZ ;  /* 0x0000003f3f3ff290 */ /* 0x000ff2000fffe03f */
        /* <DEDUP_REMOVED lines=29> */
[----:B------:R-:W-:Y:S02]  /*49da0*/  STL [R1+0x2368], R23 ;  /* 0x0023681701007387 */ /* 0x000fe40000100800 */
[----:B----4-:R0:W-:Y:S02]  /*49db0*/  STL.64 [R1+0x24d0], R20 ;  /* 0x0024d01401007387 */ /* 0x0101e40000100a00 */
[----:B0-----:R-:W-:Y:S02]  /*49dc0*/  IMAD.MOV.U32 R20, RZ, RZ, R29 ;  /* 0x000000ffff147224 */ /* 0x001fe400078e001d */
[----:B------:R-:W-:Y:S01]  /*49dd0*/  IMAD.MOV.U32 R21, RZ, RZ, R28 ;  /* 0x000000ffff157224 */ /* 0x000fe200078e001c */
[----:B------:R-:W3:Y:S01]  /*49de0*/  LDL.LU R29, [R1+0x258c] ;  /* 0x00258c00011d7983 */ /* 0x000ee20000300800 */
[----:B------:R-:W4:Y:S01]  /*49df0*/  LDL.LU R28, [R1+0x2588] ;  /* 0x00258800011c7983 */ /* 0x000f220000300800 */
[C---:B--2---:R-:W-:Y:S02]  /*49e00*/  HMMA.16816.F32.BF16 R12, R4.reuse, R12, R8 ;  /* 0x0000000c040c723c */ /* 0x044fe40000041808 */
[----:B------:R-:W2:Y:S01]  /*49e10*/  LDL.LU.64 R10, [R1+0x2580] ;  /* 0x00258000010a7983 */ /* 0x000ea20000300a00 */
[----:B------:R-:W2:Y:S11]  /*49e20*/  LDL.LU.64 R8, [R1+0x2578] ;  /* 0x0025780001087983 */ /* 0x000eb60000300a00 */
[----:B------:R-:W-:Y:S09]  /*49e30*/  @!UPT UIADD3 URZ, URZ, URZ, URZ ;  /* 0x0000003f3f3ff290 */ /* 0x000ff2000fffe03f */
[----:B------:R0:W-:Y:S01]  /*49e40*/  STL.64 [R1+0x120], R12 ;  /* 0x0001200c01007387 */ /* 0x0001e20000100a00 */
[----:B------:R1:W-:Y:S03]  /*49e50*/  STL.64 [R1+0x128], R14 ;  /* 0x0001280e01007387 */ /* 0x0003e60000100a00 */
[----:B0-----:R-:W2:Y:S01]  /*49e60*/  LDL.LU.64 R12, [R1+0x2570] ;  /* 0x00257000010c7983 */ /* 0x001ea20000300a00 */
[C---:B------:R-:W-:Y:S08]  /*49e70*/  HMMA.16816.F32.BF16 R24, R4.reuse, R24, R16 ;  /* 0x000000180418723c */ /* 0x040ff00000041810 */
[C---:B--2---:R-:W-:Y:S01]  /*49e80*/  HMMA.16816.F32.BF16 R8, R4.reuse, R12, R8 ;  /* 0x0000000c0408723c */ /* 0x044fe20000041808 */
[----:B------:R-:W2:Y:S11]  /*49e90*/  LDL.LU R12, [R1+0x2e0] ;  /* 0x0002e000010c7983 */ /* 0x000eb60000300800 */
[----:B------:R-:W-:Y:S11]  /*49ea0*/  @!UPT UIADD3 URZ, URZ, URZ, URZ ;  /* 0x0000003f3f3ff290 */ /* 0x000ff6000fffe03f */
[----:B------:R0:W-:Y:S01]  /*49eb0*/  STL.64 [R1+0x110], R8 ;  /* 0x0001100801007387 */ /* 0x0001e20000100a00 */
[----:B------:R3:W-:Y:S02]  /*49ec0*/  STL.64 [R1+0x118], R10 ;  /* 0x0001180a01007387 */ /* 0x0007e40000100a00 */
[----:B------:R-:W2:Y:S02]  /*49ed0*/  LDL.LU R13, [R1+0x2e4] ;  /* 0x0002e400010d7983 */ /* 0x000ea40000300800 */
[----:B-1----:R-:W2:Y:S01]  /*49ee0*/  LDL.LU R14, [R1+0x2e8] ;  /* 0x0002e800010e7983 */ /* 0x002ea20000300800 */
[----:B------:R-:W2:Y:S04]  /*49ef0*/  LDL.LU R15, [R1+0x2ec] ;  /* 0x0002ec00010f7983 */ /* 0x000ea80000300800 */
[----:B0-----:R-:W2:Y:S01]  /*49f00*/  LDL.LU R8, [R1+0x2d0] ;  /* 0x0002d00001087983 */ /* 0x001ea20000300800 */
[----:B------:R-:W2:Y:S02]  /*49f10*/  LDL.LU R9, [R1+0x2d4] ;  /* 0x0002d40001097983 */ /* 0x000ea40000300800 */
[----:B---3--:R-:W3:Y:S02]  /*49f20*/  LDL.LU R10, [R1+0x2d8] ;  /* 0x0002d800010a7983 */ /* 0x008ee40000300800 */
[----:B------:R-:W3:Y:S01]  /*49f30*/  LDL.LU R11, [R1+0x2dc] ;  /* 0x0002dc00010b7983 */ /* 0x000ee20000300800 */
[----:B------:R-:W2:Y:S01]  /*49f40*/  LDL.LU.64 R18, [R1+0x2568] ;  /* 0x0025680001127983 */ /* 0x000ea20000300a00 */
[----:B------:R-:W2:Y:S02]  /*49f50*/  LDL.LU.64 R16, [R1+0x2560] ;  /* 0x0025600001107983 */ /* 0x000ea40000300a00 */
[----:B------:R0:W-:Y:S02]  /*49f60*/  STL.64 [R1+0x100], R24 ;  /* 0x0001001801007387 */ /* 0x0001e40000100a00 */
[----:B------:R2:W-:Y:S01]  /*49f70*/  STL.64 [R1+0x108], R26 ;  /* 0x0001081a01007387 */ /* 0x0005e20000100a00 */
[----:B0-----:R-:W2:Y:S02]  /*49f80*/  LDL.LU.64 R24, [R1+0x2558] ;  /* 0x0025580001187983 */ /* 0x001ea40000300a00 */
[C---:B--2---:R-:W-:Y:S02]  /*49f90*/  HMMA.16816.F32.BF16 R24, R4.reuse, R24, R16 ;  /* 0x000000180418723c */ /* 0x044fe40000041810 */
[----:B------:R-:W2:Y:S01]  /*49fa0*/  LDL.LU.64 R18, [R1+0x2550] ;  /* 0x0025500001127983 */ /* 0x000ea20000300a00 */
[----:B------:R-:W2:Y:S11]  /*49fb0*/  LDL.LU.64 R16, [R1+0x2548] ;  /* 0x0025480001107983 */ /* 0x000eb60000300a00 */
[----:B------:R-:W-:Y:S09]  /*49fc0*/  @!UPT UIADD3 URZ, URZ, URZ, URZ ;  /* 0x0000003f3f3ff290 */ /* 0x000ff2000fffe03f */
[----:B------:R-:W-:Y:S01]  /*49fd0*/  STL.64 [R1+0xf0], R24 ;  /* 0x0000f01801007387 */ /* 0x000fe20000100a00 */
[----:B------:R0:W-:Y:S03]  /*49fe0*/  STL.64 [R1+0xf8], R26 ;  /* 0x0000f81a01007387 */ /* 0x0001e60000100a00 */
[----:B0-----:R-:W3:Y:S01]  /*49ff0*/  LDL.LU.64 R26, [R1+0x2540] ;  /* 0x00254000011a7983 */ /* 0x001ee20000300a00 */
[----:B------:R-:W3:Y:S01]  /*4a000*/  LDL.LU.64 R24, [R1+0x2538] ;  /* 0x0025380001187983 */ /* 0x000ee20000300a00 */
[----:B--2---:R-:W-:Y:S02]  /*4a010*/  HMMA.16816.F32.BF16 R20, R4, R20, R16 ;  /* 0x000000140414723c */ /* 0x004fe40000041810 */
[----:B------:R-:W2:Y:S01]  /*4a020*/  LDL.LU R18, [R1+0x2530] ;  /* 0x0025300001127983 */ /* 0x000ea20000300800 */
[----:B------:R-:W3:Y:S11]  /*4a030*/  LDL.LU.64 R16, [R1+0x2528] ;  /* 0x0025280001107983 */ /* 0x000ef60000300a00 */
[----:B------:R-:W-:Y:S09]  /*4a040*/  @!UPT UIADD3 URZ, URZ, URZ, URZ ;  /* 0x0000003f3f3ff290 */ /* 0x000ff2000fffe03f */
[----:B------:R2:W-:Y:S01]  /*4a050*/  STL.64 [R1+0xe0], R20 ;  /* 0x0000e01401007387 */ /* 0x0005e20000100a00 */
[----:B------:R-:W-:Y:S02]  /*4a060*/  STL.64 [R1+0xe8], R22 ;  /* 0x0000e81601007387 */ /* 0x000fe40000100a00 */
[----:B--2---:R-:W-:Y:S02]  /*4a070*/  IMAD.MOV.U32 R20, RZ, RZ, R18 ;  /* 0x000000ffff147224 */ /* 0x004fe400078e0012 */
[----:B---3--:R-:W-:-:S05]  /*4a080*/  IMAD.MOV.U32 R21, RZ, RZ, R17 ;  /* 0x000000ffff157224 */ /* 0x008fca00078e0011 */
[----:B------:R0:W-:Y:S02]  /*4a090*/  STL.64 [R1+0x24e8], R20 ;  /* 0x0024e81401007387 */ /* 0x0001e40000100a00 */
[----:B0-----:R-:W-:Y:S02]  /*4a0a0*/  IMAD.MOV.U32 R20, RZ, RZ, R16 ;  /* 0x000000ffff147224 */ /* 0x001fe400078e0010 */
[----:B------:R-:W-:-:S05]  /*4a0b0*/  IMAD.MOV.U32 R21, RZ, RZ, R0 ;  /* 0x000000ffff157224 */ /* 0x000fca00078e0000 */
[----:B------:R0:W-:Y:S04]  /*4a0c0*/  STL.64 [R1+0x2500], R20 ;  /* 0x0025001401007387 */ /* 0x0001e80000100a00 */
[----:B0-----:R-:W2:Y:S01]  /*4a0d0*/  LDL.LU R20, [R1+0xa0] ;  /* 0x0000a00001147983 */ /* 0x001ea20000300800 */
[----:B------:R-:W2:Y:S02]  /*4a0e0*/  LDL.LU R21, [R1+0xa4] ;  /* 0x0000a40001157983 */ /* 0x000ea40000300800 */
[----:B------:R-:W2:Y:S02]  /*4a0f0*/  LDL.LU R22, [R1+0xa8] ;  /* 0x0000a80001167983 */ /* 0x000ea40000300800 */
[----:B------:R-:W2:Y:S01]  /*4a100*/  LDL.LU R23, [R1+0xac] ;  /* 0x0000ac0001177983 */ /* 0x000ea20000300800 */
[----:B------:R-:W3:Y:S01]  /*4a110*/  LDL.LU R16, [R1+0x2a0] ;  /* 0x0002a00001107983 */ /* 0x000ee20000300800 */
[----:B------:R-:W3:Y:S02]  /*4a120*/  LDL.LU R17, [R1+0x2a4] ;  /* 0x0002a40001117983 */ /* 0x000ee40000300800 */
[----:B------:R-:W2:Y:S02]  /*4a130*/  LDL.LU R18, [R1+0x2a8] ;  /* 0x0002a80001127983 */ /* 0x000ea40000300800 */
[----:B------:R-:W2:Y:S01]  /*4a140*/  LDL.LU R19, [R1+0x2ac] ;  /* 0x0002ac0001137983 */ /* 0x000ea20000300800 */
[C---:B------:R-:W-:Y:S01]  /*4a150*/  HMMA.16816.F32.BF16 R12, R4.reuse, R24, R12 ;  /* 0x00000018040c723c */ /* 0x040fe2000004180c */
[----:B--2---:R-:W-:Y:S01]  /*4a160*/  STL.64 [R1+0x24e0], R18 ;  /* 0x0024e01201007387 */ /* 0x004fe20000100a00 */
[----:B---3--:R0:W-:Y:S03]  /*4a170*/  STL.64 [R1+0x24d8], R16 ;  /* 0x0024d81001007387 */ /* 0x0081e60000100a00 */
[----:B0-----:R-:W2:Y:S01]  /*4a180*/  LDL.LU R16, [R1+0x2b0] ;  /* 0x0002b00001107983 */ /* 0x001ea20000300800 */
[----:B------:R-:W2:Y:S02]  /*4a190*/  LDL.LU R17, [R1+0x2b4] ;  /* 0x0002b40001117983 */ /* 0x000ea40000300800 */
[----:B------:R-:W3:Y:S02]  /*4a1a0*/  LDL.LU R18, [R1+0x2b8] ;  /* 0x0002b80001127983 */ /* 0x000ee40000300800 */
[----:B------:R-:W3:Y:S02]  /*4a1b0*/  LDL.LU R19, [R1+0x2bc] ;  /* 0x0002bc0001137983 */ /* 0x000ee40000300800 */
[----:B---3--:R-:W-:Y:S01]  /*4a1c0*/  STL.64 [R1+0x24f8], R18 ;  /* 0x0024f81201007387 */ /* 0x008fe20000100a00 */
[----:B--2---:R0:W-:Y:S03]  /*4a1d0*/  STL.64 [R1+0x24f0], R16 ;  /* 0x0024f01001007387 */ /* 0x0041e60000100a00 */
[----:B0-----:R-:W2:Y:S01]  /*4a1e0*/  LDL.LU R16, [R1+0x2c0] ;  /* 0x0002c00001107983 */ /* 0x001ea20000300800 */
[----:B------:R-:W2:Y:S02]  /*4a1f0*/  LDL.LU R17, [R1+0x2c4] ;  /* 0x0002c40001117983 */ /* 0x000ea40000300800 */
[----:B------:R-:W2:Y:S02]  /*4a200*/  LDL.LU R18, [R1+0x2c8] ;  /* 0x0002c80001127983 */ /* 0x000ea40000300800 */
[----:B------:R-:W2:Y:S02]  /*4a210*/  LDL.LU R19, [R1+0x2cc] ;  /* 0x0002cc0001137983 */ /* 0x000ea40000300800 */
[----:B------:R-:W-:Y:S01]  /*4a220*/  STL.64 [R1+0xc0], R12 ;  /* 0x0000c00c01007387 */ /* 0x000fe20000100a00 */
[----:B------:R0:W-:Y:S03]  /*4a230*/  STL.64 [R1+0xc8], R14 ;  /* 0x0000c80e01007387 */ /* 0x0001e60000100a00 */
[----:B0-----:R-:W3:Y:S01]  /*4a240*/  LDL.LU.64 R14, [R1+0x2520] ;  /* 0x00252000010e7983 */ /* 0x001ee20000300a00 */
[----:B------:R-:W2:Y:S02]  /*4a250*/  LDL.LU.64 R12, [R1+0x2518] ;  /* 0x00251800010c7983 */ /* 0x000ea40000300a00 */
        /* <DEDUP_REMOVED lines=8> */
[----:B0-----:R-:W2:Y:S01]  /*4a2e0*/  LDL.LU.64 R8, [R1+0x2508] ;  /* 0x0025080001087983 */ /* 0x001ea20000300a00 */
[----:B------:R-:W-:Y:S02]  /*4a2f0*/  STL [R1+0x2388], R24 ;  /* 0x0023881801007387 */ /* 0x000fe40000100800 */
[----:B------:R-:W-:Y:S02]  /*4a300*/  STL [R1+0x22d8], R0 ;  /* 0x0022d80001007387 */ /* 0x000fe40000100800 */
[----:B------:R-:W-:Y:S01]  /*4a310*/  STL [R1+0x22d4], R25 ;  /* 0x0022d41901007387 */ /* 0x000fe20000100800 */
[C---:B--2---:R-:W-:Y:S11]  /*4a320*/  HMMA.16816.F32.BF16 R20, R4.reuse, R8, R20 ;  /* 0x000000080414723c */ /* 0x044ff60000041814 */
[----:B------:R-:W-:Y:S11]  /*4a330*/  @!UPT UIADD3 URZ, URZ, URZ, URZ ;  /* 0x0000003f3f3ff290 */ /* 0x000ff6000fffe03f */
[----:B------:R-:W-:Y:S01]  /*4a340*/  @!UPT UIADD3 URZ, URZ, URZ, URZ ;  /* 0x0000003f3f3ff290 */ /* 0x000fe2000fffe03f */
[----:B------:R0:W-:Y:S01]  /*4a350*/  STL.64 [R1+0xa0], R20 ;  /* 0x0000a01401007387 */ /* 0x0001e20000100a00 */
[----:B------:R-:W-:Y:S03]  /*4a360*/  STL.64 [R1+0xa8], R22 ;  /* 0x0000a81601007387 */ /* 0x000fe60000100a00 */
[----:B0-----:R-:W2:Y:S01]  /*4a370*/  LDL.LU.64 R20, [R1+0x2500] ;  /* 0x0025000001147983 */ /* 0x001ea20000300a00 */
[----:B------:R0:W-:Y:S03]  /*4a380*/  STL.64 [R1+0x24a0], R10 ;  /* 0x0024a00a01007387 */ /* 0x0001e60000100a00 */
[----:B0-----:R-:W3:Y:S01]  /*4a390*/  LDL.LU.64 R10, [R1+0x88] ;  /* 0x00008800010a7983 */ /* 0x001ee20000300a00 */
[C---:B--2---:R-:W-:Y:S03]  /*4a3a0*/  HMMA.16816.F32.BF16 R20, R4.reuse, R20, R16 ;  /* 0x000000140414723c */ /* 0x044fe60000041810 */
[----:B---3--:R0:W-:Y:S04]  /*4a3b0*/  STL.64 [R1+0x24a8], R10 ;  /* 0x0024a80a01007387 */ /* 0x0081e80000100a00 */
[----:B0-----:R-:W2:Y:S01]  /*4a3c0*/  LDL.LU.64 R10, [R1+0x98] ;  /* 0x00009800010a7983 */ /* 0x001ea20000300a00 */
[----:B------:R-:W3:Y:S02]  /*4a3d0*/  LDL.LU.64 R18, [R1+0x24f8] ;  /* 0x0024f80001127983 */ /* 0x000ee40000300a00 */
[----:B------:R-:W3:Y:S11]  /*4a3e0*/  LDL.LU.64 R16, [R1+0x24f0] ;  /* 0x0024f00001107983 */ /* 0x000ef60000300a00 */
[----:B------:R-:W-:Y:S03]  /*4a3f0*/  @!UPT UIADD3 URZ, URZ, URZ, URZ ;  /* 0x0000003f3f3ff290 */ /* 0x000fe6000fffe03f */
[----:B------:R-:W-:Y:S01]  /*4a400*/  IMAD.MOV.U32 R0, RZ, RZ, R20 ;  /* 0x000000ffff007224 */ /* 0x000fe200078e0014 */
[----:B------:R-:W-:Y:S01]  /*4a410*/  STL.64 [R1+0x2c8], R22 ;  /* 0x0002c81601007387 */ /* 0x000fe20000100a00 */
[----:B------:R-:W-:Y:S02]  /*4a420*/  IMAD.MOV.U32 R25, RZ, RZ, R21 ;  /* 0x000000ffff197224 */ /* 0x000fe400078e0015 */
[----:B------:R-:W3:Y:S03]  /*4a430*/  LDL.LU.64 R20, [R1+0x24e8] ;  /* 0x0024e80001147983 */ /* 0x000ee60000300a00 */
[----:B------:R0:W-:Y:S01]  /*4a440*/  STL [R1+0x238c], R25 ;  /* 0x00238c1901007387 */ /* 0x0001e20000100800 */
[----:B------:R1:W-:Y:S02]  /*4a450*/  STL.64 [R1+0x2458], R26 ;  /* 0x0024581a01007387 */ /* 0x0003e40000100a00 */
[----:B------:R-:W2:Y:S01]  /*4a460*/  LDL.LU R24, [R1+0x270] ;  /* 0x0002700001187983 */ /* 0x000ea20000300800 */
[----:B0-----:R-:W2:Y:S01]  /*4a470*/  LDL.LU R25, [R1+0x274] ;  /* 0x0002740001197983 */ /* 0x001ea20000300800 */
[----:B-1----:R-:W2:Y:S02]  /*4a480*/  LDL.LU R26, [R1+0x278] ;  /* 0x00027800011a7983 */ /* 0x002ea40000300800 */
[----:B------:R-:W2:Y:S01]  /*4a490*/  LDL.LU R27, [R1+0x27c] ;  /* 0x00027c00011b7983 */ /* 0x000ea20000300800 */
[C---:B---3--:R-:W-:Y:S01]  /*4a4a0*/  HMMA.16816.F32.BF16 R20, R4.reuse, R20, R16 ;  /* 0x000000140414723c */ /* 0x048fe20000041810 */
[----:B--2---:R-:W-:Y:S01]  /*4a4b0*/  STL.64 [R1+0x24b8], R26 ;  /* 0x0024b81a01007387 */ /* 0x004fe20000100a00 */
[----:B------:R0:W-:Y:S03]  /*4a4c0*/  STL.64 [R1+0x24b0], R24 ;  /* 0x0024b01801007387 */ /* 0x0001e60000100a00 */
[----:B0-----:R-:W2:Y:S01]  /*4a4d0*/  LDL.LU R24, [R1+0x290] ;  /* 0x0002900001187983 */ /* 0x001ea20000300800 */
[----:B------:R-:W2:Y:S02]  /*4a4e0*/  LDL.LU R25, [R1+0x294] ;  /* 0x0002940001197983 */ /* 0x000ea40000300800 */
[----:B------:R-:W2:Y:S02]  /*4a4f0*/  LDL.LU R26, [R1+0x298] ;  /* 0x00029800011a7983 */ /* 0x000ea40000300800 */
[----:B------:R-:W2:Y:S01]  /*4a500*/  LDL.LU R27, [R1+0x29c] ;  /* 0x00029c00011b7983 */ /* 0x000ea20000300800 */
[----:B------:R-:W-:Y:S01]  /*4a510*/  STL [R1+0x2370], R0 ;  /* 0x0023700001007387 */ /* 0x000fe20000100800 */
[----:B------:R-:W3:Y:S02]  /*4a520*/  LDL.LU.64 R18, [R1+0x24e0] ;  /* 0x0024e00001127983 */ /* 0x000ee40000300a00 */
[----:B------:R-:W3:Y:S09]  /*4a530*/  LDL.LU.64 R16, [R1+0x24d8] ;  /* 0x0024d80001107983 */ /* 0x000ef20000300a00 */
[----:B------:R0:W-:Y:S01]  /*4a540*/  STL.64 [R1+0x2b0], R20 ;  /* 0x0002b01401007387 */ /* 0x0001e20000100a00 */
[----:B------:R3:W-:Y:S04]  /*4a550*/  STL.64 [R1+0x2b8], R22 ;  /* 0x0002b81601007387 */ /* 0x0007e80000100a00 */
[----:B0-----:R-:W3:Y:S02]  /*4a560*/  LDL.LU.64 R20, [R1+0x24d0] ;  /* 0x0024d00001147983 */ /* 0x001ee40000300a00 */
[----:B---3--:R-:W-:Y:S02]  /*4a570*/  HMMA.16816.F32.BF16 R20, R4, R20, R16 ;  /* 0x000000140414723c */ /* 0x008fe40000041810 */
[----:B------:R-:W2:Y:S01]  /*4a580*/  LDL.LU.64 R18, [R1+0x24c8] ;  /* 0x0024c80001127983 */ /* 0x000ea20000300a00 */
[----:B------:R-:W2:Y:S11]  /*4a590*/  LDL.LU.64 R16, [R1+0x24c0] ;  /* 0x0024c00001107983 */ /* 0x000eb60000300a00 */
[----:B------:R-:W-:Y:S09]  /*4a5a0*/  @!UPT UIADD3 URZ, URZ, URZ, URZ ;  /* 0x0000003f3f3ff290 */ /* 0x000ff2000fffe03f */
[----:B------:R0:W-:Y:S01]  /*4a5b0*/  STL.64 [R1+0x2a0], R20 ;  /* 0x0002a01401007387 */ /* 0x0001e20000100a00 */
[----:B------:R-:W-:Y:S02]  /*4a5c0*/  IMAD.MOV.U32 R12, RZ, RZ, R23 ;  /* 0x000000ffff0c7224 */ /* 0x000fe400078e0017 */
[----:B------:R-:W-:Y:S01]  /*4a5d0*/  IMAD.MOV.U32 R13, RZ, RZ, R22 ;  /* 0x000000ffff0d7224 */ /* 0x000fe200078e0016 */
[----:B0-----:R-:W3:Y:S01]  /*4a5e0*/  LDL.LU R20, [R1+0x280] ;  /* 0x0002800001147983 */ /* 0x001ee20000300800 */
[----:B------:R-:W3:Y:S02]  /*4a5f0*/  LDL.LU R21, [R1+0x284] ;  /* 0x0002840001157983 */ /* 0x000ee40000300800 */
[----:B------:R-:W3:Y:S02]  /*4a600*/  LDL.LU R22, [R1+0x288] ;  /* 0x0002880001167983 */ /* 0x000ee40000300800 */
[----:B------:R-:W3:Y:S01]  /*4a610*/  LDL.LU R23, [R1+0x28c] ;  /* 0x00028c0001177983 */ /* 0x000ee20000300800 */
[----:B------:R0:W-:Y:S01]  /*4a620*/  STL [R1+0x220c], R12 ;  /* 0x00220c0c01007387 */ /* 0x0001e20000100800 */
[----:B------:R1:W-:Y:S02]  /*4a630*/  STL [R1+0x2208], R13 ;  /* 0x0022080d01007387 */ /* 0x0003e40000100800 */
[----:B------:R-:W3:Y:S02]  /*4a640*/  LDL.LU R6, [R1+0x1e8] ;  /* 0x0001e80001067983 */ /* 0x000ee40000300800 */
[----:B------:R-:W3:Y:S02]  /*4a650*/  LDL.LU R7, [R1+0x1ec] ;  /* 0x0001ec0001077983 */ /* 0x000ee40000300800 */
[----:B0-----:R-:W-:-:S02]  /*4a660*/  IMAD.MOV.U32 R12, RZ, RZ, R11 ;  /* 0x000000ffff0c7224 */ /* 0x001fc400078e000b */
[----:B-1----:R-:W-:Y:S01]  /*4a670*/  IMAD.MOV.U32 R13, RZ, RZ, R10 ;  /* 0x000000ffff0d7224 */ /* 0x002fe200078e000a */
[C---:B--2---:R-:W-:Y:S11]  /*4a680*/  HMMA.16816.F32.BF16 R24, R16.reuse, R10, R24 ;  /* 0x0000000a1018723c */ /* 0x044ff60000041818 */
[----:B------:R-:W-:Y:S11]  /*4a690*/  @!UPT UIADD3 URZ, URZ, URZ, URZ ;  /* 0x0000003f3f3ff290 */ /* 0x000ff6000fffe03f */
[----:B------:R-:W-:Y:S01]  /*4a6a0*/  @!UPT UIADD3 URZ, URZ, URZ, URZ ;  /* 0x0000003f3f3ff290 */ /* 0x000fe2000fffe03f */
[----:B------:R-:W-:Y:S01]  /*4a6b0*/  STL.64 [R1+0x290], R24 ;  /* 0x0002901801007387 */ /* 0x000fe20000100a00 */
[----:B------:R0:W-:Y:S03]  /*4a6c0*/  STL.64 [R1+0x298], R26 ;  /* 0x0002981a01007387 */ /* 0x0001e60000100a00 */
[----:B0-----:R-:W2:Y:S01]  /*4a6d0*/  LDL.LU.64 R26, [R1+0x24b8] ;  /* 0x0024b800011a7983 */ /* 0x001ea20000300a00 */
[----:B------:R-:W2:Y:S02]  /*4a6e0*/  LDL.LU.64 R24, [R1+0x24b0] ;  /* 0x0024b00001187983 */ /* 0x000ea40000300a00 */
[----:B------:R-:W3:Y:S02]  /*4a6f0*/  LDL.LU.64 R10, [R1+0x24a8] ;  /* 0x0024a800010a7983 */ /* 0x000ee40000300a00 */
[----:B------:R-:W-:Y:S01]  /*4a700*/  STL [R1+0x2378], R12 ;  /* 0x0023780c01007387 */ /* 0x000fe20000100800 */
[----:B------:R-:W-:Y:S01]  /*4a710*/  STL [R1+0x2374], R13 ;  /* 0x0023740d01007387 */ /* 0x000fe20000100800 */
[C---:B---3--:R-:W-:Y:S11]  /*4a720*/  HMMA.16816.F32.BF16 R20, R16.reuse, R10, R20 ;  /* 0x0000000a1014723c */ /* 0x048ff60000041814 */
[----:B------:R-:W-:Y:S11]  /*4a730*/  @!UPT UIADD3 URZ, URZ, URZ, URZ ;  /* 0x0000003f3f3ff290 */ /* 0x000ff6000fffe03f */
[----:B------:R-:W-:Y:S01]  /*4a740*/  @!UPT UIADD3 URZ, URZ, URZ, URZ ;  /* 0x0000003f3f3ff290 */ /* 0x000fe2000fffe03f */
[----:B------:R-:W-:Y:S01]  /*4a750*/  STL.64 [R1+0x280], R20 ;  /* 0x0002801401007387 */ /* 0x000fe20000100a00 */
[----:B------:R0:W-:Y:S02]  /*4a760*/  STL.64 [R1+0x288], R22 ;  /* 0x0002881601007387 */ /* 0x0001e40000100a00 */
[----:B0-----:R-:W-:Y:S02]  /*4a770*/  IMAD.MOV.U32 R23, RZ, RZ, R11 ;  /* 0x000000ffff177224 */ /* 0x001fe400078e000b */
[----:B------:R-:W-:Y:S02]  /*4a780*/  IMAD.MOV.U32 R22, RZ, RZ, R10 ;  /* 0x000000ffff167224 */ /* 0x000fe400078e000a */
[----:B------:R-:W3:Y:S01]  /*4a790*/  LDL.LU.64 R10, [R1+0x24a0] ;  /* 0x0024a000010a7983 */ /* 0x000ee20000300a00 */
[----:B------:R-:W-:Y:S02]  /*4a7a0*/  STL [R1+0x2380], R23 ;  /* 0x0023801701007387 */ /* 0x000fe40000100800 */
[----:B------:R0:W-:Y:S02]  /*4a7b0*/  STL [R1+0x237c], R22 ;  /* 0x00237c1601007387 */ /* 0x0001e40000100800 */
[----:B0-----:R-:W2:Y:S02]  /*4a7c0*/  LDL.LU.64 R22, [R1+0x78] ;  /* 0x0000780001167983 */ /* 0x001ea40000300a00 */
[----:B--2---:R-:W-:Y:S01]  /*4a7d0*/  HMMA.16816.F32.BF16 R24, R16, R22, R24 ;  /* 0x000000161018723c */ /* 0x004fe20000041818 */
[----:B------:R-:W-:-:S02]  /*4a7e0*/  IMAD.MOV.U32 R13, RZ, RZ, R22 ;  /* 0x000000ffff0d7224 */ /* 0x000fc400078e0016 */
[----:B------:R-:W-:Y:S11]  /*4a7f0*/  IMAD.MOV.U32 R0, RZ, RZ, R23 ;  /* 0x000000ffff007224 */ /* 0x000ff600078e0017 */
[----:B------:R-:W-:Y:S09]  /*4a800*/  @!UPT UIADD3 URZ, URZ, URZ, URZ ;  /* 0x0000003f3f3ff290 */ /* 0x000ff2000fffe03f */
[----:B------:R0:W-:Y:S01]  /*4a810*/  STL [R1+0x270], R24 ;  /* 0x0002701801007387 */ /* 0x0001e20000100800 */
[----:B------:R-:W2:Y:S02]  /*4a820*/  LDL.LU R20, [R1+0x260] ;  /* 0x0002600001147983 */ /* 0x000ea40000300800 */
[----:B------:R-:W2:Y:S02]  /*4a830*/  LDL.LU R21, [R1+0x264] ;  /* 0x0002640001157983 */ /* 0x000ea40000300800 */
[----:B------:R-:W2:Y:S01]  /*4a840*/  LDL.LU R22, [R1+0x268] ;  /* 0x0002680001167983 */ /* 0x000ea20000300800 */
[----:B------:R-:W2:Y:S01]  /*4a850*/  LDL.LU R23, [R1+0x26c] ;  /* 0x00026c0001177983 */ /* 0x000ea20000300800 */
[----:B------:R-:W-:Y:S02]  /*4a860*/  IMAD.MOV.U32 R8, RZ, RZ, R25 ;  /* 0x000000ffff087224 */ /* 0x000fe400078e0019 */
[----:B------:R-:W-:Y:S02]  /*4a870*/  IMAD.MOV.U32 R5, RZ, RZ, R26 ;  /* 0x000000ffff057224 */ /* 0x000fe400078e001a */
[----:B------:R-:W-:Y:S01]  /*4a880*/  IMAD.MOV.U32 R4, RZ, RZ, R27 ;  /* 0x000000ffff047224 */ /* 0x000fe200078e001b */
[----:B0-----:R-:W2:Y:S01]  /*4a890*/  LDL.LU R24, [R1+0x230] ;  /* 0x0002300001187983 */ /* 0x001ea20000300800 */
[----:B------:R-:W2:Y:S02]  /*4a8a0*/  LDL.LU R25, [R1+0x234] ;  /* 0x0002340001197983 */ /* 0x000ea40000300800 */
[----:B------:R-:W2:Y:S02]  /*4a8b0*/  LDL.LU R26, [R1+0x238] ;  /* 0x00023800011a7983 */ /* 0x000ea40000300800 */
[----:B------:R-:W2:Y:S02]  /*4a8c0*/  LDL.LU R27, [R1+0x23c] ;  /* 0x00023c00011b7983 */ /* 0x000ea40000300800 */
[----:B--2---:R0:W-:Y:S01]  /*4a8d0*/  STL.64 [R1+0x2468], R26 ;  /* 0x0024681a01007387 */ /* 0x0041e20000100a00 */
[----:B------:R-:W-:Y:S03]  /*4a8e0*/  STL.64 [R1+0x2460], R24 ;  /* 0x0024601801007387 */ /* 0x000fe60000100a00 */
[----:B0-----:R-:W2:Y:S04]  /*4a8f0*/  LDL.LU.64 R26, [R1+0x48] ;  /* 0x00004800011a7983 */ /* 0x001ea80000300a00 */
[----:B--2---:R-:W-:Y:S01]  /*4a900*/  STL.64 [R1+0x2480], R26 ;  /* 0x0024801a01007387 */ /* 0x004fe20000100a00 */
[----:B---3--:R0:W-:Y:S02]  /*4a910*/  STL.64 [R1+0x2418], R10 ;  /* 0x0024180a01007387 */ /* 0x0081e40000100a00 */
[----:B------:R-:W-:Y:S01]  /*4a920*/  STL [R1+0x2410], R8 ;  /* 0x0024100801007387 */ /* 0x000fe20000100800 */
[----:B0-----:R-:W2:Y:S04]  /*4a930*/  LDL.LU.64 R10, [R1+0x58] ;  /* 0x00005800010a7983 */ /* 0x001ea80000300a00 */
[----:B--2---:R0:W-:Y:S04]  /*4a940*/  STL.64 [R1+0x2488], R10 ;  /* 0x0024880a01007387 */ /* 0x0041e80000100a00 */
[----:B0-----:R-:W2:Y:S01]  /*4a950*/  LDL.LU.64 R10, [R1+0x68] ;  /* 0x00006800010a7983 */ /* 0x001ea20000300a00 */
[----:B------:R4:W-:Y:S02]  /*4a960*/  STL [R1+0x2398], R4 ;  /* 0x0023980401007387 */ /* 0x0009e40000100800 */
[----:B------:R0:W-:Y:S02]  /*4a970*/  STL [R1+0x2394], R5 ;  /* 0x0023940501007387 */ /* 0x0001e40000100800 */
[----:B------:R1:W-:Y:S02]  /*4a980*/  STL.64 [R1+0x2440], R6 ;  /* 0x0024400601007387 */ /* 0x0003e40000100a00 */
[----:B----4-:R-:W-:-:S02]  /*4a990*/  IMAD.MOV.U32 R4, RZ, RZ, R28 ;  /* 0x000000ffff047224 */ /* 0x010fc400078e001c */
[----:B0-----:R-:W-:Y:S01]  /*4a9a0*/  IMAD.MOV.U32 R5, RZ, RZ, R29 ;  /* 0x000000ffff057224 */ /* 0x001fe200078e001d */
[----:B------:R-:W3:Y:S01]  /*4a9b0*/  LDL.LU R28, [R1+0x249c] ;  /* 0x00249c00011c7983 */ /* 0x000ee20000300800 */
[----:B------:R-:W4:Y:S02]  /*4a9c0*/  LDL.LU R29, [R1+0x2498] ;  /* 0x00249800011d7983 */ /* 0x000f240000300800 */
[----:B-1----:R-:W-:Y:S02]  /*4a9d0*/  IMAD.MOV.U32 R6, RZ, RZ, R15 ;  /* 0x000000ffff067224 */ /* 0x002fe400078e000f */
[----:B------:R-:W-:Y:S01]  /*4a9e0*/  IMAD.MOV.U32 R7, RZ, RZ, R14 ;  /* 0x000000ffff077224 */ /* 0x000fe200078e000e */
[----:B------:R-:W3:Y:S01]  /*4a9f0*/  LDL.LU R15, [R1+0x2494] ;  /* 0x00249400010f7983 */ /* 0x000ee20000300800 */
[----:B------:R-:W3:Y:S03]  /*4aa00*/  LDL.LU R14, [R1+0x2490] ;  /* 0x00249000010e7983 */ /* 0x000ee60000300800 */
[----:B------:R0:W-:Y:S01]  /*4aa10*/  STL.64 [R1+0x2450], R6 ;  /* 0x0024500601007387 */ /* 0x0001e20000100a00 */
[----:B------:R1:W-:Y:S03]  /*4aa20*/  STL.64 [R1+0x2448], R4 ;  /* 0x0024480401007387 */ /* 0x0003e60000100a00 */
[----:B0-----:R-:W3:Y:S01]  /*4aa30*/  LDL.LU.64 R6, [R1+0x38] ;  /* 0x0000380001067983 */ /* 0x001ee20000300a00 */
[----:B--2---:R-:W-:Y:S07]  /*4aa40*/  HMMA.16816.F32.BF16 R24, R16, R10, R20 ;  /* 0x0000000a1018723c */ /* 0x004fee0000041814 */
[----:B------:R-:W-:-:S02]  /*4aa50*/  IMAD.MOV.U32 R20, RZ, RZ, R11 ;  /* 0x000000ffff147224 */ /* 0x000fc400078e000b */
[----:B------:R-:W-:Y:S01]  /*4aa60*/  IMAD.MOV.U32 R21, RZ, RZ, R10 ;  /* 0x000000ffff157224 */ /* 0x000fe200078e000a */
[----:B---3--:R4:W-:Y:S01]  /*4aa70*/  STL.64 [R1+0x2470], R6 ;  /* 0x0024700601007387 */ /* 0x0089e20000100a00 */
[----:B-1----:R-:W2:Y:S02]  /*4aa80*/  LDL.LU R4, [R1+0x240] ;  /* 0x0002400001047983 */ /* 0x002ea40000300800 */
[----:B------:R-:W2:Y:S02]  /*4aa90*/  LDL.LU R5, [R1+0x244] ;  /* 0x0002440001057983 */ /* 0x000ea40000300800 */
[----:B------:R-:W-:Y:S01]  /*4aaa0*/  STL [R1+0x2390], R0 ;  /* 0x0023900001007387 */ /* 0x000fe20000100800 */
[----:B------:R-:W-:Y:S01]  /*4aab0*/  STL [R1+0x2384], R13 ;  /* 0x0023840d01007387 */ /* 0x000fe20000100800 */
[----:B------:R-:W3:Y:S06]  /*4aac0*/  LDL.LU.64 R10, [R1+0x2488] ;  /* 0x00248800010a7983 */ /* 0x000eec0000300a00 */
[----:B------:R-:W-:Y:S02]  /*4aad0*/  STL.64 [R1+0x260], R24 ;  /* 0x0002601801007387 */ /* 0x000fe40000100a00 */
[----:B----4-:R-:W-:-:S02]  /*4aae0*/  IMAD.MOV.U32 R6, RZ, RZ, R29 ;  /* 0x000000ffff067224 */ /* 0x010fc400078e001d */
[----:B------:R-:W-:Y:S02]  /*4aaf0*/  IMAD.MOV.U32 R7, RZ, RZ, R28 ;  /* 0x000000ffff077224 */ /* 0x000fe400078e001c */
[----:B------:R-:W-:Y:S02]  /*4ab00*/  IMAD.MOV.U32 R29, RZ, RZ, R26 ;  /* 0x000000ffff1d7224 */ /* 0x000fe400078e001a */
[----:B------:R-:W-:Y:S02]  /*4ab10*/  IMAD.MOV.U32 R28, RZ, RZ, R27 ;  /* 0x000000ffff1c7224 */ /* 0x000fe400078e001b */
[----:B------:R-:W2:Y:S01]  /*4ab20*/  LDL.LU.64 R26, [R1+0x2480] ;  /* 0x00248000011a7983 */ /* 0x000ea20000300a00 */
[----:B------:R0:W-:Y:S02]  /*4ab30*/  STL [R1+0x23a0], R20 ;  /* 0x0023a01401007387 */ /* 0x0001e40000100800 */
[----:B------:R1:W-:Y:S01]  /*4ab40*/  STL [R1+0x239c], R21 ;  /* 0x00239c1501007387 */ /* 0x0003e20000100800 */
[----:B0-----:R-:W3:Y:S01]  /*4ab50*/  LDL.LU R20, [R1+0x250] ;  /* 0x0002500001147983 */ /* 0x001ee20000300800 */
[----:B-1----:R-:W3:Y:S02]  /*4ab60*/  LDL.LU R21, [R1+0x254] ;  /* 0x0002540001157983 */ /* 0x002ee40000300800 */
[----:B------:R-:W-:-:S02]  /*4ab70*/  IMAD.MOV.U32 R22, RZ, RZ, R14 ;  /* 0x000000ffff167224 */ /* 0x000fc400078e000e */
[----:B------:R-:W-:Y:S01]  /*4ab80*/  IMAD.MOV.U32 R23, RZ, RZ, R15 ;  /* 0x000000ffff177224 */ /* 0x000fe200078e000f */
[----:B------:R-:W4:Y:S01]  /*4ab90*/  LDL.LU R14, [R1+0x247c] ;  /* 0x00247c00010e7983 */ /* 0x000f220000300800 */
[----:B------:R-:W4:Y:S05]  /*4aba0*/  LDL.LU R15, [R1+0x2478] ;  /* 0x00247800010f7983 */ /* 0x000f2a0000300800 */
[C---:B---3--:R-:W-:Y:S01]  /*4abb0*/  HMMA.16816.F32.BF16 R20, R16.reuse, R10, R20 ;  /* 0x0000000a1014723c */ /* 0x048fe20000041814 */
[----:B------:R-:W-:Y:S11]  /*4abc0*/  IMAD.MOV.U32 R12, RZ, RZ, R11 ;  /* 0x000000ffff0c7224 */ /* 0x000ff600078e000b */
[----:B------:R-:W-:Y:S11]  /*4abd0*/  @!UPT UIADD3 URZ, URZ, URZ, URZ ;  /* 0x0000003f3f3ff290 */ /* 0x000ff6000fffe03f */
[----:B------:R-:W-:Y:S01]  /*4abe0*/  STL.64 [R1+0x250], R20 ;  /* 0x0002501401007387 */ /* 0x000fe20000100a00 */
[----:B------:R0:W-:Y:S02]  /*4abf0*/  STL.64 [R1+0x258], R22 ;  /* 0x0002581601007387 */ /* 0x0001e40000100a00 */
[----:B0-----:R-:W-:Y:S02]  /*4ac00*/  IMAD.MOV.U32 R22, RZ, RZ, R10 ;  /* 0x000000ffff167224 */ /* 0x001fe400078e000a */
[----:B------:R-:W3:Y:S01]  /*4ac10*/  LDL.LU.64 R10, [R1+0x8] ;  /* 0x00000800010a7983 */ /* 0x000ee20000300a00 */
[C---:B--2---:R-:W-:Y:S01]  /*4ac20*/  HMMA.16816.F32.BF16 R4, R16.reuse, R26, R4 ;  /* 0x0000001a1004723c */ /* 0x044fe20000041804 */
[----:B------:R-:W-:Y:S02]  /*4ac30*/  IMAD.MOV.U32 R13, RZ, RZ, R26 ;  /* 0x000000ffff0d7224 */ /* 0x000fe400078e001a */
[----:B------:R-:W-:Y:S01]  /*4ac40*/  IMAD.MOV.U32 R23, RZ, RZ, R27 ;  /* 0x000000ffff177224 */ /* 0x000fe200078e001b */
[----:B---3--:R0:W-:Y:S04]  /*4ac50*/  STL.64 [R1+0x2430], R10 ;  /* 0x0024300a01007387 */ /* 0x0081e80000100a00 */
[----:B0-----:R-:W2:Y:S11]  /*4ac60*/  LDL.LU.64 R10, [R1+0x18] ;  /* 0x00001800010a7983 */ /* 0x001eb60000300a00 */
[----:B------:R-:W-:Y:S04]  /*4ac70*/  @!UPT UIADD3 URZ, URZ, URZ, URZ ;  /* 0x0000003f3f3ff290 */ /* 0x000fe8000fffe03f */
[----:B------:R-:W-:Y:S02]  /*4ac80*/  STL.64 [R1+0x240], R4 ;  /* 0x0002400401007387 */ /* 0x000fe40000100a00 */
[----:B------:R0:W-:Y:S02]  /*4ac90*/  STL.64 [R1+0x248], R6 ;  /* 0x0002480601007387 */ /* 0x0001e40000100a00 */
[----:B0-----:R-:W3:Y:S01]  /*4aca0*/  LDL.LU.64 R6, [R1+0x2470] ;  /* 0x0024700001067983 */ /* 0x001ee20000300a00 */
[----:B------:R-:W3:Y:S02]  /*4acb0*/  LDL.LU.64 R26, [R1+0x2468] ;  /* 0x00246800011a7983 */ /* 0x000ee40000300a00 */
[----:B------:R-:W3:Y:S02]  /*4acc0*/  LDL.LU.64 R24, [R1+0x2460] ;  /* 0x0024600001187983 */ /* 0x000ee40000300a00 */
[----:B------:R0:W-:Y:S01]  /*4acd0*/  STL.64 [R1+0x2438], R22 ;  /* 0x0024381601007387 */ /* 0x0001e20000100a00 */
[----:B------:R-:W2:Y:S01]  /*4ace0*/  LDL.LU R20, [R1+0x200] ;  /* 0x0002000001147983 */ /* 0x000ea20000300800 */
[----:B------:R-:W2:Y:S03]  /*4acf0*/  LDL.LU R21, [R1+0x204] ;  /* 0x0002040001157983 */ /* 0x000ea60000300800 */
[----:B0-----:R-:W2:Y:S01]  /*4ad00*/  LDL.LU R22, [R1+0x208] ;  /* 0x0002080001167983 */ /* 0x001ea20000300800 */
[----:B------:R-:W2:Y:S02]  /*4ad10*/  LDL.LU R23, [R1+0x20c] ;  /* 0x00020c0001177983 */ /* 0x000ea40000300800 */
[----:B----4-:R0:W-:Y:S02]  /*4ad20*/  STL.64 [R1+0x23f8], R14 ;  /* 0x0023f80e01007387 */ /* 0x0101e40000100a00 */
[----:B------:R-:W-:Y:S01]  /*4ad30*/  STL.64 [R1+0x23f0], R12 ;  /* 0x0023f00c01007387 */ /* 0x000fe20000100a00 */
[----:B0-----:R-:W4:Y:S01]  /*4ad40*/  LDL.LU.64 R14, [R1+0x28] ;  /* 0x00002800010e7983 */ /* 0x001f220000300a00 */
        /* <DEDUP_REMOVED lines=9> */
[----:B------:R-:W4:Y:S01]  /*4ade0*/  LDL.LU.64 R4, [R1+0x2448] ;  /* 0x0024480001047983 */ /* 0x000f220000300a00 */
[C---:B--2---:R-:W-:Y:S08]  /*4adf0*/  HMMA.16816.F32.BF16 R20, R16.reuse, R10, R20 ;  /* 0x0000000a1014723c */ /* 0x044ff00000041814 */
[----:B----4-:R-:W-:Y:S01]  /*4ae00*/  HMMA.16816.F32.BF16 R4, R16, R14, R4 ;  /* 0x0000000e1004723c */ /* 0x010fe20000041804 */
[----:B---3--:R-:W-:Y:S01]  /*4ae10*/  STL.64 [R1+0x2428], R26 ;  /* 0x0024281a01007387 */ /* 0x008fe20000100a00 */
[----:B------:R0:W-:Y:S03]  /*4ae20*/  STL.64 [R1+0x2420], R24 ;  /* 0x0024201801007387 */ /* 0x0001e60000100a00 */
        /* <DEDUP_REMOVED lines=8> */
[----:B------:R-:W4:Y:S02]  /*4aeb0*/  LDL.LU R12, [R1+0x1d0] ;  /* 0x0001d000010c7983 */ /* 0x000f240000300800 */
[----:B------:R-:W-:Y:S02]  /*4aec0*/  IMAD.MOV.U32 R5, RZ, RZ, R14 ;  /* 0x000000ffff057224 */ /* 0x000fe400078e000e */
[----:B------:R-:W4:Y:S02]  /*4aed0*/  LDL.LU R13, [R1+0x1d4] ;  /* 0x0001d400010d7983 */ /* 0x000f240000300800 */
[----:B------:R-:W-:Y:S01]  /*4aee0*/  IMAD.MOV.U32 R0, RZ, RZ, R15 ;  /* 0x000000ffff007224 */ /* 0x000fe200078e000f */
[----:B------:R-:W4:Y:S01]  /*4aef0*/  LDL.LU R14, [R1+0x1d8] ;  /* 0x0001d800010e7983 */ /* 0x000f220000300800 */
[----:B------:R-:W4:Y:S02]  /*4af00*/  LDL.LU R15, [R1+0x1dc] ;  /* 0x0001dc00010f7983 */ /* 0x000f240000300800 */
[----:B------:R0:W-:Y:S02]  /*4af10*/  STL.64 [R1+0x300], R20 ;  /* 0x0003001401007387 */ /* 0x0001e40000100a00 */
[----:B------:R-:W-:Y:S01]  /*4af20*/  IMAD.MOV.U32 R4, RZ, RZ, R11 ;  /* 0x000000ffff047224 */ /* 0x000fe200078e000b */
[----:B------:R1:W-:Y:S01]  /*4af30*/  STL.64 [R1+0x308], R22 ;  /* 0x0003081601007387 */ /* 0x0003e20000100a00 */
[----:B0-----:R-:W-:-:S03]  /*4af40*/  IMAD.MOV.U32 R21, RZ, RZ, R10 ;  /* 0x000000ffff157224 */ /* 0x001fc600078e000a */
[----:B-1----:R-:W2:Y:S01]  /*4af50*/  LDL.LU.64 R22, [R1+0x2438] ;  /* 0x0024380001167983 */ /* 0x002ea20000300a00 */
[----:B------:R-:W2:Y:S03]  /*4af60*/  LDL.LU.64 R10, [R1+0x2430] ;  /* 0x00243000010a7983 */ /* 0x000ea60000300a00 */
[----:B---3--:R0:W-:Y:S01]  /*4af70*/  STL.64 [R1+0x23c0], R6 ;  /* 0x0023c00601007387 */ /* 0x0081e20000100a00 */
[----:B------:R1:W-:Y:S03]  /*4af80*/  STL.64 [R1+0x23b8], R4 ;  /* 0x0023b80401007387 */ /* 0x0003e60000100a00 */
[----:B0-----:R-:W3:Y:S01]  /*4af90*/  LDL.LU.64 R6, [R1+0xd8] ;  /* 0x0000d80001067983 */ /* 0x001ee20000300a00 */
[----:B--2---:R-:W-:Y:S03]  /*4afa0*/  HMMA.16816.F32.BF16 R24, R16, R10, R24 ;  /* 0x0000000a1018723c */ /* 0x004fe60000041818 */
[----:B---3--:R0:W-:Y:S01]  /*4afb0*/  STL.64 [R1+0x23d8], R6 ;  /* 0x0023d80601007387 */ /* 0x0081e20000100a00 */
[----:B-1----:R-:W2:Y:S02]  /*4afc0*/  LDL.LU R4, [R1+0x1b0] ;  /* 0x0001b00001047983 */ /* 0x002ea40000300800 */
[----:B------:R-:W2:Y:S01]  /*4afd0*/  LDL.LU R5, [R1+0x1b4] ;  /* 0x0001b40001057983 */ /* 0x000ea20000300800 */
[----:B0-----:R-:W3:Y:S01]  /*4afe0*/  LDL.LU R6, [R1+0x1b8] ;  /* 0x0001b80001067983 */ /* 0x001ee20000300800 */
[----:B------:R-:W3:Y:S03]  /*4aff0*/  LDL.LU R7, [R1+0x1bc] ;  /* 0x0001bc0001077983 */ /* 0x000ee60000300800 */
[----:B---3--:R-:W-:Y:S01]  /*4b000*/  STL.64 [R1+0x23e8], R6 ;  /* 0x0023e80601007387 */ /* 0x008fe20000100a00 */
[----:B--2---:R0:W-:Y:S03]  /*4b010*/  STL.64 [R1+0x23e0], R4 ;  /* 0x0023e00401007387 */ /* 0x0041e60000100a00 */
[----:B0-----:R-:W2:Y:S01]  /*4b020*/  LDL.LU R4, [R1+0x1c0] ;  /* 0x0001c00001047983 */ /* 0x001ea20000300800 */
[----:B------:R-:W2:Y:S02]  /*4b030*/  LDL.LU R5, [R1+0x1c4] ;  /* 0x0001c40001057983 */ /* 0x000ea40000300800 */
[----:B------:R-:W2:Y:S02]  /*4b040*/  LDL.LU R6, [R1+0x1c8] ;  /* 0x0001c80001067983 */ /* 0x000ea40000300800 */
[----:B------:R-:W2:Y:S03]  /*4b050*/  LDL.LU R7, [R1+0x1cc] ;  /* 0x0001cc0001077983 */ /* 0x000ea60000300800 */
[----:B------:R-:W-:Y:S01]  /*4b060*/  STL.64 [R1+0x2f0], R24 ;  /* 0x0002f01801007387 */ /* 0x000fe20000100a00 */
[----:B------:R0:W-:Y:S03]  /*4b070*/  STL.64 [R1+0x2f8], R26 ;  /* 0x0002f81a01007387 */ /* 0x0001e60000100a00 */
[----:B0-----:R-:W3:Y:S01]  /*4b080*/  LDL.LU.64 R26, [R1+0x2428] ;  /* 0x00242800011a7983 */ /* 0x001ee20000300a00 */
[----:B------:R-:W-:-:S02]  /*4b090*/  IMAD.MOV.U32 R20, RZ, RZ, R10 ;  /* 0x000000ffff147224 */ /* 0x000fc400078e000a */
[----:B------:R-:W2:Y:S02]  /*4b0a0*/  LDL.LU.64 R24, [R1+0x2420] ;  /* 0x0024200001187983 */ /* 0x000ea40000300a00 */
[----:B------:R-:W-:Y:S02]  /*4b0b0*/  IMAD.MOV.U32 R9, RZ, RZ, R11 ;  /* 0x000000ffff097224 */ /* 0x000fe400078e000b */
[----:B------:R-:W2:Y:S01]  /*4b0c0*/  LDL.LU.64 R10, [R1+0x2418] ;  /* 0x00241800010a7983 */ /* 0x000ea20000300a00 */
[----:B------:R-:W2:Y:S02]  /*4b0d0*/  LDL.LU R8, [R1+0x2410] ;  /* 0x0024100001087983 */ /* 0x000ea40000300800 */
[----:B------:R-:W-:Y:S02]  /*4b0e0*/  STL.64 [R1+0x23b0], R22 ;  /* 0x0023b01601007387 */ /* 0x000fe40000100a00 */
[----:B------:R0:W-:Y:S02]  /*4b0f0*/  STL.64 [R1+0x23a8], R20 ;  /* 0x0023a81401007387 */ /* 0x0001e40000100a00 */
[----:B0-----:R-:W2:Y:S01]  /*4b100*/  LDL.LU R20, [R1+0x190] ;  /* 0x0001900001147983 */ /* 0x001ea20000300800 */
[----:B---3--:R-:W-:-:S02]  /*4b110*/  IMAD.MOV.U32 R21, RZ, RZ, R26 ;  /* 0x000000ffff157224 */ /* 0x008fc400078e001a */
[----:B------:R-:W-:Y:S01]  /*4b120*/  IMAD.MOV.U32 R22, RZ, RZ, R27 ;  /* 0x000000ffff167224 */ /* 0x000fe200078e001b */
[----:B------:R-:W4:Y:S01]  /*4b130*/  LDL.LU R26, [R1+0x240c] ;  /* 0x00240c00011a7983 */ /* 0x000f220000300800 */
[----:B------:R-:W4:Y:S02]  /*4b140*/  LDL.LU R27, [R1+0x2408] ;  /* 0x00240800011b7983 */ /* 0x000f240000300800 */
[----:B------:R-:W3:Y:S01]  /*4b150*/  LDL.LU R23, [R1+0x19c] ;  /* 0x00019c0001177983 */ /* 0x000ee20000300800 */
[C---:B----4-:R-:W-:Y:S01]  /*4b160*/  HMMA.16816.F32.BF16 R12, R16.reuse, R26, R12 ;  /* 0x0000001a100c723c */ /* 0x050fe2000004180c */
[----:B---3--:R-:W-:Y:S01]  /*4b170*/  STL.64 [R1+0x23d0], R22 ;  /* 0x0023d01601007387 */ /* 0x008fe20000100a00 */
[----:B--2---:R0:W-:Y:S02]  /*4b180*/  STL.64 [R1+0x23c8], R20 ;  /* 0x0023c81401007387 */ /* 0x0041e40000100a00 */
[----:B0-----:R-:W-:Y:S02]  /*4b190*/  IMAD.MOV.U32 R20, RZ, RZ, R10 ;  /* 0x000000ffff147224 */ /* 0x001fe400078e000a */
[----:B------:R-:W-:Y:S01]  /*4b1a0*/  IMAD.MOV.U32 R21, RZ, RZ, R11 ;  /* 0x000000ffff157224 */ /* 0x000fe200078e000b */
[----:B------:R-:W2:Y:S01]  /*4b1b0*/  LDL.LU R10, [R1+0x2404] ;  /* 0x00240400010a7983 */ /* 0x000ea20000300800 */
[----:B------:R-:W2:Y:S11]  /*4b1c0*/  LDL.LU R11, [R1+0x2400] ;  /* 0x00240000010b7983 */ /* 0x000eb60000300800 */
[----:B------:R-:W-:Y:S04]  /*4b1d0*/  @!UPT UIADD3 URZ, URZ, URZ, URZ ;  /* 0x0000003f3f3ff290 */ /* 0x000fe8000fffe03f */
[----:B------:R-:W-:Y:S01]  /*4b1e0*/  STL.64 [R1+0x220], R12 ;  /* 0x0002200c01007387 */ /* 0x000fe20000100a00 */
[----:B------:R0:W-:Y:S03]  /*4b1f0*/  STL.64 [R1+0x228], R14 ;  /* 0x0002280e01007387 */ /* 0x0001e60000100a00 */
[----:B0-----:R-:W3:Y:S01]  /*4b200*/  LDL.LU.64 R14, [R1+0x23f8] ;  /* 0x0023f800010e7983 */ /* 0x001ee20000300a00 */
[----:B------:R-:W4:Y:S02]  /*4b210*/  LDL.LU.64 R12, [R1+0x23f0] ;  /* 0x0023f000010c7983 */ /* 0x000f240000300a00 */
[----:B------:R-:W-:Y:S01]  /*4b220*/  STL.64 [R1+0x2240], R26 ;  /* 0x0022401a01007387 */ /* 0x000fe20000100a00 */
[C---:B---3--:R-:W-:Y:S11]  /*4b230*/  HMMA.16816.F32.BF16 R4, R16.reuse, R14, R4 ;  /* 0x0000000e1004723c */ /* 0x048ff60000041804 */
[----:B------:R-:W-:Y:S11]  /*4b240*/  @!UPT UIADD3 URZ, URZ, URZ, URZ ;  /* 0x0000003f3f3ff290 */ /* 0x000ff6000fffe03f */
[----:B------:R-:W-:Y:S01]  /*4b250*/  @!UPT UIADD3 URZ, URZ, URZ, URZ ;  /* 0x0000003f3f3ff290 */ /* 0x000fe2000fffe03f */
[----:B------:R-:W-:Y:S01]  /*4b260*/  STL.64 [R1+0x2e0], R4 ;  /* 0x0002e00401007387 */ /* 0x000fe20000100a00 */
[----:B------:R0:W-:Y:S03]  /*4b270*/  STL.64 [R1+0x2e8], R6 ;  /* 0x0002e80601007387 */ /* 0x0001e60000100a00 */
[----:B0-----:R-:W2:Y:S01]  /*4b280*/  LDL.LU.64 R6, [R1+0x23e8] ;  /* 0x0023e80001067983 */ /* 0x001ea20000300a00 */
[----:B------:R-:W2:Y:S02]  /*4b290*/  LDL.LU.64 R4, [R1+0x23e0] ;  /* 0x0023e00001047983 */ /* 0x000ea40000300a00 */
[----:B------:R-:W-:Y:S01]  /*4b2a0*/  STL.64 [R1+0x2350], R14 ;  /* 0x0023500e01007387 */ /* 0x000fe20000100a00 */
[C---:B--2---:R-:W-:Y:S11]  /*4b2b0*/  HMMA.16816.F32.BF16 R4, R16.reuse, R10, R4 ;  /* 0x0000000a1004723c */ /* 0x044ff60000041804 */
[----:B------:R-:W-:Y:S11]  /*4b2c0*/  @!UPT UIADD3 URZ, URZ, URZ, URZ ;  /* 0x0000003f3f3ff290 */ /* 0x000ff6000fffe03f */
[----:B------:R-:W-:Y:S01]  /*4b2d0*/  @!UPT UIADD3 URZ, URZ, URZ, URZ ;  /* 0x0000003f3f3ff290 */ /* 0x000fe2000fffe03f */
[----:B------:R-:W-:Y:S01]  /*4b2e0*/  STL.64 [R1+0x200], R4 ;  /* 0x0002000401007387 */ /* 0x000fe20000100a00 */
[----:B------:R0:W-:Y:S03]  /*4b2f0*/  STL.64 [R1+0x208], R6 ;  /* 0x0002080601007387 */ /* 0x0001e60000100a00 */
[----:B0-----:R-:W2:Y:S01]  /*4b300*/  LDL.LU.64 R6, [R1+0x23d8] ;  /* 0x0023d80001067983 */ /* 0x001ea20000300a00 */
[----:B------:R-:W-:Y:S02]  /*4b310*/  IMAD.MOV.U32 R22, RZ, RZ, R3 ;  /* 0x000000ffff167224 */ /* 0x000fe400078e0003 */
[----:B------:R-:W-:Y:S02]  /*4b320*/  IMAD.MOV.U32 R23, RZ, RZ, R2 ;  /* 0x000000ffff177224 */ /* 0x000fe400078e0002 */
[----:B------:R-:W-:Y:S01]  /*4b330*/  STL.64 [R1+0x2238], R10 ;  /* 0x0022380a01007387 */ /* 0x000fe20000100a00 */
[----:B------:R-:W-:Y:S04]  /*4b340*/  STL [R1+0x2230], R8 ;  /* 0x0022300801007387 */ /* 0x000fe80000100800 */
        /* <DEDUP_REMOVED lines=9> */
[----:B------:R-:W3:Y:S01]  /*4b3e0*/  LDL.LU.64 R4, [R1+0x23b8] ;  /* 0x0023b80001047983 */ /* 0x000ee20000300a00 */
[----:B--2---:R-:W-:Y:S11]  /*4b3f0*/  HMMA.16816.F32.BF16 R20, R16, R6, R20 ;  /* 0x000000061014723c */ /* 0x004ff60000041814 */
[----:B------:R-:W-:Y:S11]  /*4b400*/  @!UPT UIADD3 URZ, URZ, URZ, URZ ;  /* 0x0000003f3f3ff290 */ /* 0x000ff6000fffe03f */
[----:B------:R-:W-:Y:S01]  /*4b410*/  @!UPT UIADD3 URZ, URZ, URZ, URZ ;  /* 0x0000003f3f3ff290 */ /* 0x000fe2000fffe03f */
[----:B------:R-:W-:Y:S01]  /*4b420*/  STL.64 [R1+0x2d0], R20 ;  /* 0x0002d01401007387 */ /* 0x000fe20000100a00 */
[----:B------:R0:W-:Y:S03]  /*4b430*/  STL.64 [R1+0x2d8], R22 ;  /* 0x0002d81601007387 */ /* 0x0001e60000100a00 */
[----:B0-----:R-:W2:Y:S01]  /*4b440*/  LDL.LU.64 R22, [R1+0x23b0] ;  /* 0x0023b00001167983 */ /* 0x001ea20000300a00 */
[----:B------:R-:W2:Y:S02]  /*4b450*/  LDL.LU.64 R20, [R1+0x23a8] ;  /* 0x0023a80001147983 */ /* 0x000ea40000300a00 */
[----:B------:R-:W-:Y:S02]  /*4b460*/  IMAD.MOV.U32 R27, RZ, RZ, R9 ;  /* 0x000000ffff1b7224 */ /* 0x000fe400078e0009 */
[----:B--2---:R-:W-:Y:S02]  /*4b470*/  IMAD.MOV.U32 R26, RZ, RZ, R20 ;  /* 0x000000ffff1a7224 */ /* 0x004fe400078e0014 */
[----:B------:R-:W2:Y:S03]  /*4b480*/  LDL.LU R20, [R1+0x23a0] ;  /* 0x0023a00001147983 */ /* 0x000ea60000300800 */
[----:B------:R0:W-:Y:S02]  /*4b490*/  STL.64 [R1+0x2258], R26 ;  /* 0x0022581a01007387 */ /* 0x0001e40000100a00 */
[----:B------:R-:W2:Y:S02]  /*4b4a0*/  LDL.LU R8, [R1+0xc0] ;  /* 0x0000c00001087983 */ /* 0x000ea40000300800 */
[----:B------:R-:W2:Y:S01]  /*4b4b0*/  LDL.LU R9, [R1+0xc4] ;  /* 0x0000c40001097983 */ /* 0x000ea20000300800 */
[----:B------:R-:W2:Y:S01]  /*4b4c0*/  LDL.LU R10, [R1+0xc8] ;  /* 0x0000c800010a7983 */ /* 0x000ea20000300800 */
[----:B------:R-:W2:Y:S02]  /*4b4d0*/  LDL.LU R11, [R1+0xcc] ;  /* 0x0000cc00010b7983 */ /* 0x000ea40000300800 */
[----:B0-----:R-:W-:-:S02]  /*4b4e0*/  IMAD.MOV.U32 R26, RZ, RZ, R21 ;  /* 0x000000ffff1a7224 */ /* 0x001fc400078e0015 */
[----:B---3--:R-:W-:Y:S01]  /*4b4f0*/  IMAD.MOV.U32 R27, RZ, RZ, R4 ;  /* 0x000000ffff1b7224 */ /* 0x008fe200078e0004 */
        /* <DEDUP_REMOVED lines=13> */
[----:B------:R0:W-:Y:S02]  /*4b5d0*/  STL.64 [R1+0x2288], R26 ;  /* 0x0022881a01007387 */ /* 0x0001e40000100a00 */
[----:B0-----:R-:W-:Y:S02]  /*4b5e0*/  IMAD.MOV.U32 R26, RZ, RZ, R25 ;  /* 0x000000ffff1a7224 */ /* 0x001fe400078e0019 */
[----:B------:R-:W-:Y:S01]  /*4b5f0*/  IMAD.MOV.U32 R27, RZ, RZ, R24 ;  /* 0x000000ffff1b7224 */ /* 0x000fe200078e0018 */
        /* <DEDUP_REMOVED lines=8> */
[----:B------:R4:W-:Y:S02]  /*4b680*/  STL.64 [R1+0x22a0], R26 ;  /* 0x0022a01a01007387 */ /* 0x0009e40000100a00 */
[----:B----4-:R-:W-:-:S02]  /*4b690*/  IMAD.MOV.U32 R26, RZ, RZ, R13 ;  /* 0x000000ffff1a7224 */ /* 0x010fc400078e000d */
[----:B------:R-:W-:Y:S01]  /*4b6a0*/  IMAD.MOV.U32 R27, RZ, RZ, R23 ;  /* 0x000000ffff1b7224 */ /* 0x000fe200078e0017 */
[----:B--2---:R-:W-:Y:S01]  /*4b6b0*/  STL.64 [R1+0x2280], R10 ;  /* 0x0022800a01007387 */ /* 0x004fe20000100a00 */
[----:B------:R0:W-:Y:S03]  /*4b6c0*/  STL.64 [R1+0x2278], R8 ;  /* 0x0022780801007387 */ /* 0x0001e60000100a00 */
[----:B0-----:R-:W2:Y:S01]  /*4b6d0*/  LDL.LU R8, [R1+0x100] ;  /* 0x0001000001087983 */ /* 0x001ea20000300800 */
[----:B------:R-:W2:Y:S02]  /*4b6e0*/  LDL.LU R9, [R1+0x104] ;  /* 0x0001040001097983 */ /* 0x000ea40000300800 */
[----:B------:R-:W4:Y:S02]  /*4b6f0*/  LDL.LU R10, [R1+0x108] ;  /* 0x00010800010a7983 */ /* 0x000f240000300800 */
[----:B------:R-:W4:Y:S01]  /*4b700*/  LDL.LU R11, [R1+0x10c] ;  /* 0x00010c00010b7983 */ /* 0x000f220000300800 */
[----:B------:R-:W2:Y:S01]  /*4b710*/  LDL.LU R13, [R1+0x2384] ;  /* 0x00238400010d7983 */ /* 0x000ea20000300800 */
[----:B------:R-:W2:Y:S02]  /*4b720*/  LDL.LU R23, [R1+0x2380] ;  /* 0x0023800001177983 */ /* 0x000ea40000300800 */
[----:B------:R0:W-:Y:S02]  /*4b730*/  STL.64 [R1+0x22b8], R26 ;  /* 0x0022b81a01007387 */ /* 0x0001e40000100a00 */
[----:B0-----:R-:W-:-:S02]  /*4b740*/  IMAD.MOV.U32 R26, RZ, RZ, R22 ;  /* 0x000000ffff1a7224 */ /* 0x001fc400078e0016 */
[----:B------:R-:W-:Y:S01]  /*4b750*/  IMAD.MOV.U32 R27, RZ, RZ, R12 ;  /* 0x000000ffff1b7224 */ /* 0x000fe200078e000c */
[----:B------:R-:W2:Y:S01]  /*4b760*/  LDL.LU R22, [R1+0x237c] ;  /* 0x00237c0001167983 */ /* 0x000ea20000300800 */
[----:B------:R-:W2:Y:S03]  /*4b770*/  LDL.LU R12, [R1+0x2378] ;  /* 0x00237800010c7983 */ /* 0x000ea60000300800 */
[----:B------:R-:W-:Y:S01]  /*4b780*/  STL.64 [R1+0x22e8], R26 ;  /* 0x0022e81a01007387 */ /* 0x000fe20000100a00 */
[----:B---3--:R0:W-:Y:S03]  /*4b790*/  STL.64 [R1+0x22e0], R24 ;  /* 0x0022e01801007387 */ /* 0x0081e60000100a00 */
[----:B0-----:R-:W3:Y:S01]  /*4b7a0*/  LDL.LU R24, [R1+0x140] ;  /* 0x0001400001187983 */ /* 0x001ee20000300800 */
[----:B------:R-:W3:Y:S02]  /*4b7b0*/  LDL.LU R25, [R1+0x144] ;  /* 0x0001440001197983 */ /* 0x000ee40000300800 */
[----:B------:R-:W2:Y:S02]  /*4b7c0*/  LDL.LU R26, [R1+0x148] ;  /* 0x00014800011a7983 */ /* 0x000ea40000300800 */
[----:B------:R-:W2:Y:S02]  /*4b7d0*/  LDL.LU R27, [R1+0x14c] ;  /* 0x00014c00011b7983 */ /* 0x000ea40000300800 */
[----:B--2---:R0:W-:Y:S01]  /*4b7e0*/  STL.64 [R1+0x22f8], R26 ;  /* 0x0022f81a01007387 */ /* 0x0041e20000100a00 */
[----:B---3--:R-:W-:Y:S02]  /*4b7f0*/  STL.64 [R1+0x22f0], R24 ;  /* 0x0022f01801007387 */ /* 0x008fe40000100a00 */
[----:B0-----:R-:W-:-:S02]  /*4b800*/  IMAD.MOV.U32 R26, RZ, RZ, R13 ;  /* 0x000000ffff1a7224 */ /* 0x001fc400078e000d */
[----:B------:R-:W-:Y:S01]  /*4b810*/  IMAD.MOV.U32 R27, RZ, RZ, R0 ;  /* 0x000000ffff1b7224 */ /* 0x000fe200078e0000 */
[----:B------:R-:W2:Y:S01]  /*4b820*/  LDL.LU R13, [R1+0x2374] ;  /* 0x00237400010d7983 */ /* 0x000ea20000300800 */
[----:B------:R-:W3:Y:S03]  /*4b830*/  LDL.LU R0, [R1+0x2370] ;  /* 0x0023700001007983 */ /* 0x000ee60000300800 */
[----:B------:R-:W-:Y:S01]  /*4b840*/  STL.64 [R1+0x2310], R26 ;  /* 0x0023101a01007387 */ /* 0x000fe20000100a00 */
[----:B----4-:R-:W-:Y:S02]  /*4b850*/  STL.64 [R1+0x2298], R10 ;  /* 0x0022980a01007387 */ /* 0x010fe40000100a00 */
[----:B------:R0:W-:Y:S02]  /*4b860*/  STL.64 [R1+0x2290], R8 ;  /* 0x0022900801007387 */ /* 0x0001e40000100a00 */
[----:B0-----:R-:W4:Y:S01]  /*4b870*/  LDL.LU R8, [R1+0x110] ;  /* 0x0001100001087983 */ /* 0x001f220000300800 */
[----:B------:R-:W4:Y:S02]  /*4b880*/  LDL.LU R9, [R1+0x114] ;  /* 0x0001140001097983 */ /* 0x000f240000300800 */
        /* <DEDUP_REMOVED lines=8> */
[----:B------:R-:W4:Y:S01]  /*4b910*/  LDL.LU R12, [R1+0x180] ;  /* 0x00018000010c7983 */ /* 0x000f220000300800 */
[----:B--2---:R-:W-:-:S03]  /*4b920*/  IMAD.MOV.U32 R26, RZ, RZ, R13 ;  /* 0x000000ffff1a7224 */ /* 0x004fc600078e000d */
[----:B------:R-:W2:Y:S01]  /*4b930*/  LDL.LU R13, [R1+0x184] ;  /* 0x00018400010d7983 */ /* 0x000ea20000300800 */
[----:B------:R-:W2:Y:S02]  /*4b940*/  LDL.LU R14, [R1+0x188] ;  /* 0x00018800010e7983 */ /* 0x000ea40000300800 */
[----:B------:R-:W2:Y:S01]  /*4b950*/  LDL.LU R15, [R1+0x18c] ;  /* 0x00018c00010f7983 */ /* 0x000ea20000300800 */
[----:B---3--:R-:W-:Y:S01]  /*4b960*/  STL.64 [R1+0x22b0], R10 ;  /* 0x0022b00a01007387 */ /* 0x008fe20000100a00 */
[----:B----4-:R0:W-:Y:S03]  /*4b970*/  STL.64 [R1+0x22a8], R8 ;  /* 0x0022a80801007387 */ /* 0x0101e60000100a00 */
[----:B0-----:R-:W3:Y:S01]  /*4b980*/  LDL.LU R8, [R1+0x120] ;  /* 0x0001200001087983 */ /* 0x001ee20000300800 */
[----:B------:R-:W3:Y:S02]  /*4b990*/  LDL.LU R9, [R1+0x124] ;  /* 0x0001240001097983 */ /* 0x000ee40000300800 */
[----:B------:R-:W4:Y:S02]  /*4b9a0*/  LDL.LU R10, [R1+0x128] ;  /* 0x00012800010a7983 */ /* 0x000f240000300800 */
[----:B------:R-:W4:Y:S02]  /*4b9b0*/  LDL.LU R11, [R1+0x12c] ;  /* 0x00012c00010b7983 */ /* 0x000f240000300800 */
[----:B----4-:R-:W-:Y:S01]  /*4b9c0*/  STL.64 [R1+0x22c8], R10 ;  /* 0x0022c80a01007387 */ /* 0x010fe20000100a00 */
[----:B---3--:R0:W-:Y:S03]  /*4b9d0*/  STL.64 [R1+0x22c0], R8 ;  /* 0x0022c00801007387 */ /* 0x0081e60000100a00 */
[----:B0-----:R-:W3:Y:S01]  /*4b9e0*/  LDL.LU R8, [R1+0x130] ;  /* 0x0001300001087983 */ /* 0x001ee20000300800 */
[----:B------:R-:W3:Y:S02]  /*4b9f0*/  LDL.LU R9, [R1+0x134] ;  /* 0x0001340001097983 */ /* 0x000ee40000300800 */
[----:B------:R-:W-:-:S02]  /*4ba00*/  IMAD.MOV.U32 R10, RZ, RZ, R23 ;  /* 0x000000ffff0a7224 */ /* 0x000fc400078e0017 */
[----:B------:R-:W-:Y:S01]  /*4ba10*/  IMAD.MOV.U32 R11, RZ, RZ, R22 ;  /* 0x000000ffff0b7224 */ /* 0x000fe200078e0016 */
[----:B------:R-:W4:Y:S01]  /*4ba20*/  LDL.LU R23, [R1+0x2364] ;  /* 0x0023640001177983 */ /* 0x000f220000300800 */
[----:B------:R-:W2:Y:S03]  /*4ba30*/  LDL.LU R22, [R1+0x2360] ;  /* 0x0023600001167983 */ /* 0x000ea60000300800 */
[----:B------:R-:W-:Y:S04]  /*4ba40*/  STL.64 [R1+0x2308], R10 ;  /* 0x0023080a01007387 */ /* 0x000fe80000100a00 */
[----:B---3--:R0:W-:Y:S04]  /*4ba50*/  STL.64 [R1+0x2300], R8 ;  /* 0x0023000801007387 */ /* 0x0081e80000100a00 */
[----:B0-----:R-:W3:Y:S01]  /*4ba60*/  LDL.LU R8, [R1+0x150] ;  /* 0x0001500001087983 */ /* 0x001ee20000300800 */
[----:B------:R-:W3:Y:S02]  /*4ba70*/  LDL.LU R9, [R1+0x154] ;  /* 0x0001540001097983 */ /* 0x000ee40000300800 */
[----:B------:R-:W2:Y:S02]  /*4ba80*/  LDL.LU R10, [R1+0x158] ;  /* 0x00015800010a7983 */ /* 0x000ea40000300800 */
[----:B------:R-:W2:Y:S02]  /*4ba90*/  LDL.LU R11, [R1+0x15c] ;  /* 0x00015c00010b7983 */ /* 0x000ea40000300800 */
[----:B--2---:R0:W-:Y:S01]  /*4baa0*/  STL.64 [R1+0x2320], R10 ;  /* 0x0023200a01007387 */ /* 0x0041e20000100a00 */
[----:B---3--:R1:W-:Y:S02]  /*4bab0*/  STL.64 [R1+0x2318], R8 ;  /* 0x0023180801007387 */ /* 0x0083e40000100a00 */
[----:B0-----:R-:W-:Y:S01]  /*4bac0*/  IMAD.MOV.U32 R10, RZ, RZ, R22 ;  /* 0x000000ffff0a7224 */ /* 0x001fe200078e0016 */
[----:B-1----:R-:W2:Y:S01]  /*4bad0*/  LDL.LU R8, [R1+0x160] ;  /* 0x0001600001087983 */ /* 0x002ea20000300800 */
[----:B------:R-:W2:Y:S02]  /*4bae0*/  LDL.LU R9, [R1+0x164] ;  /* 0x0001640001097983 */ /* 0x000ea40000300800 */
[----:B------:R-:W3:Y:S02]  /*4baf0*/  LDL.LU R22, [R1+0x235c] ;  /* 0x00235c0001167983 */ /* 0x000ee40000300800 */
[----:B----4-:R-:W-:-:S02]  /*4bb00*/  IMAD.MOV.U32 R11, RZ, RZ, R23 ;  /* 0x000000ffff0b7224 */ /* 0x010fc400078e0017 */
[----:B------:R-:W3:Y:S03]  /*4bb10*/  LDL.LU R23, [R1+0x2358] ;  /* 0x0023580001177983 */ /* 0x000ee60000300800 */
[----:B------:R-:W-:Y:S01]  /*4bb20*/  STL.64 [R1+0x2338], R10 ;  /* 0x0023380a01007387 */ /* 0x000fe20000100a00 */
[----:B---3--:R-:W-:Y:S01]  /*4bb30*/  HMMA.16816.F32.BF16 R16, R16, R22, R12 ;  /* 0x000000161010723c */ /* 0x008fe2000004180c */
[----:B--2---:R0:W-:Y:S04]  /*4bb40*/  STL.64 [R1+0x2330], R8 ;  /* 0x0023300801007387 */ /* 0x0041e80000100a00 */
[----:B0-----:R-:W2:Y:S01]  /*4bb50*/  LDL.LU R8, [R1+0x170] ;  /* 0x0001700001087983 */ /* 0x001ea20000300800 */
[----:B------:R-:W2:Y:S02]  /*4bb60*/  LDL.LU R9, [R1+0x174] ;  /* 0x0001740001097983 */ /* 0x000ea40000300800 */
[----:B------:R-:W2:Y:S02]  /*4bb70*/  LDL.LU R10, [R1+0x178] ;  /* 0x00017800010a7983 */ /* 0x000ea40000300800 */
[----:B------:R-:W2:Y:S01]  /*4bb80*/  LDL.LU R11, [R1+0x17c] ;  /* 0x00017c00010b7983 */ /* 0x000ea20000300800 */
[----:B------:R0:W-:Y:S01]  /*4bb90*/  STL.64 [R1+0x2218], R6 ;  /* 0x0022180601007387 */ /* 0x0001e20000100a00 */
[----:B------:R-:W-:Y:S02]  /*4bba0*/  STL.64 [R1+0x2210], R4 ;  /* 0x0022100401007387 */ /* 0x000fe40000100a00 */
[----:B------:R-:W3:Y:S02]  /*4bbb0*/  LDL.LU.64 R14, [R1+0x2350] ;  /* 0x00235000010e7983 */ /* 0x000ee40000300a00 */
[----:B------:R-:W-:-:S02]  /*4bbc0*/  IMAD.MOV.U32 R12, RZ, RZ, R22 ;  /* 0x000000ffff0c7224 */ /* 0x000fc400078e0016 */
[----:B------:R-:W-:-:S05]  /*4bbd0*/  IMAD.MOV.U32 R13, RZ, RZ, R23 ;  /* 0x000000ffff0d7224 */ /* 0x000fca00078e0017 */
[----:B------:R1:W-:Y:S01]  /*4bbe0*/  STL.64 [R1+0x1c0], R16 ;  /* 0x0001c01001007387 */ /* 0x0003e20000100a00 */
[----:B------:R4:W-:Y:S02]  /*4bbf0*/  STL.64 [R1+0x1c8], R18 ;  /* 0x0001c81201007387 */ /* 0x0009e40000100a00 */
[----:B------:R-:W2:Y:S02]  /*4bc00*/  LDL.LU.64 R22, [R1+0x2348] ;  /* 0x0023480001167983 */ /* 0x000ea40000300a00 */
[----:B0-----:R-:W-:Y:S02]  /*4bc10*/  IMAD.MOV.U32 R6, RZ, RZ, R21 ;  /* 0x000000ffff067224 */ /* 0x001fe400078e0015 */
[----:B------:R-:W-:Y:S02]  /*4bc20*/  IMAD.MOV.U32 R7, RZ, RZ, R20 ;  /* 0x000000ffff077224 */ /* 0x000fe400078e0014 */
[----:B------:R-:W2:Y:S01]  /*4bc30*/  LDL.LU.64 R20, [R1+0x2340] ;  /* 0x0023400001147983 */ /* 0x000ea20000300a00 */
[----:B-1----:R-:W3:Y:S03]  /*4bc40*/  LDL.LU R16, [R1+0xa0] ;  /* 0x0000a00001107983 */ /* 0x002ee60000300800 */
[----:B------:R-:W3:Y:S04]  /*4bc50*/  LDL.LU R17, [R1+0xa4] ;  /* 0x0000a40001117983 */ /* 0x000ee80000300800 */
[----:B----4-:R-:W4:Y:S01]  /*4bc60*/  LDL.LU R18, [R1+0xa8] ;  /* 0x0000a80001127983 */ /* 0x010f220000300800 */
[----:B------:R-:W4:Y:S01]  /*4bc70*/  LDL.LU R19, [R1+0xac] ;  /* 0x0000ac0001137983 */ /* 0x000f220000300800 */
        /* <DEDUP_REMOVED lines=20> */
[----:B0-----:R-:W2:Y:S01]  /*4bdc0*/  LDL.LU.64 R26, [R1+0x22f8] ;  /* 0x0022f800011a7983 */ /* 0x001ea20000300a00 */
[----:B------:R-:W2:Y:S02]  /*4bdd0*/  LDL.LU.64 R24, [R1+0x22f0] ;  /* 0x0022f00001187983 */ /* 0x000ea40000300a00 */
[----:B--2---:R-:W-:Y:S01]  /*4bde0*/  HMMA.16816.F32.BF16 R4, R20, R6, R24 ;  /* 0x000000061404723c */ /* 0x004fe20000041818 */
[----:B------:R-:W2:Y:S01]  /*4bdf0*/  LDL.LU.64 R26, [R1+0x22e8] ;  /* 0x0022e800011a7983 */ /* 0x000ea20000300a00 */
[----:B------:R-:W2:Y:S11]  /*4be00*/  LDL.LU.64 R24, [R1+0x22e0] ;  /* 0x0022e00001187983 */ /* 0x000eb60000300a00 */
[----:B------:R-:W-:Y:S10]  /*4be10*/  @!UPT UIADD3 URZ, URZ, URZ, URZ ;  /* 0x0000003f3f3ff290 */ /* 0x000ff4000fffe03f */
[----:B------:R0:W-:Y:S01]  /*4be20*/  STL.64 [R1+0x180], R4 ;  /* 0x0001800401007387 */ /* 0x0001e20000100a00 */
[----:B------:R1:W-:Y:S02]  /*4be30*/  STL.64 [R1+0x188], R6 ;  /* 0x0001880601007387 */ /* 0x0003e40000100a00 */
[----:B0-----:R-:W-:Y:S02]  /*4be40*/  IMAD.MOV.U32 R4, RZ, RZ, R0 ;  /* 0x000000ffff047224 */ /* 0x001fe400078e0000 */
[----:B------:R-:W3:Y:S01]  /*4be50*/  LDL.LU R0, [R1+0x22d8] ;  /* 0x0022d80001007983 */ /* 0x000ee20000300800 */
[----:B--2---:R-:W-:-:S03]  /*4be60*/  IMAD.MOV.U32 R5, RZ, RZ, R25 ;  /* 0x000000ffff057224 */ /* 0x004fc600078e0019 */
[----:B------:R-:W2:Y:S01]  /*4be70*/  LDL.LU R25, [R1+0x22d4] ;  /* 0x0022d40001197983 */ /* 0x000ea20000300800 */
[----:B-1----:R-:W2:Y:S02]  /*4be80*/  LDL.LU R6, [R1+0x2c8] ;  /* 0x0002c80001067983 */ /* 0x002ea40000300800 */
[----:B------:R-:W2:Y:S02]  /*4be90*/  LDL.LU R7, [R1+0x2cc] ;  /* 0x0002cc0001077983 */ /* 0x000ea40000300800 */
[----:B--2---:R0:W-:Y:S02]  /*4bea0*/  STL.64 [R1+0x2228], R6 ;  /* 0x0022280601007387 */ /* 0x0041e40000100a00 */
[----:B0-----:R-:W-:Y:S02]  /*4beb0*/  IMAD.MOV.U32 R6, RZ, RZ, R25 ;  /* 0x000000ffff067224 */ /* 0x001fe400078e0019 */
[----:B------:R-:W-:Y:S02]  /*4bec0*/  IMAD.MOV.U32 R7, RZ, RZ, R24 ;  /* 0x000000ffff077224 */ /* 0x000fe400078e0018 */
[----:B------:R-:W-:Y:S01]  /*4bed0*/  HMMA.16816.F32.BF16 R24, R20, R26, R8 ;  /* 0x0000001a1418723c */ /* 0x000fe20000041808 */
[----:B------:R0:W-:Y:S04]  /*4bee0*/  STL.64 [R1+0x2220], R4 ;  /* 0x0022200401007387 */ /* 0x0001e80000100a00 */
[----:B0-----:R-:W2:Y:S01]  /*4bef0*/  LDL.LU R4, [R1+0xb0] ;  /* 0x0000b00001047983 */ /* 0x001ea20000300800 */
[----:B---3--:R-:W-:-:S02]  /*4bf00*/  IMAD.MOV.U32 R5, RZ, RZ, R0 ;  /* 0x000000ffff057224 */ /* 0x008fc400078e0000 */
[----:B------:R-:W3:Y:S02]  /*4bf10*/  LDL.LU R0, [R1+0x22d0] ;  /* 0x0022d00001007983 */ /* 0x000ee40000300800 */
[----:B------:R-:W2:Y:S01]  /*4bf20*/  LDL.LU.64 R10, [R1+0x22c8] ;  /* 0x0022c800010a7983 */ /* 0x000ea20000300a00 */
[----:B------:R-:W2:Y:S11]  /*4bf30*/  LDL.LU.64 R8, [R1+0x22c0] ;  /* 0x0022c00001087983 */ /* 0x000eb60000300a00 */
[----:B------:R-:W-:Y:S01]  /*4bf40*/  @!UPT UIADD3 URZ, URZ, URZ, URZ ;  /* 0x0000003f3f3ff290 */ /* 0x000fe2000fffe03f */
        /* <DEDUP_REMOVED lines=38> */
[C---:B--2---:R-:W-:Y:S11]  /*4c1b0*/  HMMA.16816.F32.BF16 R8, R20.reuse, R26, R8 ;  /* 0x0000001a1408723c */ /* 0x044ff60000041808 */
[----:B------:R-:W-:Y:S11]  /*4c1c0*/  @!UPT UIADD3 URZ, URZ, URZ, URZ ;  /* 0x0000003f3f3ff290 */ /* 0x000ff6000fffe03f */
[----:B------:R-:W-:Y:S01]  /*4c1d0*/  @!UPT UIADD3 URZ, URZ, URZ, URZ ;  /* 0x0000003f3f3ff290 */ /* 0x000fe2000fffe03f */
[----:B------:R-:W-:Y:S01]  /*4c1e0*/  STL.64 [R1+0x110], R8 ;  /* 0x0001100801007387 */ /* 0x000fe20000100a00 */
[----:B------:R0:W-:Y:S03]  /*4c1f0*/  STL.64 [R1+0x118], R10 ;  /* 0x0001180a01007387 */ /* 0x0001e60000100a00 */
[----:B0-----:R-:W4:Y:S01]  /*4c200*/  LDL.LU.64 R10, [R1+0x2238] ;  /* 0x00223800010a7983 */ /* 0x001f220000300a00 */
[----:B------:R-:W-:Y:S03]  /*4c210*/  HMMA.16816.F32.BF16 R4, R20, R14, R4 ;  /* 0x0000000e1404723c */ /* 0x000fe60000041804 */
[----:B------:R-:W0:Y:S01]  /*4c220*/  S2R R25, SR_TID.X ;  /* 0x0000000000197919 */ /* 0x000e220000002100 */
[----:B------:R-:W2:Y:S02]  /*4c230*/  LDL.LU R8, [R1+0x2230] ;  /* 0x0022300001087983 */ /* 0x000ea40000300800 */
[----:B------:R-:W-:-:S02]  /*4c240*/  IMAD.MOV.U32 R26, RZ, RZ, R3 ;  /* 0x000000ffff1a7224 */ /* 0x000fc400078e0003 */
[----:B------:R-:W-:Y:S11]  /*4c250*/  IMAD.MOV.U32 R27, RZ, RZ, R2 ;  /* 0x000000ffff1b7224 */ /* 0x000ff600078e0002 */
[----:B------:R-:W-:Y:S04]  /*4c260*/  @!UPT UIADD3 URZ, URZ, URZ, URZ ;  /* 0x0000003f3f3ff290 */ /* 0x000fe8000fffe03f */
[----:B------:R-:W-:Y:S01]  /*4c270*/  STL.64 [R1+0x100], R4 ;  /* 0x0001000401007387 */ /* 0x000fe20000100a00 */
[----:B------:R4:W-:Y:S01]  /*4c280*/  STL.64 [R1+0x108], R6 ;  /* 0x0001080601007387 */ /* 0x0009e20000100a00 */
[C---:B0-----:R-:W-:Y:S02]  /*4c290*/  LOP3.LUT R3, R25.reuse, 0x7, RZ, 0xc0, !PT ;  /* 0x0000000719037812 */ /* 0x041fe400078ec0ff */
[C---:B------:R-:W-:Y:S01]  /*4c2a0*/  LOP3.LUT R2, R25.reuse, 0x20, RZ, 0xc0, !PT ;  /* 0x0000002019027812 */ /* 0x040fe200078ec0ff */
[----:B------:R-:W-:Y:S02]  /*4c2b0*/  IMAD.SHL.U32 R25, R25, 0x2, RZ ;  /* 0x0000000219197824 */ /* 0x000fe400078e00ff */
[----:B------:R-:W-:Y:S02]  /*4c2c0*/  IMAD R3, R3, 0x110, RZ ;  /* 0x0000011003037824 */ /* 0x000fe400078e02ff */
[----:B------:R-:W-:-:S03]  /*4c2d0*/  IMAD.SHL.U32 R2, R2, 0x40, RZ ;  /* 0x0000004002027824 */ /* 0x000fc600078e00ff */
[----:B------:R-:W-:-:S04]  /*4c2e0*/  LOP3.LUT R9, R3, 0x30, R25, 0x78, !PT ;  /* 0x0000003003097812 */ /* 0x000fc800078e7819 */
[----:B------:R-:W-:-:S04]  /*4c2f0*/  LOP3.LUT R9, R9, R2, RZ, 0xfc, !PT ;  /* 0x0000000209097212 */ /* 0x000fc800078efcff */
[----:B------:R-:W-:Y:S01]  /*4c300*/  LOP3.LUT R9, R9, 0x40, RZ, 0x3c, !PT ;  /* 0x0000004009097812 */ /* 0x000fe200078e3cff */
[----:B----4-:R-:W-:Y:S01]  /*4c310*/  HMMA.16816.F32.BF16 R4, R20, R10, R16 ;  /* 0x0000000a1404723c */ /* 0x010fe20000041810 */
[----:B---3--:R-:W0:Y:S11]  /*4c320*/  LDSM.16.MT88.4 R16, [R0+0x11800] ;  /* 0x011800000010783b */ /* 0x008e360000004200 */
[----:B------:R-:W-:Y:S11]  /*4c330*/  @!UPT UIADD3 URZ, URZ, URZ, URZ ;  /* 0x0000003f3f3ff290 */ /* 0x000ff6000fffe03f */
[----:B------:R-:W-:Y:S01]  /*4c340*/  STL.64 [R1+0xf0], R4 ;  /* 0x0000f00401007387 */ /* 0x000fe20000100a00 */
[----:B------:R-:W-:Y:S02]  /*4c350*/  STL.64 [R1+0xf8], R6 ;  /* 0x0000f80601007387 */ /* 0x000fe40000100a00 */
[----:B------:R-:W1:Y:S01]  /*4c360*/  LDSM.16.M88.4 R4, [R9+0x80] ;  /* 0x000080000904783b */ /* 0x000e620000000200 */
[----:B0-----:R-:W-:Y:S03]  /*4c370*/  STL.64 [R1+0x21e0], R18 ;  /* 0x0021e01201007387 */ /* 0x001fe60000100a00 */
[----:B------:R0:W-:Y:S01]  /*4c380*/  STL.64 [R1+0x21d8], R16 ;  /* 0x0021d81001007387 */ /* 0x0001e20000100a00 */
[----:B-1----:R-:W-:Y:S01]  /*4c390*/  STL.64 [R1+0xc0], R4 ;  /* 0x0000c00401007387 */ /* 0x002fe20000100a00 */
[----:B0-----:R-:W-:Y:S02]  /*4c3a0*/  IMAD.MOV.U32 R16, RZ, RZ, R4 ;  /* 0x000000ffff107224 */ /* 0x001fe400078e0004 */
[----:B------:R-:W-:Y:S02]  /*4c3b0*/  STL.64 [R1+0xc8], R6 ;  /* 0x0000c80601007387 */ /* 0x000fe40000100a00 */
[----:B------:R-:W-:-:S02]  /*4c3c0*/  IMAD.MOV.U32 R3, RZ, RZ, R5 ;  /* 0x000000ffff037224 */ /* 0x000fc400078e0005 */
[----:B------:R-:W0:Y:S04]  /*4c3d0*/  LDSM.16.M88.4 R4, [R9+0x1080] ;  /* 0x001080000904783b */ /* 0x000e280000000200 */
[----:B0-----:R-:W-:Y:S01]  /*4c3e0*/  STL.64 [R1+0xb0], R4 ;  /* 0x0000b00401007387 */ /* 0x001fe20000100a00 */
[----:B------:R-:W-:Y:S02]  /*4c3f0*/  STL.64 [R1+0xb8], R6 ;  /* 0x0000b80601007387 */ /* 0x000fe40000100a00 */
[----:B------:R-:W0:Y:S02]  /*4c400*/  LDSM.16.M88.4 R4, [R9+0x2080] ;  /* 0x002080000904783b */ /* 0x000e240000000200 */
[----:B0-----:R-:W-:Y:S02]  /*4c410*/  STL.64 [R1+0xa0], R4 ;  /* 0x0000a00401007387 */ /* 0x001fe40000100a00 */
        /* <DEDUP_REMOVED lines=8> */
[----:B------:R-:W-:Y:S02]  /*4c4a0*/  IMAD.MOV.U32 R11, RZ, RZ, R4 ;  /* 0x000000ffff0b7224 */ /* 0x000fe400078e0004 */
[----:B------:R-:W-:Y:S02]  /*4c4b0*/  STL.64 [R1+0x88], R6 ;  /* 0x0000880601007387 */ /* 0x000fe40000100a00 */
[----:B------:R-:W-:-:S02]  /*4c4c0*/  IMAD.MOV.U32 R10, RZ, RZ, R5 ;  /* 0x000000ffff0a7224 */ /* 0x000fc400078e0005 */
[----:B------:R-:W0:Y:S04]  /*4c4d0*/  LDSM.16.M88.4 R4, [R9+0x5080] ;  /* 0x005080000904783b */ /* 0x000e280000000200 */
[----:B0-----:R-:W-:Y:S01]  /*4c4e0*/  STL.64 [R1+0x70], R4 ;  /* 0x0000700401007387 */ /* 0x001fe20000100a00 */
[----:B------:R-:W-:Y:S02]  /*4c4f0*/  STL.64 [R1+0x78], R6 ;  /* 0x0000780601007387 */ /* 0x000fe40000100a00 */
[----:B------:R-:W0:Y:S02]  /*4c500*/  LDSM.16.M88.4 R4, [R9+0x6080] ;  /* 0x006080000904783b */ /* 0x000e240000000200 */
[----:B0-----:R-:W-:Y:S02]  /*4c510*/  STL.64 [R1+0x60], R4 ;  /* 0x0000600401007387 */ /* 0x001fe40000100a00 */
[----:B------:R0:W-:Y:S02]  /*4c520*/  STL.64 [R1+0x68], R6 ;  /* 0x0000680601007387 */ /* 0x0001e40000100a00 */
[----:B0-----:R-:W3:Y:S01]  /*4c530*/  LDL.LU.64 R6, [R1+0x2228] ;  /* 0x0022280001067983 */ /* 0x001ee20000300a00 */
[----:B------:R-:W3:Y:S02]  /*4c540*/  LDL.LU.64 R4, [R1+0x2220] ;  /* 0x0022200001047983 */ /* 0x000ee40000300a00 */
[----:B---3--:R-:W-:Y:S01]  /*4c550*/  HMMA.16816.F32.BF16 R24, R20, R26, R4 ;  /* 0x0000001a1418723c */ /* 0x008fe20000041804 */
[----:B------:R-:W3:Y:S01]  /*4c560*/  LDL.LU.64 R6, [R1+0x2218] ;  /* 0x0022180001067983 */ /* 0x000ee20000300a00 */
[----:B------:R-:W4:Y:S11]  /*4c570*/  LDL.LU.64 R4, [R1+0x2210] ;  /* 0x0022100001047983 */ /* 0x000f360000300a00 */
[----:B------:R-:W-:Y:S10]  /*4c580*/  @!UPT UIADD3 URZ, URZ, URZ, URZ ;  /* 0x0000003f3f3ff290 */ /* 0x000ff4000fffe03f */
[----:B------:R-:W-:Y:S01]  /*4c590*/  STL.64 [R1+0xe0], R24 ;  /* 0x0000e01801007387 */ /* 0x000fe20000100a00 */
[----:B------:R-:W-:Y:S02]  /*4c5a0*/  STL.64 [R1+0xe8], R26 ;  /* 0x0000e81a01007387 */ /* 0x000fe40000100a00 */
[----:B------:R-:W0:Y:S02]  /*4c5b0*/  LDSM.16.M88.4 R24, [R9+0x7080] ;  /* 0x007080000918783b */ /* 0x000e240000000200 */
[----:B0-----:R-:W-:Y:S02]  /*4c5c0*/  STL.64 [R1+0x50], R24 ;  /* 0x0000501801007387 */ /* 0x001fe40000100a00 */
        /* <DEDUP_REMOVED lines=14> */
[----:B0-----:R-:W-:Y:S02]  /*4c6b0*/  STL.64 [R1], R24 ;  /* 0x0000001801007387 */ /* 0x001fe40000100a00 */
[----:B------:R-:W-:Y:S02]  /*4c6c0*/  STL.64 [R1+0x8], R26 ;  /* 0x0000081a01007387 */ /* 0x000fe40000100a00 */
[----:B------:R-:W0:Y:S02]  /*4c6d0*/  LDSM.16.M88.4 R24, [R9+0xd080] ;  /* 0x00d080000918783b */ /* 0x000e240000000200 */
[----:B0-----:R-:W-:Y:S02]  /*4c6e0*/  STL [R1+0x1f6c], R26 ;  /* 0x001f6c1a01007387 */ /* 0x001fe40000100800 */
[----:B------:R-:W-:Y:S02]  /*4c6f0*/  STL [R1+0x1f68], R27 ;  /* 0x001f681b01007387 */ /* 0x000fe40000100800 */
[----:B------:R0:W-:Y:S02]  /*4c700*/  STL.64 [R1+0x21a0], R24 ;  /* 0x0021a01801007387 */ /* 0x0001e40000100a00 */
[----:B0-----:R-:W2:Y:S04]  /*4c710*/  LDL.LU.64 R24, [R1+0xa0] ;  /* 0x0000a00001187983 */ /* 0x001ea80000300a00 */
[----:B--2---:R0:W-:Y:S04]  /*4c720*/  STL.64 [R1+0x21b0], R24 ;  /* 0x0021b01801007387 */ /* 0x0041e80000100a00 */
        /* <DEDUP_REMOVED lines=12> */
[----:B--2---:R-:W-:Y:S01]  /*4c7f0*/  STL.64 [R1+0x21f0], R26 ;  /* 0x0021f01a01007387 */ /* 0x004fe20000100a00 */
[----:B------:R-:W-:Y:S02]  /*4c800*/  STL.64 [R1+0x21e8], R24 ;  /* 0x0021e81801007387 */ /* 0x000fe40000100a00 */
[----:B------:R-:W2:Y:S02]  /*4c810*/  LDL.LU R12, [R1+0x220c] ;  /* 0x00220c00010c7983 */ /* 0x000ea40000300800 */
[----:B------:R-:W3:Y:S01]  /*4c820*/  LDL.LU R13, [R1+0x2208] ;  /* 0x00220800010d7983 */ /* 0x000ee20000300800 */
[----:B------:R-:W-:Y:S01]  /*4c830*/  STL.64 [R1+0x2200], R18 ;  /* 0x0022001201007387 */ /* 0x000fe20000100a00 */
[----:B------:R0:W-:Y:S03]  /*4c840*/  STL [R1+0x21f8], R16 ;  /* 0x0021f81001007387 */ /* 0x0001e60000100800 */
[----:B0-----:R-:W4:Y:S01]  /*4c850*/  LDL.LU R16, [R1+0x2b0] ;  /* 0x0002b00001107983 */ /* 0x001f220000300800 */
[----:B------:R-:W4:Y:S02]  /*4c860*/  LDL.LU R17, [R1+0x2b4] ;  /* 0x0002b40001117983 */ /* 0x000f240000300800 */
[----:B------:R-:W4:Y:S02]  /*4c870*/  LDL.LU R18, [R1+0x2b8] ;  /* 0x0002b80001127983 */ /* 0x000f240000300800 */
[----:B------:R-:W4:Y:S01]  /*4c880*/  LDL.LU R19, [R1+0x2bc] ;  /* 0x0002bc0001137983 */ /* 0x000f220000300800 */
[----:B------:R-:W4:Y:S01]  /*4c890*/  LDL.LU R24, [R1+0x2a0] ;  /* 0x0002a00001187983 */ /* 0x000f220000300800 */
[----:B------:R-:W4:Y:S02]  /*4c8a0*/  LDL.LU R25, [R1+0x2a4] ;  /* 0x0002a40001197983 */ /* 0x000f240000300800 */
[----:B--2---:R-:W-:-:S02]  /*4c8b0*/  IMAD.MOV.U32 R27, RZ, RZ, R12 ;  /* 0x000000ffff1b7224 */ /* 0x004fc400078e000c */
[----:B---3--:R-:W-:Y:S02]  /*4c8c0*/  IMAD.MOV.U32 R26, RZ, RZ, R13 ;  /* 0x000000ffff1a7224 */ /* 0x008fe400078e000d */
[----:B------:R-:W0:Y:S04]  /*4c8d0*/  LDSM.16.M88.4 R12, [R9+0xe080] ;  /* 0x00e08000090c783b */ /* 0x000e280000000200 */
[----:B0-----:R0:W-:Y:S01]  /*4c8e0*/  STL [R1+0x2100], R12 ;  /* 0x0021000c01007387 */ /* 0x0011e20000100800 */
[----:B------:R1:W-:Y:S02]  /*4c8f0*/  STL [R1+0x20fc], R13 ;  /* 0x0020fc0d01007387 */ /* 0x0003e40000100800 */
[----:B------:R-:W-:Y:S02]  /*4c900*/  STL [R1+0x1eec], R14 ;  /* 0x001eec0e01007387 */ /* 0x000fe40000100800 */
[----:B------:R-:W-:Y:S02]  /*4c910*/  STL [R1+0x1ee8], R15 ;  /* 0x001ee80f01007387 */ /* 0x000fe40000100800 */
[----:B0-----:R-:W-:-:S02]  /*4c920*/  IMAD.MOV.U32 R12, RZ, RZ, R11 ;  /* 0x000000ffff0c7224 */ /* 0x001fc400078e000b */
[----:B-1----:R-:W-:-:S05]  /*4c930*/  IMAD.MOV.U32 R13, RZ, RZ, R10 ;  /* 0x000000ffff0d7224 */ /* 0x002fca00078e000a */
[----:B------:R0:W-:Y:S04]  /*4c940*/  STL.64 [R1+0x21a8], R12 ;  /* 0x0021a80c01007387 */ /* 0x0001e80000100a00 */
[----:B0-----:R-:W2:Y:S01]  /*4c950*/  LDL.LU R12, [R1+0x270] ;  /* 0x00027000010c7983 */ /* 0x001ea20000300800 */
[----:B------:R-:W-:Y:S02]  /*4c960*/  IMAD.MOV.U32 R13, RZ, RZ, R8 ;  /* 0x000000ffff0d7224 */ /* 0x000fe400078e0008 */
[----:B------:R-:W0:Y:S04]  /*4c970*/  LDSM.16.M88.4 R8, [R9+0xf080] ;  /* 0x00f080000908783b */ /* 0x000e280000000200 */
[----:B----4-:R-:W-:-:S02]  /*4c980*/  IMAD.MOV.U32 R14, RZ, RZ, R5 ;  /* 0x000000ffff0e7224 */ /* 0x010fc400078e0005 */
[----:B------:R-:W-:-:S05]  /*4c990*/  IMAD.MOV.U32 R15, RZ, RZ, R4 ;  /* 0x000000ffff0f7224 */ /* 0x000fca00078e0004 */
[----:B------:R-:W-:Y:S01]  /*4c9a0*/  STL.64 [R1+0x21c0], R14 ;  /* 0x0021c00e01007387 */ /* 0x000fe20000100a00 */
[C---:B------:R-:W-:Y:S03]  /*4c9b0*/  HMMA.16816.F32.BF16 R4, R20.reuse, R6, R16 ;  /* 0x000000061404723c */ /* 0x040fe60000041810 */
[----:B--2---:R1:W-:Y:S04]  /*4c9c0*/  STL.64 [R1+0x21b8], R12 ;  /* 0x0021b80c01007387 */ /* 0x0043e80000100a00 */
[----:B-1----:R-:W2:Y:S01]  /*4c9d0*/  LDL.LU.64 R12, [R1+0xb0] ;  /* 0x0000b000010c7983 */ /* 0x002ea20000300a00 */
[----:B0-----:R0:W-:Y:S03]  /*4c9e0*/  STL [R1+0x1e5c], R10 ;  /* 0x001e5c0a01007387 */ /* 0x0011e60000100800 */
[----:B0-----:R-:W3:Y:S01]  /*4c9f0*/  LDL R10, [R1+0x6d8] ;  /* 0x0006d800010a7983 */ /* 0x001ee20000100800 */
[----:B------:R-:W-:Y:S02]  /*4ca00*/  STL [R1+0x1e58], R11 ;  /* 0x001e580b01007387 */ /* 0x000fe40000100800 */
[----:B------:R-:W4:Y:S02]  /*4ca10*/  LDL.LU.64 R18, [R1+0x2200] ;  /* 0x0022000001127983 */ /* 0x000f240000300a00 */
[----:B------:R-:W2:Y:S07]  /*4ca20*/  LDL.LU R16, [R1+0x21f8] ;  /* 0x0021f80001107983 */ /* 0x000eae0000300800 */
[----:B------:R-:W-:Y:S01]  /*4ca30*/  STL.64 [R1+0xd0], R4 ;  /* 0x0000d00401007387 */ /* 0x000fe20000100a00 */
[----:B------:R-:W-:Y:S03]  /*4ca40*/  STL.64 [R1+0xd8], R6 ;  /* 0x0000d80601007387 */ /* 0x000fe60000100a00 */
[----:B---3--:R-:W0:Y:S04]  /*4ca50*/  LDSM.16.MT88.4 R4, [R10+0x11800] ;  /* 0x011800000a04783b */ /* 0x008e280000004200 */
[----:B------:R-:W-:Y:S01]  /*4ca60*/  STL [R1+0x20f8], R10 ;  /* 0x0020f80a01007387 */ /* 0x000fe20000100800 */
[----:B------:R1:W-:Y:S01]  /*4ca70*/  STL.64 [R1+0x20f0], R8 ;  /* 0x0020f00801007387 */ /* 0x0003e20000100a00 */
[----:B----4-:R-:W-:Y:S02]  /*4ca80*/  HMMA.16816.F32.BF16 R20, R20, R18, R24 ;  /* 0x000000121414723c */ /* 0x010fe40000041818 */
[----:B-1----:R-:W3:Y:S01]  /*4ca90*/  LDL.LU R8, [R1+0x250] ;  /* 0x0002500001087983 */ /* 0x002ee20000300800 */
[----:B------:R-:W3:Y:S02]  /*4caa0*/  LDL.LU R9, [R1+0x254] ;  /* 0x0002540001097983 */ /* 0x000ee40000300800 */
[----:B------:R-:W3:Y:S02]  /*4cab0*/  LDL.LU R10, [R1+0x258] ;  /* 0x00025800010a7983 */ /* 0x000ee40000300800 */
[----:B------:R-:W3:Y:S01]  /*4cac0*/  LDL.LU R11, [R1+0x25c] ;  /* 0x00025c00010b7983 */ /* 0x000ee20000300800 */
[----:B0-----:R-:W-:Y:S01]  /*4cad0*/  STL.64 [R1+0x20e8], R6 ;  /* 0x0020e80601007387 */ /* 0x001fe20000100a00 */
[----:B------:R2:W-:Y:S02]  /*4cae0*/  STL.64 [R1+0x20e0], R4 ;  /* 0x0020e00401007387 */ /* 0x0005e40000100a00 */
[----:B------:R-:W4:Y:S02]  /*4caf0*/  LDL.LU.64 R26, [R1+0x21f0] ;  /* 0x0021f000011a7983 */ /* 0x000f240000300a00 */
[----:B------:R-:W4:Y:S01]  /*4cb00*/  LDL.LU.64 R24, [R1+0x21e8] ;  /* 0x0021e80001187983 */ /* 0x000f220000300a00 */
[----:B------:R-:W4:Y:S01]  /*4cb10*/  LDL.LU.64 R18, [R1+0x21e0] ;  /* 0x0021e00001127983 */ /* 0x000f220000300a00 */
[----:B--2---:R-:W-:-:S03]  /*4cb20*/  IMAD.MOV.U32 R4, RZ, RZ, R16 ;  /* 0x000000ffff047224 */ /* 0x004fc600078e0010 */
[----:B------:R-:W4:Y:S01]  /*4cb30*/  LDL.LU.64 R16, [R1+0x21d8] ;  /* 0x0021d80001107983 */ /* 0x000f220000300a00 */
[----:B------:R-:W-:-:S04]  /*4cb40*/  IMAD.MOV.U32 R5, RZ, RZ, R3 ;  /* 0x000000ffff057224 */ /* 0x000fc800078e0003 */
[----:B------:R-:W-:Y:S02]  /*4cb50*/  STL.64 [R1+0x1d0], R20 ;  /* 0x0001d01401007387 */ /* 0x000fe40000100a00 */
[----:B------:R-:W-:Y:S01]  /*4cb60*/  STL.64 [R1+0x1d8], R22 ;  /* 0x0001d81601007387 */ /* 0x000fe20000100a00 */
[C---:B----4-:R-:W-:Y:S01]  /*4cb70*/  HMMA.16816.F32.BF16 R4, R16.reuse, R4, R24 ;  /* 0x000000041004723c */ /* 0x050fe20000041818 */
[----:B------:R-:W2:Y:S01]  /*4cb80*/  LDL.LU.64 R26, [R1+0x21d0] ;  /* 0x0021d000011a7983 */ /* 0x000ea20000300a00 */
[----:B------:R-:W2:Y:S11]  /*4cb90*/  LDL.LU.64 R24, [R1+0x21c8] ;  /* 0x0021c80001187983 */ /* 0x000eb60000300a00 */
[----:B------:R-:W-:Y:S10]  /*4cba0*/  @!UPT UIADD3 URZ, URZ, URZ, URZ ;  /* 0x0000003f3f3ff290 */ /* 0x000ff4000fffe03f */
[----:B------:R0:W-:Y:S01]  /*4cbb0*/  STL.64 [R1+0x2c0], R4 ;  /* 0x0002c00401007387 */ /* 0x0001e20000100a00 */
[----:B------:R-:W-:Y:S02]  /*4cbc0*/  STL.64 [R1+0x2c8], R6 ;  /* 0x0002c80601007387 */ /* 0x000fe40000100a00 */
[----:B------:R-:W4:Y:S02]  /*4cbd0*/  LDL.LU.64 R14, [R1+0x21c0] ;  /* 0x0021c000010e7983 */ /* 0x000f240000300a00 */
[----:B0-----:R-:W-:Y:S02]  /*4cbe0*/  IMAD.MOV.U32 R5, RZ, RZ, R12 ;  /* 0x000000ffff057224 */ /* 0x001fe400078e000c */
[----:B------:R-:W-:Y:S01]  /*4cbf0*/  IMAD.MOV.U32 R4, RZ, RZ, R13 ;  /* 0x000000ffff047224 */ /* 0x000fe200078e000d */
[----:B--2---:R-:W-:Y:S01]  /*4cc00*/  HMMA.16816.F32.BF16 R24, R16, R12, R24 ;  /* 0x0000000c1018723c */ /* 0x004fe20000041818 */
[----:B------:R-:W4:Y:S11]  /*4cc10*/  LDL.LU.64 R12, [R1+0x21b8] ;  /* 0x0021b800010c7983 */ /* 0x000f360000300a00 */
[----:B------:R-:W-:Y:S11]  /*4cc20*/  @!UPT UIADD3 URZ, URZ, URZ, URZ ;  /* 0x0000003f3f3ff290 */ /* 0x000ff6000fffe03f */
[----:B------:R0:W-:Y:S01]  /*4cc30*/  STL [R1+0x2b0], R24 ;  /* 0x0002b01801007387 */ /* 0x0001e20000100800 */
[----:B------:R-:W-:-:S03]  /*4cc40*/  IMAD.MOV.U32 R3, RZ, RZ, R25 ;  /* 0x000000ffff037224 */ /* 0x000fc600078e0019 */
[----:B0-----:R-:W4:Y:S01]  /*4cc50*/  LDL.LU.64 R24, [R1+0x21b0] ;  /* 0x0021b00001187983 */ /* 0x001f220000300a00 */
[----:B------:R-:W-:Y:S02]  /*4cc60*/  IMAD.MOV.U32 R21, RZ, RZ, R0 ;  /* 0x000000ffff157224 */ /* 0x000fe400078e0000 */
[----:B------:R-:W-:Y:S02]  /*4cc70*/  IMAD.MOV.U32 R20, RZ, RZ, R2 ;  /* 0x000000ffff147224 */ /* 0x000fe400078e0002 */
[----:B------:R-:W-:Y:S02]  /*4cc80*/  IMAD.MOV.U32 R0, RZ, RZ, R27 ;  /* 0x000000ffff007224 */ /* 0x000fe400078e001b */
[----:B------:R-:W-:-:S03]  /*4cc90*/  IMAD.MOV.U32 R2, RZ, RZ, R26 ;  /* 0x000000ffff027224 */ /* 0x000fc600078e001a */
[----:B------:R-:W-:Y:S02]  /*4cca0*/  STL [R1+0x2058], R0 ;  /* 0x0020580001007387 */ /* 0x000fe40000100800 */
[----:B------:R-:W-:Y:S02]  /*4ccb0*/  STL [R1+0x2054], R2 ;  /* 0x0020540201007387 */ /* 0x000fe40000100800 */
[----:B------:R-:W-:Y:S01]  /*4ccc0*/  STL [R1+0x2050], R3 ;  /* 0x0020500301007387 */ /* 0x000fe20000100800 */
[----:B----4-:R-:W-:Y:S01]  /*4ccd0*/  HMMA.16816.F32.BF16 R12, R16, R24, R12 ;  /* 0x00000018100c723c */ /* 0x010fe2000004180c */
[----:B------:R-:W-:Y:S02]  /*4cce0*/  IMAD.MOV.U32 R7, RZ, RZ, R24 ;  /* 0x000000ffff077224 */ /* 0x000fe400078e0018 */
[----:B------:R-:W-:Y:S11]  /*4ccf0*/  IMAD.MOV.U32 R6, RZ, RZ, R25 ;  /* 0x000000ffff067224 */ /* 0x000ff600078e0019 */
[----:B------:R-:W-:Y:S09]  /*4cd00*/  @!UPT UIADD3 URZ, URZ, URZ, URZ ;  /* 0x0000003f3f3ff290 */ /* 0x000ff2000fffe03f */
[----:B------:R0:W-:Y:S01]  /*4cd10*/  STL.64 [R1+0x2a0], R12 ;  /* 0x0002a00c01007387 */ /* 0x0001e20000100a00 */
[----:B------:R-:W-:Y:S03]  /*4cd20*/  STL.64 [R1+0x2a8], R14 ;  /* 0x0002a80e01007387 */ /* 0x000fe60000100a00 */
[----:B0-----:R-:W3:Y:S01]  /*4cd30*/  LDL.LU.64 R12, [R1+0x21a8] ;  /* 0x0021a800010c7983 */ /* 0x001ee20000300a00 */
[----:B------:R-:W2:Y:S02]  /*4cd40*/  LDL.LU.64 R24, [R1+0x21a0] ;  /* 0x0021a00001187983 */ /* 0x000ea40000300a00 */
[----:B------:R-:W-:Y:S02]  /*4cd50*/  STL.64 [R1+0x2110], R6 ;  /* 0x0021100601007387 */ /* 0x000fe40000100a00 */
[----:B------:R0:W-:Y:S02]  /*4cd60*/  STL.64 [R1+0x2108], R4 ;  /* 0x0021080401007387 */ /* 0x0001e40000100a00 */
[----:B0-----:R-:W4:Y:S01]  /*4cd70*/  LDL.LU R4, [R1+0x260] ;  /* 0x0002600001047983 */ /* 0x001f220000300800 */
[----:B------:R-:W4:Y:S02]  /*4cd80*/  LDL.LU R5, [R1+0x264] ;  /* 0x0002640001057983 */ /* 0x000f240000300800 */
[----:B------:R-:W-:-:S02]  /*4cd90*/  IMAD.MOV.U32 R6, RZ, RZ, R29 ;  /* 0x000000ffff067224 */ /* 0x000fc400078e001d */
[----:B------:R-:W-:-:S07]  /*4cda0*/  IMAD.MOV.U32 R7, RZ, RZ, R28 ;  /* 0x000000ffff077224 */ /* 0x000fce00078e001c */
[C---:B----4-:R-:W-:Y:S08]  /*4cdb0*/  HMMA.16816.F32.BF16 R20, R16.reuse, R20, R4 ;  /* 0x000000141014723c */ /* 0x050ff00000041804 */
[----:B---3--:R-:W-:Y:S11]  /*4cdc0*/  HMMA.16816.F32.BF16 R4, R16, R12, R8 ;  /* 0x0000000c1004723c */ /* 0x008ff60000041808 */
[----:B------:R-:W-:Y:S11]  /*4cdd0*/  @!UPT UIADD3 URZ, URZ, URZ, URZ ;  /* 0x0000003f3f3ff290 */ /* 0x000ff6000fffe03f */
[----:B------:R-:W-:Y:S02]  /*4cde0*/  @!UPT UIADD3 URZ, URZ, URZ, URZ ;  /* 0x0000003f3f3ff290 */ /* 0x000fe4000fffe03f */
[----:B------:R-:W-:Y:S02]  /*4cdf0*/  IMAD.MOV.U32 R26, RZ, RZ, R4 ;  /* 0x000000ffff1a7224 */ /* 0x000fe400078e0004 */
[----:B------:R-:W-:Y:S01]  /*4ce00*/  IMAD.MOV.U32 R27, RZ, RZ, R5 ;  /* 0x000000ffff1b7224 */ /* 0x000fe200078e0005 */
[----:B------:R-:W-:Y:S01]  /*4ce10*/  STL.64 [R1+0x290], R20 ;  /* 0x0002901401007387 */ /* 0x000fe20000100a00 */
[----:B------:R-:W-:Y:S03]  /*4ce20*/  STL.64 [R1+0x298], R22 ;  /* 0x0002981601007387 */ /* 0x000fe60000100a00 */
[----:B------:R-:W-:Y:S01]  /*4ce30*/  STL.64 [R1+0x2120], R26 ;  /* 0x0021201a01007387 */ /* 0x000fe20000100a00 */
[----:B--2---:R0:W-:Y:S03]  /*4ce40*/  STL.64 [R1+0x2118], R24 ;  /* 0x0021181801007387 */ /* 0x0041e60000100a00 */
[----:B0-----:R-:W2:Y:S01]  /*4ce50*/  LDL.LU R24, [R1+0x200] ;  /* 0x0002000001187983 */ /* 0x001ea20000300800 */
[----:B------:R-:W2:Y:S02]  /*4ce60*/  LDL.LU R25, [R1+0x204] ;  /* 0x0002040001197983 */ /* 0x000ea40000300800 */
[----:B------:R-:W3:Y:S02]  /*4ce70*/  LDL.LU R26, [R1+0x208] ;  /* 0x00020800011a7983 */ /* 0x000ee40000300800 */
[----:B------:R-:W3:Y:S01]  /*4ce80*/  LDL.LU R27, [R1+0x20c] ;  /* 0x00020c00011b7983 */ /* 0x000ee20000300800 */
[----:B------:R-:W4:Y:S04]  /*4ce90*/  LDL.LU.64 R20, [R1+0x60] ;  /* 0x0000600001147983 */ /* 0x000f280000300a00 */
[----:B----4-:R-:W-:Y:S01]  /*4cea0*/  STL.64 [R1+0x2190], R20 ;  /* 0x0021901401007387 */ /* 0x010fe20000100a00 */
[----:B---3--:R-:W-:Y:S02]  /*4ceb0*/  STL.64 [R1+0x2130], R26 ;  /* 0x0021301a01007387 */ /* 0x008fe40000100a00 */
[----:B--2---:R0:W-:Y:S02]  /*4cec0*/  STL.64 [R1+0x2128], R24 ;  /* 0x0021281801007387 */ /* 0x0041e40000100a00 */
[----:B0-----:R-:W2:Y:S04]  /*4ced0*/  LDL.LU.64 R24, [R1+0x10] ;  /* 0x0000100001187983 */ /* 0x001ea80000300a00 */
[----:B--2---:R0:W-:Y:S04]  /*4cee0*/  STL.64 [R1+0x2140], R24 ;  /* 0x0021401801007387 */ /* 0x0041e80000100a00 */
[----:B0-----:R-:W2:Y:S04]  /*4cef0*/  LDL.LU.64 R24, [R1+0x20] ;  /* 0x0000200001187983 */ /* 0x001ea80000300a00 */
[----:B--2---:R-:W-:Y:S01]  /*4cf00*/  STL.64 [R1+0x2158], R24 ;  /* 0x0021581801007387 */ /* 0x004fe20000100a00 */
[----:B------:R-:W2:Y:S02]  /*4cf10*/  LDL.LU.64 R4, [R1] ;  /* 0x0000000001047983 */ /* 0x000ea40000300a00 */
[----:B------:R-:W-:-:S02]  /*4cf20*/  IMAD.MOV.U32 R29, RZ, RZ, R6 ;  /* 0x000000ffff1d7224 */ /* 0x000fc400078e0006 */
[----:B------:R-:W-:Y:S01]  /*4cf30*/  IMAD.MOV.U32 R28, RZ, RZ, R7 ;  /* 0x000000ffff1c7224 */ /* 0x000fe200078e0007 */
[----:B--2---:R0:W-:Y:S04]  /*4cf40*/  STL.64 [R1+0x2138], R4 ;  /* 0x0021380401007387 */ /* 0x0041e80000100a00 */
[----:B0-----:R-:W2:Y:S01]  /*4cf50*/  LDL.LU R4, [R1+0x2e0] ;  /* 0x0002e00001047983 */ /* 0x001ea20000300800 */
[----:B------:R-:W2:Y:S02]  /*4cf60*/  LDL.LU R5, [R1+0x2e4] ;  /* 0x0002e40001057983 */ /* 0x000ea40000300800 */
[----:B------:R-:W3:Y:S02]  /*4cf70*/  LDL.LU R6, [R1+0x2e8] ;  /* 0x0002e80001067983 */ /* 0x000ee40000300800 */
[----:B------:R-:W3:Y:S01]  /*4cf80*/  LDL.LU R7, [R1+0x2ec] ;  /* 0x0002ec0001077983 */ /* 0x000ee20000300800 */
[----:B------:R-:W4:Y:S01]  /*4cf90*/  LDL.LU.64 R20, [R1+0x70] ;  /* 0x0000700001147983 */ /* 0x000f220000300a00 */
[----:B------:R-:W2:Y:S03]  /*4cfa0*/  LDL R14, [R1+0x6c8] ;  /* 0x0006c800010e7983 */ /* 0x000ea60000100800 */
[----:B--2---:R0:W-:Y:S01]  /*4cfb0*/  STL [R1+0x2198], R14 ;  /* 0x0021980e01007387 */ /* 0x0041e20000100800 */
[----:B------:R-:W4:Y:S02]  /*4cfc0*/  LDL.LU R12, [R1+0x240] ;  /* 0x00024000010c7983 */ /* 0x000f240000300800 */
[----:B------:R-:W4:Y:S01]  /*4cfd0*/  LDL.LU R13, [R1+0x244] ;  /* 0x00024400010d7983 */ /* 0x000f220000300800 */
[----:B0-----:R-:W4:Y:S01]  /*4cfe0*/  LDL.LU R14, [R1+0x248] ;  /* 0x00024800010e7983 */ /* 0x001f220000300800 */
[----:B------:R-:W4:Y:S02]  /*4cff0*/  LDL.LU R15, [R1+0x24c] ;  /* 0x00024c00010f7983 */ /* 0x000f240000300800 */
[----:B------:R-:W2:Y:S02]  /*4d000*/  LDL.LU.64 R8, [R1+0x50] ;  /* 0x0000500001087983 */ /* 0x000ea40000300a00 */
[----:B--2---:R0:W-:Y:S04]  /*4d010*/  STL.64 [R1+0x2188], R8 ;  /* 0x0021880801007387 */ /* 0x0041e80000100a00 */
[----:B0-----:R-:W2:Y:S01]  /*4d020*/  LDL.LU R8, [R1+0x230] ;  /* 0x0002300001087983 */ /* 0x001ea20000300800 */
[----:B------:R-:W2:Y:S02]  /*4d030*/  LDL.LU R9, [R1+0x234] ;  /* 0x0002340001097983 */ /* 0x000ea40000300800 */
[----:B------:R-:W2:Y:S02]  /*4d040*/  LDL.LU R10, [R1+0x238] ;  /* 0x00023800010a7983 */ /* 0x000ea40000300800 */
[----:B------:R-:W2:Y:S01]  /*4d050*/  LDL.LU R11, [R1+0x23c] ;  /* 0x00023c00010b7983 */ /* 0x000ea20000300800 */
[----:B------:R-:W2:Y:S04]  /*4d060*/  LDL.LU.64 R24, [R1+0x30] ;  /* 0x0000300001187983 */ /* 0x000ea80000300a00 */
[----:B--2---:R0:W-:Y:S04]  /*4d070*/  STL.64 [R1+0x2170], R24 ;  /* 0x0021701801007387 */ /* 0x0041e80000100a00 */
[----:B0-----:R-:W2:Y:S01]  /*4d080*/  LDL.LU.64 R24, [R1+0x40] ;  /* 0x0000400001187983 */ /* 0x001ea20000300a00 */
[----:B---3--:R-:W-:Y:S02]  /*4d090*/  STL.64 [R1+0x2150], R6 ;  /* 0x0021500601007387 */ /* 0x008fe40000100a00 */
[----:B------:R0:W-:Y:S02]  /*4d0a0*/  STL.64 [R1+0x2148], R4 ;  /* 0x0021480401007387 */ /* 0x0001e40000100a00 */
[----:B0-----:R-:W3:Y:S01]  /*4d0b0*/  LDL.LU R4, [R1+0x220] ;  /* 0x0002200001047983 */ /* 0x001ee20000300800 */
[----:B------:R-:W3:Y:S02]  /*4d0c0*/  LDL.LU R5, [R1+0x224] ;  /* 0x0002240001057983 */ /* 0x000ee40000300800 */
[----:B------:R-:W2:Y:S02]  /*4d0d0*/  LDL.LU R6, [R1+0x228] ;  /* 0x0002280001067983 */ /* 0x000ea40000300800 */
[----:B------:R-:W2:Y:S01]  /*4d0e0*/  LDL.LU R7, [R1+0x22c] ;  /* 0x00022c0001077983 */ /* 0x000ea20000300800 */
[----:B----4-:R-:W-:Y:S01]  /*4d0f0*/  HMMA.16816.F32.BF16 R12, R16, R20, R12 ;  /* 0x00000014100c723c */ /* 0x010fe2000004180c */
        /* <DEDUP_REMOVED lines=11> */
[----:B------:R-:W2:Y:S01]  /*4d1b0*/  LDL.LU R7, [R1+0x30c] ;  /* 0x00030c0001077983 */ /* 0x000ea20000300800 */
[----:B------:R-:W-:Y:S01]  /*4d1c0*/  STL [R1+0x2060], R28 ;  /* 0x0020601c01007387 */ /* 0x000fe20000100800 */
[----:B------:R-:W-:Y:S02]  /*4d1d0*/  STL [R1+0x205c], R29 ;  /* 0x00205c1d01007387 */ /* 0x000fe40000100800 */
[----:B------:R0:W-:Y:S02]  /*4d1e0*/  STL.64 [R1+0x270], R12 ;  /* 0x0002700c01007387 */ /* 0x0001e40000100a00 */
[----:B------:R1:W-:Y:S02]  /*4d1f0*/  STL.64 [R1+0x278], R14 ;  /* 0x0002780e01007387 */ /* 0x0003e40000100a00 */
[----:B0-----:R-:W-:Y:S01]  /*4d200*/  IMAD.MOV.U32 R12, RZ, RZ, R20 ;  /* 0x000000ffff0c7224 */ /* 0x001fe200078e0014 */
[----:B-1----:R-:W3:Y:S01]  /*4d210*/  LDL.LU R14, [R1+0x2198] ;  /* 0x00219800010e7983 */ /* 0x002ee20000300800 */
[----:B------:R-:W-:-:S02]  /*4d220*/  IMAD.MOV.U32 R13, RZ, RZ, R21 ;  /* 0x000000ffff0d7224 */ /* 0x000fc400078e0015 */
[----:B------:R-:W4:Y:S02]  /*4d230*/  LDL.LU.64 R20, [R1+0x2190] ;  /* 0x0021900001147983 */ /* 0x000f240000300a00 */
[C---:B----4-:R-:W-:Y:S01]  /*4d240*/  HMMA.16816.F32.BF16 R8, R16.reuse, R20, R8 ;  /* 0x000000141008723c */ /* 0x050fe20000041808 */
[----:B------:R-:W-:Y:S02]  /*4d250*/  IMAD.MOV.U32 R2, RZ, RZ, R20 ;  /* 0x000000ffff027224 */ /* 0x000fe400078e0014 */
[----:B------:R-:W-:Y:S02]  /*4d260*/  IMAD.MOV.U32 R3, RZ, RZ, R21 ;  /* 0x000000ffff037224 */ /* 0x000fe400078e0015 */
[----:B---3--:R-:W0:Y:S11]  /*4d270*/  LDSM.16.MT88.4 R20, [R14+0x11c00] ;  /* 0x011c00000e14783b */ /* 0x008e360000004200 */
[----:B------:R-:W-:Y:S07]  /*4d280*/  @!UPT UIADD3 URZ, URZ, URZ, URZ ;  /* 0x0000003f3f3ff290 */ /* 0x000fee000fffe03f */
[----:B------:R1:W-:Y:S01]  /*4d290*/  STL.64 [R1+0x260], R8 ;  /* 0x0002600801007387 */ /* 0x0003e20000100a00 */
[----:B------:R-:W-:Y:S03]  /*4d2a0*/  STL.64 [R1+0x268], R10 ;  /* 0x0002680a01007387 */ /* 0x000fe60000100a00 */
[----:B-1----:R-:W3:Y:S01]  /*4d2b0*/  LDL.LU.64 R8, [R1+0x2188] ;  /* 0x0021880001087983 */ /* 0x002ee20000300a00 */
[----:B------:R-:W-:Y:S02]  /*4d2c0*/  STL [R1+0x2068], R3 ;  /* 0x0020680301007387 */ /* 0x000fe40000100800 */
[----:B------:R-:W-:Y:S01]  /*4d2d0*/  STL [R1+0x2064], R2 ;  /* 0x0020640201007387 */ /* 0x000fe20000100800 */
[----:B0-----:R-:W-:Y:S01]  /*4d2e0*/  STL.64 [R1+0x1f98], R22 ;  /* 0x001f981601007387 */ /* 0x001fe20000100a00 */
[----:B------:R0:W-:Y:S03]  /*4d2f0*/  STL.64 [R1+0x1f90], R20 ;  /* 0x001f901401007387 */ /* 0x0001e60000100a00 */
[----:B0-----:R-:W3:Y:S01]  /*4d300*/  LDL.LU R20, [R1+0x310] ;  /* 0x0003100001147983 */ /* 0x001ee20000300800 */
[----:B------:R-:W3:Y:S02]  /*4d310*/  LDL.LU R21, [R1+0x314] ;  /* 0x0003140001157983 */ /* 0x000ee40000300800 */
[----:B------:R-:W3:Y:S02]  /*4d320*/  LDL.LU R22, [R1+0x318] ;  /* 0x0003180001167983 */ /* 0x000ee40000300800 */
[----:B------:R-:W3:Y:S01]  /*4d330*/  LDL.LU R23, [R1+0x31c] ;  /* 0x00031c0001177983 */ /* 0x000ee20000300800 */
[C---:B--2---:R-:W-:Y:S08]  /*4d340*/  HMMA.16816.F32.BF16 R4, R16.reuse, R24, R4 ;  /* 0x000000181004723c */ /* 0x044ff00000041804 */
[----:B---3--:R-:W-:Y:S11]  /*4d350*/  HMMA.16816.F32.BF16 R20, R16, R8, R20 ;  /* 0x000000081014723c */ /* 0x008ff60000041814 */
[----:B------:R-:W-:Y:S11]  /*4d360*/  @!UPT UIADD3 URZ, URZ, URZ, URZ ;  /* 0x0000003f3f3ff290 */ /* 0x000ff6000fffe03f */
[----:B------:R-:W-:Y:S01]  /*4d370*/  @!UPT UIADD3 URZ, URZ, URZ, URZ ;  /* 0x0000003f3f3ff290 */ /* 0x000fe2000fffe03f */
[----:B------:R0:W-:Y:S01]  /*4d380*/  STL.64 [R1+0x250], R20 ;  /* 0x0002501401007387 */ /* 0x0001e20000100a00 */
[----:B------:R1:W-:Y:S02]  /*4d390*/  STL.64 [R1+0x258], R22 ;  /* 0x0002581601007387 */ /* 0x0003e40000100a00 */
[----:B0-----:R-:W-:Y:S02]  /*4d3a0*/  IMAD.MOV.U32 R21, RZ, RZ, R8 ;  /* 0x000000ffff157224 */ /* 0x001fe400078e0008 */
[----:B------:R-:W-:Y:S01]  /*4d3b0*/  IMAD.MOV.U32 R20, RZ, RZ, R9 ;  /* 0x000000ffff147224 */ /* 0x000fe200078e0009 */
[----:B------:R-:W2:Y:S01]  /*4d3c0*/  LDL.LU R8, [R1+0x1f0] ;  /* 0x0001f00001087983 */ /* 0x000ea20000300800 */
[----:B------:R-:W2:Y:S02]  /*4d3d0*/  LDL.LU R9, [R1+0x1f4] ;  /* 0x0001f40001097983 */ /* 0x000ea40000300800 */
[----:B------:R-:W2:Y:S02]  /*4d3e0*/  LDL.LU R10, [R1+0x1f8] ;  /* 0x0001f800010a7983 */ /* 0x000ea40000300800 */
[----:B------:R-:W2:Y:S01]  /*4d3f0*/  LDL.LU R11, [R1+0x1fc] ;  /* 0x0001fc00010b7983 */ /* 0x000ea20000300800 */
[----:B------:R-:W-:Y:S01]  /*4d400*/  STL [R1+0x206c], R21 ;  /* 0x00206c1501007387 */ /* 0x000fe20000100800 */
[----:B------:R-:W-:Y:S02]  /*4d410*/  STL.64 [R1+0x240], R4 ;  /* 0x0002400401007387 */ /* 0x000fe40000100a00 */
[----:B------:R0:W-:Y:S02]  /*4d420*/  STL.64 [R1+0x248], R6 ;  /* 0x0002480601007387 */ /* 0x0001e40000100a00 */
[----:B-1----:R-:W-:-:S02]  /*4d430*/  IMAD.MOV.U32 R23, RZ, RZ, R24 ;  /* 0x000000ffff177224 */ /* 0x002fc400078e0018 */
[----:B------:R-:W-:Y:S01]  /*4d440*/  IMAD.MOV.U32 R22, RZ, RZ, R25 ;  /* 0x000000ffff167224 */ /* 0x000fe200078e0019 */
[----:B0-----:R-:W3:Y:S01]  /*4d450*/  LDL.LU.64 R6, [R1+0x2180] ;  /* 0x0021800001067983 */ /* 0x001ee20000300a00 */
[----:B------:R-:W3:Y:S02]  /*4d460*/  LDL.LU.64 R4, [R1+0x2178] ;  /* 0x0021780001047983 */ /* 0x000ee40000300a00 */
[----:B------:R-:W3:Y:S02]  /*4d470*/  LDL.LU.64 R24, [R1+0x2170] ;  /* 0x0021700001187983 */ /* 0x000ee40000300a00 */
[C---:B---3--:R-:W-:Y:S01]  /*4d480*/  HMMA.16816.F32.BF16 R4, R16.reuse, R24, R4 ;  /* 0x000000181004723c */ /* 0x048fe20000041804 */
[----:B------:R-:W-:Y:S02]  /*4d490*/  IMAD.MOV.U32 R29, RZ, RZ, R24 ;  /* 0x000000ffff1d7224 */ /* 0x000fe400078e0018 */
        /* <DEDUP_REMOVED lines=20> */
[----:B------:R0:W-:Y:S01]  /*4d5e0*/  STL.64 [R1+0x210], R4 ;  /* 0x0002100401007387 */ /* 0x0001e20000100a00 */
[----:B------:R-:W-:Y:S03]  /*4d5f0*/  STL.64 [R1+0x218], R6 ;  /* 0x0002180601007387 */ /* 0x000fe60000100a00 */
        /* <DEDUP_REMOVED lines=10> */
[----:B------:R-:W2:Y:S02]  /*4d6a0*/  LDL.LU.64 R24, [R1+0x2118] ;  /* 0x0021180001187983 */ /* 0x000ea40000300a00 */
[----:B------:R-:W4:Y:S02]  /*4d6b0*/  LDL.LU.64 R6, [R1+0x2110] ;  /* 0x0021100001067983 */ /* 0x000f240000300a00 */
[----:B------:R-:W2:Y:S01]  /*4d6c0*/  LDL.LU.64 R4, [R1+0x2108] ;  /* 0x0021080001047983 */ /* 0x000ea20000300a00 */
[----:B------:R-:W-:Y:S01]  /*4d6d0*/  STL.64 [R1+0x2078], R22 ;  /* 0x0020781601007387 */ /* 0x000fe20000100a00 */
[----:B------:R0:W-:Y:S03]  /*4d6e0*/  STL.64 [R1+0x2070], R20 ;  /* 0x0020701401007387 */ /* 0x0001e60000100a00 */
[----:B0-----:R-:W2:Y:S01]  /*4d6f0*/  LDL.LU R20, [R1+0x170] ;  /* 0x0001700001147983 */ /* 0x001ea20000300800 */
[----:B------:R-:W2:Y:S02]  /*4d700*/  LDL.LU R21, [R1+0x174] ;  /* 0x0001740001157983 */ /* 0x000ea40000300800 */
[----:B------:R-:W2:Y:S02]  /*4d710*/  LDL.LU R22, [R1+0x178] ;  /* 0x0001780001167983 */ /* 0x000ea40000300800 */
[----:B------:R-:W2:Y:S02]  /*4d720*/  LDL.LU R23, [R1+0x17c] ;  /* 0x00017c0001177983 */ /* 0x000ea40000300800 */
[----:B--2---:R-:W-:Y:S01]  /*4d730*/  STL.64 [R1+0x2088], R22 ;  /* 0x0020881601007387 */ /* 0x004fe20000100a00 */
[----:B------:R0:W-:Y:S03]  /*4d740*/  STL.64 [R1+0x2080], R20 ;  /* 0x0020801401007387 */ /* 0x0001e60000100a00 */
[----:B0-----:R-:W2:Y:S01]  /*4d750*/  LDL.LU R20, [R1+0x90] ;  /* 0x0000900001147983 */ /* 0x001ea20000300800 */
[----:B------:R-:W2:Y:S03]  /*4d760*/  LDL.LU R21, [R1+0x94] ;  /* 0x0000940001157983 */ /* 0x000ea60000300800 */
[----:B--2---:R4:W-:Y:S02]  /*4d770*/  STL.64 [R1+0x2098], R20 ;  /* 0x0020981401007387 */ /* 0x0049e40000100a00 */
[----:B----4-:R-:W-:-:S02]  /*4d780*/  IMAD.MOV.U32 R20, RZ, RZ, R7 ;  /* 0x000000ffff147224 */ /* 0x010fc400078e0007 */
[----:B------:R-:W-:-:S05]  /*4d790*/  IMAD.MOV.U32 R21, RZ, RZ, R6 ;  /* 0x000000ffff157224 */ /* 0x000fca00078e0006 */
[----:B------:R0:W-:Y:S02]  /*4d7a0*/  STL.64 [R1+0x20b0], R20 ;  /* 0x0020b01401007387 */ /* 0x0001e40000100a00 */
[----:B0-----:R-:W-:Y:S02]  /*4d7b0*/  IMAD.MOV.U32 R20, RZ, RZ, R5 ;  /* 0x000000ffff147224 */ /* 0x001fe400078e0005 */
[----:B------:R-:W-:Y:S02]  /*4d7c0*/  IMAD.MOV.U32 R21, RZ, RZ, R4 ;  /* 0x000000ffff157224 */ /* 0x000fe400078e0004 */
[----:B------:R-:W-:Y:S03]  /*4d7d0*/  HMMA.16816.F32.BF16 R4, R16, R24, R8 ;  /* 0x000000181004723c */ /* 0x000fe60000041808 */
[----:B------:R-:W-:Y:S01]  /*4d7e0*/  STL.64 [R1+0x20c8], R20 ;  /* 0x0020c81401007387 */ /* 0x000fe20000100a00 */
[----:B------:R-:W2:Y:S11]  /*4d7f0*/  LDL.LU R8, [R1+0x2d0] ;  /* 0x0002d00001087983 */ /* 0x000eb60000300800 */
[----:B------:R-:W-:Y:S08]  /*4d800*/  @!UPT UIADD3 URZ, URZ, URZ, URZ ;  /* 0x0000003f3f3ff290 */ /* 0x000ff0000fffe03f */
[----:B------:R0:W-:Y:S01]  /*4d810*/  STL.64 [R1+0x1f0], R4 ;  /* 0x0001f00401007387 */ /* 0x0001e20000100a00 */
[----:B------:R1:W-:Y:S02]  /*4d820*/  STL.64 [R1+0x1f8], R6 ;  /* 0x0001f80601007387 */ /* 0x0003e40000100a00 */
[----:B------:R-:W2:Y:S02]  /*4d830*/  LDL.LU R9, [R1+0x2d4] ;  /* 0x0002d40001097983 */ /* 0x000ea40000300800 */
[----:B------:R-:W2:Y:S01]  /*4d840*/  LDL.LU R10, [R1+0x2d8] ;  /* 0x0002d800010a7983 */ /* 0x000ea20000300800 */
[----:B------:R-:W2:Y:S04]  /*4d850*/  LDL.LU R11, [R1+0x2dc] ;  /* 0x0002dc00010b7983 */ /* 0x000ea80000300800 */
[----:B0-----:R-:W4:Y:S01]  /*4d860*/  LDL.LU R4, [R1+0x1c0] ;  /* 0x0001c00001047983 */ /* 0x001f220000300800 */
[----:B------:R-:W4:Y:S02]  /*4d870*/  LDL.LU R5, [R1+0x1c4] ;  /* 0x0001c40001057983 */ /* 0x000f240000300800 */
[----:B-1----:R-:W4:Y:S02]  /*4d880*/  LDL.LU R6, [R1+0x1c8] ;  /* 0x0001c80001067983 */ /* 0x002f240000300800 */
[----:B------:R-:W4:Y:S01]  /*4d890*/  LDL.LU R7, [R1+0x1cc] ;  /* 0x0001cc0001077983 */ /* 0x000f220000300800 */
[----:B------:R-:W2:Y:S01]  /*4d8a0*/  LDL.LU R20, [R1+0xc0] ;  /* 0x0000c00001147983 */ /* 0x000ea20000300800 */
[----:B------:R-:W2:Y:S02]  /*4d8b0*/  LDL.LU R21, [R1+0xc4] ;  /* 0x0000c40001157983 */ /* 0x000ea40000300800 */
[----:B---3--:R-:W-:Y:S02]  /*4d8c0*/  STL.64 [R1+0x1fc0], R26 ;  /* 0x001fc01a01007387 */ /* 0x008fe40000100a00 */
[----:B------:R0:W-:Y:S02]  /*4d8d0*/  STL.64 [R1+0x1fb8], R24 ;  /* 0x001fb81801007387 */ /* 0x0001e40000100a00 */
[----:B0-----:R-:W-:-:S02]  /*4d8e0*/  IMAD.MOV.U32 R24, RZ, RZ, R12 ;  /* 0x000000ffff187224 */ /* 0x001fc400078e000c */
[----:B------:R-:W-:Y:S01]  /*4d8f0*/  IMAD.MOV.U32 R25, RZ, RZ, R13 ;  /* 0x000000ffff197224 */ /* 0x000fe200078e000d */
[----:B------:R-:W2:Y:S01]  /*4d900*/  LDL.LU R12, [R1+0x2100] ;  /* 0x00210000010c7983 */ /* 0x000ea20000300800 */
[----:B------:R-:W2:Y:S03]  /*4d910*/  LDL.LU R13, [R1+0x20fc] ;  /* 0x0020fc00010d7983 */ /* 0x000ea60000300800 */
[----:B------:R0:W-:Y:S04]  /*4d920*/  STL.64 [R1+0x2090], R24 ;  /* 0x0020901801007387 */ /* 0x0001e80000100a00 */
[----:B0-----:R-:W3:Y:S01]  /*4d930*/  LDL.LU R24, [R1+0x180] ;  /* 0x0001800001187983 */ /* 0x001ee20000300800 */
[----:B------:R-:W3:Y:S02]  /*4d940*/  LDL.LU R25, [R1+0x184] ;  /* 0x0001840001197983 */ /* 0x000ee40000300800 */
[----:B------:R-:W2:Y:S02]  /*4d950*/  LDL.LU R26, [R1+0x188] ;  /* 0x00018800011a7983 */ /* 0x000ea40000300800 */
[----:B------:R-:W2:Y:S02]  /*4d960*/  LDL.LU R27, [R1+0x18c] ;  /* 0x00018c00011b7983 */ /* 0x000ea40000300800 */
[----:B--2---:R-:W-:Y:S01]  /*4d970*/  STL.64 [R1+0x20a8], R26 ;  /* 0x0020a81a01007387 */ /* 0x004fe20000100a00 */
[----:B---3--:R0:W-:Y:S03]  /*4d980*/  STL.64 [R1+0x20a0], R24 ;  /* 0x0020a01801007387 */ /* 0x0081e60000100a00 */
[----:B0-----:R-:W2:Y:S01]  /*4d990*/  LDL.LU R24, [R1+0x190] ;  /* 0x0001900001187983 */ /* 0x001ea20000300800 */
[----:B------:R-:W2:Y:S02]  /*4d9a0*/  LDL.LU R25, [R1+0x194] ;  /* 0x0001940001197983 */ /* 0x000ea40000300800 */
[----:B------:R-:W3:Y:S02]  /*4d9b0*/  LDL.LU R26, [R1+0x198] ;  /* 0x00019800011a7983 */ /* 0x000ee40000300800 */
[----:B------:R-:W3:Y:S01]  /*4d9c0*/  LDL.LU R27, [R1+0x19c] ;  /* 0x00019c00011b7983 */ /* 0x000ee20000300800 */
[C---:B------:R-:W-:Y:S01]  /*4d9d0*/  HMMA.16816.F32.BF16 R8, R16.reuse, R12, R8 ;  /* 0x0000000c1008723c */ /* 0x040fe20000041808 */
[----:B---3--:R-:W-:Y:S01]  /*4d9e0*/  STL.64 [R1+0x20c0], R26 ;  /* 0x0020c01a01007387 */ /* 0x008fe20000100a00 */
[----:B--2---:R0:W-:Y:S03]  /*4d9f0*/  STL.64 [R1+0x20b8], R24 ;  /* 0x0020b81801007387 */ /* 0x0041e60000100a00 */
        /* <DEDUP_REMOVED lines=12> */
[----:B0-----:R-:W3:Y:S01]  /*4dac0*/  LDL.LU R10, [R1+0x20f8] ;  /* 0x0020f800010a7983 */ /* 0x001ee20000300800 */
[----:B------:R-:W4:Y:S02]  /*4dad0*/  LDL.LU.64 R8, [R1+0x20f0] ;  /* 0x0020f00001087983 */ /* 0x000f240000300a00 */
[----:B------:R-:W-:Y:S01]  /*4dae0*/  STL.64 [R1+0x1fc8], R12 ;  /* 0x001fc80c01007387 */ /* 0x000fe20000100a00 */
[----:B----4-:R-:W-:Y:S01]  /*4daf0*/  HMMA.16816.F32.BF16 R16, R16, R8, R4 ;  /* 0x000000081010723c */ /* 0x010fe20000041804 */
[----:B------:R-:W2:Y:S01]  /*4db00*/  LDL.LU.64 R6, [R1+0x20e8] ;  /* 0x0020e80001067983 */ /* 0x000ea20000300a00 */
[----:B------:R-:W2:Y:S11]  /*4db10*/  LDL.LU.64 R4, [R1+0x20e0] ;  /* 0x0020e00001047983 */ /* 0x000eb60000300a00 */
[----:B------:R-:W-:Y:S10]  /*4db20*/  @!UPT UIADD3 URZ, URZ, URZ, URZ ;  /* 0x0000003f3f3ff290 */ /* 0x000ff4000fffe03f */
[----:B------:R-:W-:Y:S01]  /*4db30*/  STL.64 [R1+0x1c0], R16 ;  /* 0x0001c01001007387 */ /* 0x000fe20000100a00 */
[----:B------:R-:W-:Y:S02]  /*4db40*/  STL.64 [R1+0x1c8], R18 ;  /* 0x0001c81201007387 */ /* 0x000fe40000100a00 */
[----:B---3--:R-:W0:Y:S02]  /*4db50*/  LDSM.16.MT88.4 R16, [R10+0x11c00] ;  /* 0x011c00000a10783b */ /* 0x008e240000004200 */
[----:B0-----:R-:W-:Y:S02]  /*4db60*/  STL.64 [R1+0x1e50], R18 ;  /* 0x001e501201007387 */ /* 0x001fe40000100a00 */
[----:B------:R0:W-:Y:S02]  /*4db70*/  STL.64 [R1+0x1e48], R16 ;  /* 0x001e481001007387 */ /* 0x0001e40000100a00 */
[----:B0-----:R-:W3:Y:S01]  /*4db80*/  LDL.LU R16, [R1+0x160] ;  /* 0x0001600001107983 */ /* 0x001ee20000300800 */
[----:B------:R-:W3:Y:S02]  /*4db90*/  LDL.LU R17, [R1+0x164] ;  /* 0x0001640001117983 */ /* 0x000ee40000300800 */
[----:B------:R-:W3:Y:S02]  /*4dba0*/  LDL.LU R18, [R1+0x168] ;  /* 0x0001680001127983 */ /* 0x000ee40000300800 */
[----:B------:R-:W3:Y:S01]  /*4dbb0*/  LDL.LU R19, [R1+0x16c] ;  /* 0x00016c0001137983 */ /* 0x000ee20000300800 */
[C---:B--2---:R-:W-:Y:S01]  /*4dbc0*/  HMMA.16816.F32.BF16 R20, R4.reuse, R20, R24 ;  /* 0x000000140414723c */ /* 0x044fe20000041818 */
[----:B------:R-:W2:Y:S01]  /*4dbd0*/  LDL.LU.64 R26, [R1+0x20d8] ;  /* 0x0020d800011a7983 */ /* 0x000ea20000300a00 */
[----:B------:R-:W2:Y:S11]  /*4dbe0*/  LDL.LU.64 R24, [R1+0x20d0] ;  /* 0x0020d00001187983 */ /* 0x000eb60000300a00 */
[----:B------:R-:W-:Y:S10]  /*4dbf0*/  @!UPT UIADD3 URZ, URZ, URZ, URZ ;  /* 0x0000003f3f3ff290 */ /* 0x000ff4000fffe03f */
        /* <DEDUP_REMOVED lines=21> */
[----:B------:R-:W3:Y:S11]  /*4dd50*/  LDL.LU.64 R24, [R1+0x2090] ;  /* 0x0020900001187983 */ /* 0x000ef60000300a00 */
[----:B------:R-:W-:Y:S11]  /*4dd60*/  @!UPT UIADD3 URZ, URZ, URZ, URZ ;  /* 0x0000003f3f3ff290 */ /* 0x000ff6000fffe03f */
[----:B------:R-:W-:Y:S02]  /*4dd70*/  IMAD.MOV.U32 R10, RZ, RZ, R23 ;  /* 0x000000ffff0a7224 */ /* 0x000fe400078e0017 */
[----:B------:R-:W-:Y:S01]  /*4dd80*/  IMAD.MOV.U32 R11, RZ, RZ, R22 ;  /* 0x000000ffff0b7224 */ /* 0x000fe200078e0016 */
[----:B------:R0:W-:Y:S01]  /*4dd90*/  STL.64 [R1+0x180], R20 ;  /* 0x0001801401007387 */ /* 0x0001e20000100a00 */
[----:B------:R-:W2:Y:S03]  /*4dda0*/  LDL.LU.64 R22, [R1+0x2088] ;  /* 0x0020880001167983 */ /* 0x000ea60000300a00 */
[----:B0-----:R-:W2:Y:S01]  /*4ddb0*/  LDL.LU.64 R20, [R1+0x2080] ;  /* 0x0020800001147983 */ /* 0x001ea20000300a00 */
[----:B------:R-:W-:Y:S02]  /*4ddc0*/  STL [R1+0x1e6c], R10 ;  /* 0x001e6c0a01007387 */ /* 0x000fe40000100800 */
[----:B------:R-:W-:Y:S02]  /*4ddd0*/  STL [R1+0x1e68], R11 ;  /* 0x001e680b01007387 */ /* 0x000fe40000100800 */
[----:B------:R0:W-:Y:S02]  /*4dde0*/  STL.64 [R1+0x1fa0], R8 ;  /* 0x001fa00801007387 */ /* 0x0001e40000100a00 */
[----:B0-----:R-:W2:Y:S01]  /*4ddf0*/  LDL.LU R8, [R1+0x80] ;  /* 0x0000800001087983 */ /* 0x001ea20000300800 */
[----:B------:R-:W2:Y:S02]  /*4de00*/  LDL.LU R9, [R1+0x84] ;  /* 0x0000840001097983 */ /* 0x000ea40000300800 */
[C---:B--2---:R-:W-:Y:S01]  /*4de10*/  HMMA.16816.F32.BF16 R8, R4.reuse, R8, R20 ;  /* 0x000000080408723c */ /* 0x044fe20000041814 */
[----:B------:R-:W2:Y:S01]  /*4de20*/  LDL.LU.64 R22, [R1+0x2078] ;  /* 0x0020780001167983 */ /* 0x000ea20000300a00 */
[----:B------:R-:W4:Y:S11]  /*4de30*/  LDL.LU.64 R20, [R1+0x2070] ;  /* 0x0020700001147983 */ /* 0x000f360000300a00 */
[----:B------:R-:W-:Y:S10]  /*4de40*/  @!UPT UIADD3 URZ, URZ, URZ, URZ ;  /* 0x0000003f3f3ff290 */ /* 0x000ff4000fffe03f */
[----:B------:R-:W-:Y:S01]  /*4de50*/  STL.64 [R1+0x170], R8 ;  /* 0x0001700801007387 */ /* 0x000fe20000100a00 */
[----:B------:R3:W-:Y:S02]  /*4de60*/  STL.64 [R1+0x178], R10 ;  /* 0x0001780a01007387 */ /* 0x0007e40000100a00 */
[----:B---3--:R-:W-:Y:S07]  /*4de70*/  HMMA.16816.F32.BF16 R8, R4, R24, R16 ;  /* 0x000000180408723c */ /* 0x008fee0000041810 */
[----:B------:R-:W-:Y:S11]  /*4de80*/  IMAD.MOV.U32 R25, RZ, RZ, R3 ;  /* 0x000000ffff197224 */ /* 0x000ff600078e0003 */
[----:B------:R-:W-:Y:S06]  /*4de90*/  @!UPT UIADD3 URZ, URZ, URZ, URZ ;  /* 0x0000003f3f3ff290 */ /* 0x000fec000fffe03f */
[----:B------:R-:W-:Y:S02]  /*4dea0*/  IMAD.MOV.U32 R19, RZ, RZ, R8 ;  /* 0x000000ffff137224 */ /* 0x000fe400078e0008 */
[----:B------:R-:W-:Y:S01]  /*4deb0*/  IMAD.MOV.U32 R18, RZ, RZ, R9 ;  /* 0x000000ffff127224 */ /* 0x000fe200078e0009 */
[----:B------:R-:W3:Y:S01]  /*4dec0*/  LDL.LU R8, [R1+0xd0] ;  /* 0x0000d00001087983 */ /* 0x000ee20000300800 */
[----:B------:R-:W-:Y:S02]  /*4ded0*/  IMAD.MOV.U32 R17, RZ, RZ, R10 ;  /* 0x000000ffff117224 */ /* 0x000fe400078e000a */
[----:B------:R-:W3:Y:S02]  /*4dee0*/  LDL.LU R9, [R1+0xd4] ;  /* 0x0000d40001097983 */ /* 0x000ee40000300800 */
[----:B------:R-:W-:Y:S01]  /*4def0*/  IMAD.MOV.U32 R16, RZ, RZ, R11 ;  /* 0x000000ffff107224 */ /* 0x000fe200078e000b */
[----:B------:R-:W2:Y:S01]  /*4df00*/  LDL.LU R10, [R1+0xd8] ;  /* 0x0000d800010a7983 */ /* 0x000ea20000300800 */
[----:B------:R-:W2:Y:S02]  /*4df10*/  LDL.LU R11, [R1+0xdc] ;  /* 0x0000dc00010b7983 */ /* 0x000ea40000300800 */
[----:B----4-:R-:W-:-:S02]  /*4df20*/  IMAD.MOV.U32 R24, RZ, RZ, R21 ;  /* 0x000000ffff187224 */ /* 0x010fc400078e0015 */
[----:B------:R-:W4:Y:S01]  /*4df30*/  LDL.LU R21, [R1+0x206c] ;  /* 0x00206c0001157983 */ /* 0x000f220000300800 */
[----:B------:R-:W2:Y:S02]  /*4df40*/  LDL.LU R3, [R1+0x2068] ;  /* 0x0020680001037983 */ /* 0x000ea40000300800 */
[----:B------:R0:W-:Y:S02]  /*4df50*/  STL.64 [R1+0x1fd0], R24 ;  /* 0x001fd01801007387 */ /* 0x0001e40000100a00 */
[----:B0-----:R-:W-:Y:S02]  /*4df60*/  IMAD.MOV.U32 R24, RZ, RZ, R15 ;  /* 0x000000ffff187224 */ /* 0x001fe400078e000f */
[----:B------:R-:W-:-:S05]  /*4df70*/  IMAD.MOV.U32 R25, RZ, RZ, R14 ;  /* 0x000000ffff197224 */ /* 0x000fca00078e000e */
[----:B------:R0:W-:Y:S01]  /*4df80*/  STL.64 [R1+0x1fe8], R24 ;  /* 0x001fe81801007387 */ /* 0x0001e20000100a00 */
[----:B------:R-:W2:Y:S02]  /*4df90*/  LDL.LU R12, [R1+0xf0] ;  /* 0x0000f000010c7983 */ /* 0x000ea40000300800 */
[----:B------:R-:W2:Y:S02]  /*4dfa0*/  LDL.LU R13, [R1+0xf4] ;  /* 0x0000f400010d7983 */ /* 0x000ea40000300800 */
[----:B------:R-:W2:Y:S01]  /*4dfb0*/  LDL.LU R14, [R1+0xf8] ;  /* 0x0000f800010e7983 */ /* 0x000ea20000300800 */
[----:B------:R-:W2:Y:S01]  /*4dfc0*/  LDL.LU R15, [R1+0xfc] ;  /* 0x0000fc00010f7983 */ /* 0x000ea20000300800 */
[----:B0-----:R-:W-:Y:S02]  /*4dfd0*/  IMAD.MOV.U32 R24, RZ, RZ, R2 ;  /* 0x000000ffff187224 */ /* 0x001fe400078e0002 */
        /* <DEDUP_REMOVED lines=24> */
[----:B----4-:R-:W-:Y:S02]  /*4e160*/  IMAD.MOV.U32 R24, RZ, RZ, R21 ;  /* 0x000000ffff187224 */ /* 0x010fe400078e0015 */
[----:B------:R-:W-:-:S05]  /*4e170*/  IMAD.MOV.U32 R25, RZ, RZ, R20 ;  /* 0x000000ffff197224 */ /* 0x000fca00078e0014 */
[----:B------:R3:W-:Y:S02]  /*4e180*/  STL.64 [R1+0x2038], R24 ;  /* 0x0020381801007387 */ /* 0x0007e40000100a00 */
[----:B---3--:R-:W-:Y:S02]  /*4e190*/  IMAD.MOV.U32 R24, RZ, RZ, R2 ;  /* 0x000000ffff187224 */ /* 0x008fe400078e0002 */
[----:B------:R-:W-:Y:S01]  /*4e1a0*/  IMAD.MOV.U32 R25, RZ, RZ, R3 ;  /* 0x000000ffff197224 */ /* 0x000fe200078e0003 */
[----:B------:R-:W3:Y:S01]  /*4e1b0*/  LDL.LU R2, [R1+0x2054] ;  /* 0x0020540001027983 */ /* 0x000ee20000300800 */
[----:B------:R-:W4:Y:S03]  /*4e1c0*/  LDL.LU R3, [R1+0x2050] ;  /* 0x0020500001037983 */ /* 0x000f260000300800 */
[----:B--2---:R-:W-:Y:S01]  /*4e1d0*/  STL.64 [R1+0x2010], R14 ;  /* 0x0020100e01007387 */ /* 0x004fe20000100a00 */
        /* <DEDUP_REMOVED lines=17> */
[----:B------:R-:W-:Y:S01]  /*4e2f0*/  STL.64 [R1+0x1fb0], R10 ;  /* 0x001fb00a01007387 */ /* 0x000fe20000100a00 */
[----:B------:R0:W-:Y:S03]  /*4e300*/  STL.64 [R1+0x1fa8], R8 ;  /* 0x001fa80801007387 */ /* 0x0001e60000100a00 */
        /* <DEDUP_REMOVED lines=8> */
[----:B------:R0:W-:Y:S01]  /*4e390*/  STL [R1+0x1e7c], R16 ;  /* 0x001e7c1001007387 */ /* 0x0001e20000100800 */
[----:B------:R1:W-:Y:S02]  /*4e3a0*/  STL [R1+0x1e78], R17 ;  /* 0x001e781101007387 */ /* 0x0003e40000100800 */
[----:B------:R4:W-:Y:S02]  /*4e3b0*/  STL [R1+0x1e74], R18 ;  /* 0x001e741201007387 */ /* 0x0009e40000100800 */
[----:B------:R4:W-:Y:S01]  /*4e3c0*/  STL [R1+0x1e70], R19 ;  /* 0x001e701301007387 */ /* 0x0009e20000100800 */
[----:B0-----:R-:W3:Y:S01]  /*4e3d0*/  LDL.LU R16, [R1+0x140] ;  /* 0x0001400001107983 */ /* 0x001ee20000300800 */
[----:B-1----:R-:W3:Y:S02]  /*4e3e0*/  LDL.LU R17, [R1+0x144] ;  /* 0x0001440001117983 */ /* 0x002ee40000300800 */
[----:B----4-:R-:W3:Y:S02]  /*4e3f0*/  LDL.LU R18, [R1+0x148] ;  /* 0x0001480001127983 */ /* 0x010ee40000300800 */
[----:B------:R-:W3:Y:S01]  /*4e400*/  LDL.LU R19, [R1+0x14c] ;  /* 0x00014c0001137983 */ /* 0x000ee20000300800 */
[C---:B--2---:R-:W-:Y:S01]  /*4e410*/  HMMA.16816.F32.BF16 R24, R4.reuse, R24, R12 ;  /* 0x000000180418723c */ /* 0x044fe2000004180c */
[----:B------:R-:W2:Y:S01]  /*4e420*/  LDL.LU.64 R14, [R1+0x2048] ;  /* 0x00204800010e7983 */ /* 0x000ea20000300a00 */
[----:B------:R-:W2:Y:S11]  /*4e430*/  LDL.LU.64 R12, [R1+0x2040] ;  /* 0x00204000010c7983 */ /* 0x000eb60000300a00 */
[----:B------:R-:W-:Y:S10]  /*4e440*/  @!UPT UIADD3 URZ, URZ, URZ, URZ ;  /* 0x0000003f3f3ff290 */ /* 0x000ff4000fffe03f */
[----:B------:R0:W-:Y:S01]  /*4e450*/  STL.64 [R1+0x150], R24 ;  /* 0x0001501801007387 */ /* 0x0001e20000100a00 */
[----:B------:R3:W-:Y:S03]  /*4e460*/  STL.64 [R1+0x158], R26 ;  /* 0x0001581a01007387 */ /* 0x0007e60000100a00 */
[----:B0-----:R-:W3:Y:S02]  /*4e470*/  LDL.LU.64 R24, [R1+0x2038] ;  /* 0x0020380001187983 */ /* 0x001ee40000300a00 */
[----:B---3--:R-:W-:Y:S11]  /*4e480*/  HMMA.16816.F32.BF16 R24, R4, R24, R16 ;  /* 0x000000180418723c */ /* 0x008ff60000041810 */
[----:B------:R-:W-:Y:S11]  /*4e490*/  @!UPT UIADD3 URZ, URZ, URZ, URZ ;  /* 0x0000003f3f3ff290 */ /* 0x000ff6000fffe03f */
[----:B------:R-:W-:Y:S01]  /*4e4a0*/  @!UPT UIADD3 URZ, URZ, URZ, URZ ;  /* 0x0000003f3f3ff290 */ /* 0x000fe2000fffe03f */
[----:B------:R0:W-:Y:S01]  /*4e4b0*/  STL [R1+0x140], R24 ;  /* 0x0001401801007387 */ /* 0x0001e20000100800 */
[----:B------:R-:W-:-:S03]  /*4e4c0*/  IMAD.MOV.U32 R16, RZ, RZ, R25 ;  /* 0x000000ffff107224 */ /* 0x000fc600078e0019 */
[----:B0-----:R-:W2:Y:S01]  /*4e4d0*/  LDL.LU.64 R24, [R1+0x2030] ;  /* 0x0020300001187983 */ /* 0x001ea20000300a00 */
[----:B------:R-:W-:Y:S02]  /*4e4e0*/  IMAD.MOV.U32 R17, RZ, RZ, R26 ;  /* 0x000000ffff117224 */ /* 0x000fe400078e001a */
[----:B------:R-:W-:-:S03]  /*4e4f0*/  IMAD.MOV.U32 R18, RZ, RZ, R27 ;  /* 0x000000ffff127224 */ /* 0x000fc600078e001b */
[----:B------:R-:W-:Y:S01]  /*4e500*/  STL [R1+0x1e88], R17 ;  /* 0x001e881101007387 */ /* 0x000fe20000100800 */
[----:B------:R0:W-:Y:S02]  /*4e510*/  STL [R1+0x1e84], R16 ;  /* 0x001e841001007387 */ /* 0x0001e40000100800 */
[----:B------:R1:W-:Y:S01]  /*4e520*/  STL [R1+0x1e80], R18 ;  /* 0x001e801201007387 */ /* 0x0003e20000100800 */
[----:B0-----:R-:W3:Y:S01]  /*4e530*/  LDL.LU R16, [R1+0x2c0] ;  /* 0x0002c00001107983 */ /* 0x001ee20000300800 */
[----:B------:R-:W3:Y:S02]  /*4e540*/  LDL.LU R17, [R1+0x2c4] ;  /* 0x0002c40001117983 */ /* 0x000ee40000300800 */
[----:B-1----:R-:W3:Y:S02]  /*4e550*/  LDL.LU R18, [R1+0x2c8] ;  /* 0x0002c80001127983 */ /* 0x002ee40000300800 */
        /* <DEDUP_REMOVED lines=30> */
[----:B------:R-:W2:Y:S11]  /*4e740*/  LDL.LU.64 R12, [R1+0x1fc8] ;  /* 0x001fc800010c7983 */ /* 0x000eb60000300a00 */
[----:B------:R-:W-:Y:S10]  /*4e750*/  @!UPT UIADD3 URZ, URZ, URZ, URZ ;  /* 0x0000003f3f3ff290 */ /* 0x000ff4000fffe03f */
[----:B------:R-:W-:Y:S01]  /*4e760*/  STL.64 [R1+0xf0], R24 ;  /* 0x0000f01801007387 */ /* 0x000fe20000100a00 */
[----:B------:R0:W-:Y:S03]  /*4e770*/  STL.64 [R1+0xf8], R26 ;  /* 0x0000f81a01007387 */ /* 0x0001e60000100a00 */
[----:B0-----:R-:W4:Y:S01]  /*4e780*/  LDL.LU.64 R26, [R1+0x1fc0] ;  /* 0x001fc000011a7983 */ /* 0x001f220000300a00 */
[----:B------:R-:W2:Y:S02]  /*4e790*/  LDL.LU.64 R24, [R1+0x1fb8] ;  /* 0x001fb80001187983 */ /* 0x000ea40000300a00 */
[C---:B--2---:R-:W-:Y:S11]  /*4e7a0*/  HMMA.16816.F32.BF16 R8, R4.reuse, R24, R8 ;  /* 0x000000180408723c */ /* 0x044ff60000041808 */
[----:B------:R-:W-:Y:S11]  /*4e7b0*/  @!UPT UIADD3 URZ, URZ, URZ, URZ ;  /* 0x0000003f3f3ff290 */ /* 0x000ff6000fffe03f */
[----:B------:R-:W-:Y:S01]  /*4e7c0*/  @!UPT UIADD3 URZ, URZ, URZ, URZ ;  /* 0x0000003f3f3ff290 */ /* 0x000fe2000fffe03f */
[----:B------:R0:W-:Y:S01]  /*4e7d0*/  STL.64 [R1+0xe0], R8 ;  /* 0x0000e00801007387 */ /* 0x0001e20000100a00 */
[----:B------:R-:W-:Y:S02]  /*4e7e0*/  IMAD.MOV.U32 R14, RZ, RZ, R10 ;  /* 0x000000ffff0e7224 */ /* 0x000fe400078e000a */
[----:B------:R-:W-:Y:S02]  /*4e7f0*/  IMAD.MOV.U32 R15, RZ, RZ, R11 ;  /* 0x000000ffff0f7224 */ /* 0x000fe400078e000b */
[----:B------:R-:W2:Y:S04]  /*4e800*/  LDL.LU.64 R10, [R1+0x1fb0] ;  /* 0x001fb000010a7983 */ /* 0x000ea80000300a00 */
[----:B0-----:R-:W2:Y:S01]  /*4e810*/  LDL.LU.64 R8, [R1+0x1fa8] ;  /* 0x001fa80001087983 */ /* 0x001ea20000300a00 */
[----:B----4-:R-:W-:Y:S02]  /*4e820*/  STL.64 [R1+0x1f80], R26 ;  /* 0x001f801a01007387 */ /* 0x010fe40000100a00 */
[----:B------:R-:W4:Y:S01]  /*4e830*/  LDL.LU R24, [R1+0x2b0] ;  /* 0x0002b00001187983 */ /* 0x000f220000300800 */
[----:B--2---:R-:W-:Y:S11]  /*4e840*/  HMMA.16816.F32.BF16 R8, R4, R12, R8 ;  /* 0x0000000c0408723c */ /* 0x004ff60000041808 */
[----:B------:R-:W-:Y:S11]  /*4e850*/  @!UPT UIADD3 URZ, URZ, URZ, URZ ;  /* 0x0000003f3f3ff290 */ /* 0x000ff6000fffe03f */
[----:B------:R-:W-:Y:S01]  /*4e860*/  @!UPT UIADD3 URZ, URZ, URZ, URZ ;  /* 0x0000003f3f3ff290 */ /* 0x000fe2000fffe03f */
        /* <DEDUP_REMOVED lines=8> */
[----:B--2---:R-:W-:Y:S01]  /*4e8f0*/  HMMA.16816.F32.BF16 R4, R4, R8, R20 ;  /* 0x000000080404723c */ /* 0x004fe20000041814 */
[----:B------:R-:W3:Y:S01]  /*4e900*/  LDL.LU.64 R22, [R1+0x1f98] ;  /* 0x001f980001167983 */ /* 0x000ee20000300a00 */
[----:B------:R-:W3:Y:S11]  /*4e910*/  LDL.LU.64 R20, [R1+0x1f90] ;  /* 0x001f900001147983 */ /* 0x000ef60000300a00 */
[----:B------:R-:W-:Y:S10]  /*4e920*/  @!UPT UIADD3 URZ, URZ, URZ, URZ ;  /* 0x0000003f3f3ff290 */ /* 0x000ff4000fffe03f */
[----:B------:R0:W-:Y:S01]  /*4e930*/  STL.64 [R1+0x1d08], R6 ;  /* 0x001d080601007387 */ /* 0x0001e20000100a00 */
[----:B------:R-:W-:Y:S03]  /*4e940*/  STL.64 [R1+0x1d00], R4 ;  /* 0x001d000401007387 */ /* 0x000fe60000100a00 */
[----:B0-----:R-:W3:Y:S01]  /*4e950*/  LDL.LU.64 R6, [R1+0xc8] ;  /* 0x0000c80001067983 */ /* 0x001ee20000300a00 */
[----:B------:R-:W-:Y:S01]  /*4e960*/  IMAD.MOV.U32 R25, RZ, RZ, R3 ;  /* 0x000000ffff197224 */ /* 0x000fe200078e0003 */
[----:B---3--:R-:W-:Y:S11]  /*4e970*/  HMMA.16816.F32.BF16 R16, R20, R6, R16 ;  /* 0x000000061410723c */ /* 0x008ff60000041810 */
[----:B------:R-:W-:Y:S11]  /*4e980*/  @!UPT UIADD3 URZ, URZ, URZ, URZ ;  /* 0x0000003f3f3ff290 */ /* 0x000ff6000fffe03f */
[----:B------:R-:W-:Y:S01]  /*4e990*/  @!UPT UIADD3 URZ, URZ, URZ, URZ ;  /* 0x0000003f3f3ff290 */ /* 0x000fe2000fffe03f */
[----:B------:R0:W-:Y:S01]  /*4e9a0*/  STL.64 [R1+0x4f0], R16 ;  /* 0x0004f01001007387 */ /* 0x0001e20000100a00 */
[----:B------:R1:W-:Y:S02]  /*4e9b0*/  STL.64 [R1+0x4f8], R18 ;  /* 0x0004f81201007387 */ /* 0x0003e40000100a00 */
[----:B------:R-:W-:Y:S02]  /*4e9c0*/  IMAD.MOV.U32 R3, RZ, RZ, R16 ;  /* 0x000000ffff037224 */ /* 0x000fe400078e0010 */
[----:B------:R-:W-:Y:S01]  /*4e9d0*/  IMAD.MOV.U32 R12, RZ, RZ, R19 ;  /* 0x000000ffff0c7224 */ /* 0x000fe200078e0013 */
[----:B0-----:R-:W2:Y:S01]  /*4e9e0*/  LDL.LU R16, [R1+0x290] ;  /* 0x0002900001107983 */ /* 0x001ea20000300800 */
[----:B------:R-:W2:Y:S02]  /*4e9f0*/  LDL.LU R17, [R1+0x294] ;  /* 0x0002940001117983 */ /* 0x000ea40000300800 */
[----:B-1----:R-:W3:Y:S02]  /*4ea00*/  LDL.LU R18, [R1+0x298] ;  /* 0x0002980001127983 */ /* 0x002ee40000300800 */
[----:B------:R-:W3:Y:S02]  /*4ea10*/  LDL.LU R19, [R1+0x29c] ;  /* 0x00029c0001137983 */ /* 0x000ee40000300800 */
[----:B---3--:R0:W-:Y:S01]  /*4ea20*/  STL.64 [R1+0x1f78], R18 ;  /* 0x001f781201007387 */ /* 0x0081e20000100a00 */
[----:B--2---:R-:W-:Y:S03]  /*4ea30*/  STL.64 [R1+0x1f70], R16 ;  /* 0x001f701001007387 */ /* 0x004fe60000100a00 */
[----:B0-----:R-:W2:Y:S01]  /*4ea40*/  LDL.LU.64 R18, [R1+0xa8] ;  /* 0x0000a80001127983 */ /* 0x001ea20000300a00 */
[----:B------:R-:W-:-:S02]  /*4ea50*/  IMAD.MOV.U32 R9, RZ, RZ, R6 ;  /* 0x000000ffff097224 */ /* 0x000fc400078e0006 */
[----:B------:R-:W-:Y:S01]  /*4ea60*/  IMAD.MOV.U32 R8, RZ, RZ, R7 ;  /* 0x000000ffff087224 */ /* 0x000fe200078e0007 */
[----:B--2---:R0:W-:Y:S04]  /*4ea70*/  STL.64 [R1+0x1f88], R18 ;  /* 0x001f881201007387 */ /* 0x0041e80000100a00 */
[----:B0-----:R-:W4:Y:S01]  /*4ea80*/  LDL.LU.64 R18, [R1+0xb8] ;  /* 0x0000b80001127983 */ /* 0x001f220000300a00 */
[----:B------:R-:W2:Y:S03]  /*4ea90*/  LDL.LU.64 R6, [R1+0x78] ;  /* 0x0000780001067983 */ /* 0x000ea60000300a00 */
[----:B--2---:R0:W-:Y:S01]  /*4eaa0*/  STL.64 [R1+0x1f50], R6 ;  /* 0x001f500601007387 */ /* 0x0041e20000100a00 */
[----:B------:R-:W2:Y:S02]  /*4eab0*/  LDL.LU R4, [R1+0x2a0] ;  /* 0x0002a00001047983 */ /* 0x000ea40000300800 */
[----:B------:R-:W2:Y:S01]  /*4eac0*/  LDL.LU R5, [R1+0x2a4] ;  /* 0x0002a40001057983 */ /* 0x000ea20000300800 */
[----:B----4-:R-:W-:Y:S01]  /*4ead0*/  HMMA.16816.F32.BF16 R24, R20, R18, R24 ;  /* 0x000000121418723c */ /* 0x010fe20000041818 */
[----:B------:R-:W-:Y:S01]  /*4eae0*/  IMAD.MOV.U32 R11, RZ, RZ, R18 ;  /* 0x000000ffff0b7224 */ /* 0x000fe200078e0012 */
[----:B0-----:R-:W2:Y:S01]  /*4eaf0*/  LDL.LU R6, [R1+0x2a8] ;  /* 0x0002a80001067983 */ /* 0x001ea20000300800 */
[----:B------:R-:W2:Y:S02]  /*4eb00*/  LDL.LU R7, [R1+0x2ac] ;  /* 0x0002ac0001077983 */ /* 0x000ea40000300800 */
[----:B------:R-:W-:Y:S02]  /*4eb10*/  STL [R1+0x1e98], R8 ;  /* 0x001e980801007387 */ /* 0x000fe40000100800 */
[----:B------:R-:W-:Y:S01]  /*4eb20*/  STL [R1+0x1e94], R9 ;  /* 0x001e940901007387 */ /* 0x000fe20000100800 */
[----:B------:R0:W-:Y:S01]  /*4eb30*/  STL [R1+0x1acc], R3 ;  /* 0x001acc0301007387 */ /* 0x0001e20000100800 */
[----:B------:R-:W-:Y:S02]  /*4eb40*/  STL [R1+0x1ac8], R12 ;  /* 0x001ac80c01007387 */ /* 0x000fe40000100800 */
[----:B0-----:R-:W-:-:S02]  /*4eb50*/  IMAD.MOV.U32 R3, RZ, RZ, R19 ;  /* 0x000000ffff037224 */ /* 0x001fc400078e0013 */
[----:B------:R-:W2:Y:S10]  /*4eb60*/  LDL.LU.64 R18, [R1+0x1f88] ;  /* 0x001f880001127983 */ /* 0x000eb40000300a00 */
[----:B------:R-:W-:Y:S02]  /*4eb70*/  STL.64 [R1+0x4e0], R24 ;  /* 0x0004e01801007387 */ /* 0x000fe40000100a00 */
[----:B------:R0:W-:Y:S02]  /*4eb80*/  STL.64 [R1+0x4e8], R26 ;  /* 0x0004e81a01007387 */ /* 0x0001e40000100a00 */
[----:B0-----:R-:W3:Y:S01]  /*4eb90*/  LDL.LU.64 R26, [R1+0x1f80] ;  /* 0x001f8000011a7983 */ /* 0x001ee20000300a00 */
[----:B------:R-:W-:Y:S02]  /*4eba0*/  STL [R1+0x1ea0], R3 ;  /* 0x001ea00301007387 */ /* 0x000fe40000100800 */
[----:B------:R-:W-:Y:S02]  /*4ebb0*/  STL [R1+0x1e9c], R11 ;  /* 0x001e9c0b01007387 */ /* 0x000fe40000100800 */
[----:B------:R0:W-:Y:S01]  /*4ebc0*/  STL [R1+0x1ad0], R24 ;  /* 0x001ad01801007387 */ /* 0x0001e20000100800 */
[----:B--2---:R-:W-:Y:S01]  /*4ebd0*/  HMMA.16816.F32.BF16 R4, R20, R18, R4 ;  /* 0x000000121404723c */ /* 0x004fe20000041804 */
[----:B------:R-:W-:-:S02]  /*4ebe0*/  IMAD.MOV.U32 R10, RZ, RZ, R18 ;  /* 0x000000ffff0a7224 */ /* 0x000fc400078e0012 */
[----:B0-----:R-:W-:Y:S02]  /*4ebf0*/  IMAD.MOV.U32 R24, RZ, RZ, R19 ;  /* 0x000000ffff187224 */ /* 0x001fe400078e0013 */
[----:B------:R-:W2:Y:S01]  /*4ec00*/  LDL.LU.64 R18, [R1+0x1f78] ;  /* 0x001f780001127983 */ /* 0x000ea20000300a00 */
[----:B------:R-:W2:Y:S11]  /*4ec10*/  LDL.LU.64 R16, [R1+0x1f70] ;  /* 0x001f700001107983 */ /* 0x000eb60000300a00 */
[----:B------:R-:W-:Y:S06]  /*4ec20*/  @!UPT UIADD3 URZ, URZ, URZ, URZ ;  /* 0x0000003f3f3ff290 */ /* 0x000fec000fffe03f */
[----:B------:R-:W-:Y:S01]  /*4ec30*/  STL.64 [R1+0x4d0], R4 ;  /* 0x0004d00401007387 */ /* 0x000fe20000100a00 */
[----:B------:R-:W-:Y:S02]  /*4ec40*/  STL.64 [R1+0x4d8], R6 ;  /* 0x0004d80601007387 */ /* 0x000fe40000100a00 */
[----:B------:R0:W-:Y:S02]  /*4ec50*/  STL [R1+0x1ea4], R10 ;  /* 0x001ea40a01007387 */ /* 0x0001e40000100800 */
[----:B------:R-:W4:Y:S01]  /*4ec60*/  LDL.LU R8, [R1+0x270] ;  /* 0x0002700001087983 */ /* 0x000f220000300800 */
[----:B------:R-:W4:Y:S04]  /*4ec70*/  LDL.LU R9, [R1+0x274] ;  /* 0x0002740001097983 */ /* 0x000f280000300800 */
[----:B0-----:R-:W2:Y:S01]  /*4ec80*/  LDL.LU R10, [R1+0x278] ;  /* 0x00027800010a7983 */ /* 0x001ea20000300800 */
[----:B------:R-:W2:Y:S02]  /*4ec90*/  LDL.LU R11, [R1+0x27c] ;  /* 0x00027c00010b7983 */ /* 0x000ea40000300800 */
[----:B------:R-:W-:-:S02]  /*4eca0*/  IMAD.MOV.U32 R25, RZ, RZ, R4 ;  /* 0x000000ffff197224 */ /* 0x000fc400078e0004 */
[----:B------:R-:W-:Y:S02]  /*4ecb0*/  IMAD.MOV.U32 R13, RZ, RZ, R7 ;  /* 0x000000ffff0d7224 */ /* 0x000fe400078e0007 */
[----:B---3--:R-:W-:Y:S01]  /*4ecc0*/  IMAD.MOV.U32 R12, RZ, RZ, R26 ;  /* 0x000000ffff0c7224 */ /* 0x008fe200078e001a */
[----:B--2---:R0:W-:Y:S01]  /*4ecd0*/  STL.64 [R1+0x1f60], R10 ;  /* 0x001f600a01007387 */ /* 0x0041e20000100a00 */
[----:B----4-:R-:W-:Y:S03]  /*4ece0*/  STL.64 [R1+0x1f58], R8 ;  /* 0x001f580801007387 */ /* 0x010fe60000100a00 */
[----:B0-----:R-:W2:Y:S01]  /*4ecf0*/  LDL.LU.64 R10, [R1+0x98] ;  /* 0x00009800010a7983 */ /* 0x001ea20000300a00 */
[----:B------:R-:W-:Y:S02]  /*4ed00*/  STL [R1+0x1ad8], R25 ;  /* 0x001ad81901007387 */ /* 0x000fe40000100800 */
[----:B------:R0:W-:Y:S02]  /*4ed10*/  STL [R1+0x1ad4], R13 ;  /* 0x001ad40d01007387 */ /* 0x0001e40000100800 */
[----:B------:R-:W-:Y:S01]  /*4ed20*/  STL.64 [R1+0x1ef0], R14 ;  /* 0x001ef00e01007387 */ /* 0x000fe20000100a00 */
[----:B------:R-:W3:Y:S01]  /*4ed30*/  LDL.LU R26, [R1+0x1f6c] ;  /* 0x001f6c00011a7983 */ /* 0x000ee20000300800 */
[----:B0-----:R-:W-:-:S03]  /*4ed40*/  IMAD.MOV.U32 R13, RZ, RZ, R27 ;  /* 0x000000ffff0d7224 */ /* 0x001fc600078e001b */
[----:B------:R-:W3:Y:S01]  /*4ed50*/  LDL.LU R27, [R1+0x1f68] ;  /* 0x001f6800011b7983 */ /* 0x000ee20000300800 */
[----:B--2---:R-:W-:Y:S01]  /*4ed60*/  HMMA.16816.F32.BF16 R4, R20, R10, R16 ;  /* 0x0000000a1404723c */ /* 0x004fe20000041810 */
[----:B------:R-:W-:-:S06]  /*4ed70*/  IMAD.MOV.U32 R25, RZ, RZ, R11 ;  /* 0x000000ffff197224 */ /* 0x000fcc00078e000b */
[----:B------:R-:W-:Y:S02]  /*4ed80*/  IMAD.MOV.U32 R19, RZ, RZ, R10 ;  /* 0x000000ffff137224 */ /* 0x000fe400078e000a */
[----:B------:R-:W2:Y:S01]  /*4ed90*/  LDL.LU.64 R10, [R1+0x1f60] ;  /* 0x001f6000010a7983 */ /* 0x000ea20000300a00 */
[----:B------:R-:W2:Y:S11]  /*4eda0*/  LDL.LU.64 R8, [R1+0x1f58] ;  /* 0x001f580001087983 */ /* 0x000eb60000300a00 */
[----:B------:R-:W-:Y:S02]  /*4edb0*/  @!UPT UIADD3 URZ, URZ, URZ, URZ ;  /* 0x0000003f3f3ff290 */ /* 0x000fe4000fffe03f */
[----:B------:R-:W-:Y:S01]  /*4edc0*/  STL.64 [R1+0x4c0], R4 ;  /* 0x0004c00401007387 */ /* 0x000fe20000100a00 */
[----:B------:R0:W-:Y:S03]  /*4edd0*/  STL.64 [R1+0x4c8], R6 ;  /* 0x0004c80601007387 */ /* 0x0001e60000100a00 */
[----:B0-----:R-:W2:Y:S01]  /*4ede0*/  LDL.LU.64 R6, [R1+0x1f50] ;  /* 0x001f500001067983 */ /* 0x001ea20000300a00 */
[----:B---3--:R0:W-:Y:S02]  /*4edf0*/  STL.64 [R1+0x1ec0], R26 ;  /* 0x001ec01a01007387 */ /* 0x0081e40000100a00 */
[----:B------:R-:W-:Y:S01]  /*4ee00*/  STL.64 [R1+0x1eb8], R24 ;  /* 0x001eb81801007387 */ /* 0x000fe20000100a00 */
[----:B0-----:R-:W3:Y:S01]  /*4ee10*/  LDL.LU.64 R26, [R1+0x88] ;  /* 0x00008800011a7983 */ /* 0x001ee20000300a00 */
[----:B------:R-:W-:Y:S02]  /*4ee20*/  IMAD.MOV.U32 R14, RZ, RZ, R29 ;  /* 0x000000ffff0e7224 */ /* 0x000fe400078e001d */
[----:B------:R-:W-:-:S02]  /*4ee30*/  IMAD.MOV.U32 R15, RZ, RZ, R28 ;  /* 0x000000ffff0f7224 */ /* 0x000fc400078e001c */
[----:B------:R-:W-:-:S05]  /*4ee40*/  IMAD.MOV.U32 R28, RZ, RZ, R4 ;  /* 0x000000ffff1c7224 */ /* 0x000fca00078e0004 */
[----:B------:R-:W-:Y:S01]  /*4ee50*/  STL [R1+0x1adc], R28 ;  /* 0x001adc1c01007387 */ /* 0x000fe20000100800 */
[C---:B--2---:R-:W-:Y:S08]  /*4ee60*/  HMMA.16816.F32.BF16 R8, R20.reuse, R6, R8 ;  /* 0x000000061408723c */ /* 0x044ff00000041808 */
[----:B---3--:R-:W-:Y:S01]  /*4ee70*/  HMMA.16816.F32.BF16 R12, R20, R26, R12 ;  /* 0x0000001a140c723c */ /* 0x008fe2000004180c */
[----:B------:R-:W-:-:S02]  /*4ee80*/  IMAD.MOV.U32 R18, RZ, RZ, R26 ;  /* 0x000000ffff127224 */ /* 0x000fc400078e001a */
[----:B------:R-:W-:Y:S11]  /*4ee90*/  IMAD.MOV.U32 R16, RZ, RZ, R6 ;  /* 0x000000ffff107224 */ /* 0x000ff600078e0006 */
[----:B------:R-:W-:Y:S10]  /*4eea0*/  @!UPT UIADD3 URZ, URZ, URZ, URZ ;  /* 0x0000003f3f3ff290 */ /* 0x000ff4000fffe03f */
[----:B------:R-:W-:Y:S01]  /*4eeb0*/  IMAD.MOV.U32 R29, RZ, RZ, R12 ;  /* 0x000000ffff1d7224 */ /* 0x000fe200078e000c */
[----:B------:R0:W-:Y:S01]  /*4eec0*/  STL.64 [R1+0x4b0], R12 ;  /* 0x0004b00c01007387 */ /* 0x0001e20000100a00 */
[----:B------:R1:W-:Y:S03]  /*4eed0*/  STL.64 [R1+0x4b8], R14 ;  /* 0x0004b80e01007387 */ /* 0x0003e60000100a00 */
[----:B------:R-:W-:Y:S01]  /*4eee0*/  STL [R1+0x1ae0], R29 ;  /* 0x001ae01d01007387 */ /* 0x000fe20000100800 */
[----:B------:R-:W-:Y:S02]  /*4eef0*/  STL.64 [R1+0x4a0], R8 ;  /* 0x0004a00801007387 */ /* 0x000fe40000100a00 */
[----:B------:R-:W-:Y:S02]  /*4ef00*/  STL.64 [R1+0x4a8], R10 ;  /* 0x0004a80a01007387 */ /* 0x000fe40000100a00 */
[----:B------:R2:W-:Y:S01]  /*4ef10*/  STL.64 [R1+0x1f38], R18 ;  /* 0x001f381201007387 */ /* 0x0005e20000100a00 */
[----:B------:R-:W-:Y:S04]  /*4ef20*/  STL [R1+0x1f30], R16 ;  /* 0x001f301001007387 */ /* 0x000fe80000100800 */
[----:B0-----:R-:W3:Y:S01]  /*4ef30*/  LDL.LU R12, [R1+0x220] ;  /* 0x00022000010c7983 */ /* 0x001ee20000300800 */
[----:B------:R-:W3:Y:S02]  /*4ef40*/  LDL.LU R13, [R1+0x224] ;  /* 0x00022400010d7983 */ /* 0x000ee40000300800 */
[----:B-1----:R-:W4:Y:S02]  /*4ef50*/  LDL.LU R14, [R1+0x228] ;  /* 0x00022800010e7983 */ /* 0x002f240000300800 */
[----:B------:R-:W4:Y:S01]  /*4ef60*/  LDL.LU R15, [R1+0x22c] ;  /* 0x00022c00010f7983 */ /* 0x000f220000300800 */
[----:B--2---:R-:W2:Y:S01]  /*4ef70*/  LDL.LU.64 R18, [R1+0x68] ;  /* 0x0000680001127983 */ /* 0x004ea20000300a00 */
[----:B------:R-:W2:Y:S02]  /*4ef80*/  LDL.LU R8, [R1+0x250] ;  /* 0x0002500001087983 */ /* 0x000ea40000300800 */
[----:B------:R-:W2:Y:S02]  /*4ef90*/  LDL.LU R9, [R1+0x254] ;  /* 0x0002540001097983 */ /* 0x000ea40000300800 */
[----:B------:R-:W2:Y:S01]  /*4efa0*/  LDL.LU R10, [R1+0x258] ;  /* 0x00025800010a7983 */ /* 0x000ea20000300800 */
[----:B------:R-:W2:Y:S04]  /*4efb0*/  LDL.LU R11, [R1+0x25c] ;  /* 0x00025c00010b7983 */ /* 0x000ea80000300800 */
[----:B--2---:R-:W-:Y:S01]  /*4efc0*/  STL.64 [R1+0x1f48], R10 ;  /* 0x001f480a01007387 */ /* 0x004fe20000100a00 */
[----:B------:R0:W-:Y:S03]  /*4efd0*/  STL.64 [R1+0x1f40], R8 ;  /* 0x001f400801007387 */ /* 0x0001e60000100a00 */
[----:B0-----:R-:W2:Y:S01]  /*4efe0*/  LDL.LU R8, [R1+0x260] ;  /* 0x0002600001087983 */ /* 0x001ea20000300800 */
[----:B------:R-:W2:Y:S02]  /*4eff0*/  LDL.LU R9, [R1+0x264] ;  /* 0x0002640001097983 */ /* 0x000ea40000300800 */
[----:B------:R-:W2:Y:S02]  /*4f000*/  LDL.LU R10, [R1+0x268] ;  /* 0x00026800010a7983 */ /* 0x000ea40000300800 */
[----:B------:R-:W2:Y:S01]  /*4f010*/  LDL.LU R11, [R1+0x26c] ;  /* 0x00026c00010b7983 */ /* 0x000ea20000300800 */
[----:B----4-:R0:W-:Y:S01]  /*4f020*/  STL.64 [R1+0x1f00], R14 ;  /* 0x001f000e01007387 */ /* 0x0101e20000100a00 */
[----:B---3--:R-:W-:Y:S03]  /*4f030*/  STL.64 [R1+0x1ef8], R12 ;  /* 0x001ef80c01007387 */ /* 0x008fe60000100a00 */
[----:B0-----:R-:W3:Y:S04]  /*4f040*/  LDL.LU.64 R14, [R1+0x38] ;  /* 0x00003800010e7983 */ /* 0x001ee80000300a00 */
[----:B---3--:R0:W-:Y:S04]  /*4f050*/  STL.64 [R1+0x1f10], R14 ;  /* 0x001f100e01007387 */ /* 0x0081e80000100a00 */
[----:B0-----:R-:W3:Y:S01]  /*4f060*/  LDL.LU.64 R14, [R1+0x48] ;  /* 0x00004800010e7983 */ /* 0x001ee20000300a00 */
[----:B------:R-:W-:-:S03]  /*4f070*/  IMAD.MOV.U32 R29, RZ, RZ, R7 ;  /* 0x000000ffff1d7224 */ /* 0x000fc600078e0007 */
[----:B---3--:R0:W-:Y:S04]  /*4f080*/  STL.64 [R1+0x1f28], R14 ;  /* 0x001f280e01007387 */ /* 0x0081e80000100a00 */
[----:B0-----:R-:W3:Y:S01]  /*4f090*/  LDL.LU.64 R14, [R1+0x58] ;  /* 0x00005800010e7983 */ /* 0x001ee20000300a00 */
[----:B------:R-:W4:Y:S03]  /*4f0a0*/  LDL.LU.64 R6, [R1+0x28] ;  /* 0x0000280001067983 */ /* 0x000f260000300a00 */
[----:B----4-:R0:W-:Y:S01]  /*4f0b0*/  STL.64 [R1+0x1f08], R6 ;  /* 0x001f080601007387 */ /* 0x0101e20000100a00 */
[----:B------:R-:W4:Y:S02]  /*4f0c0*/  LDL.LU R4, [R1+0x230] ;  /* 0x0002300001047983 */ /* 0x000f240000300800 */
[----:B------:R-:W4:Y:S01]  /*4f0d0*/  LDL.LU R5, [R1+0x234] ;  /* 0x0002340001057983 */ /* 0x000f220000300800 */
[----:B0-----:R-:W3:Y:S01]  /*4f0e0*/  LDL.LU R6, [R1+0x238] ;  /* 0x0002380001067983 */ /* 0x001ee20000300800 */
[----:B------:R-:W3:Y:S02]  /*4f0f0*/  LDL.LU R7, [R1+0x23c] ;  /* 0x00023c0001077983 */ /* 0x000ee40000300800 */
[----:B------:R-:W-:Y:S01]  /*4f100*/  IMAD.MOV.U32 R28, RZ, RZ, R27 ;  /* 0x000000ffff1c7224 */ /* 0x000fe200078e001b */
[----:B--2---:R-:W-:Y:S01]  /*4f110*/  HMMA.16816.F32.BF16 R8, R20, R18, R8 ;  /* 0x000000121408723c */ /* 0x004fe20000041808 */
[----:B---3--:R-:W-:Y:S01]  /*4f120*/  STL.64 [R1+0x1f20], R6 ;  /* 0x001f200601007387 */ /* 0x008fe20000100a00 */
[----:B----4-:R0:W-:Y:S03]  /*4f130*/  STL.64 [R1+0x1f18], R4 ;  /* 0x001f180401007387 */ /* 0x0101e60000100a00 */
[----:B0-----:R-:W2:Y:S01]  /*4f140*/  LDL.LU R4, [R1+0x240] ;  /* 0x0002400001047983 */ /* 0x001ea20000300800 */
[----:B------:R-:W2:Y:S02]  /*4f150*/  LDL.LU R5, [R1+0x244] ;  /* 0x0002440001057983 */ /* 0x000ea40000300800 */
[----:B------:R-:W2:Y:S02]  /*4f160*/  LDL.LU R6, [R1+0x248] ;  /* 0x0002480001067983 */ /* 0x000ea40000300800 */
[----:B------:R-:W2:Y:S01]  /*4f170*/  LDL.LU R7, [R1+0x24c] ;  /* 0x00024c0001077983 */ /* 0x000ea20000300800 */
[----:B------:R-:W3:Y:S01]  /*4f180*/  LDL.LU R24, [R1+0x200] ;  /* 0x0002000001187983 */ /* 0x000ee20000300800 */
[----:B------:R-:W3:Y:S02]  /*4f190*/  LDL.LU R25, [R1+0x204] ;  /* 0x0002040001197983 */ /* 0x000ee40000300800 */
[----:B------:R-:W4:Y:S02]  /*4f1a0*/  LDL.LU R26, [R1+0x208] ;  /* 0x00020800011a7983 */ /* 0x000f240000300800 */
[----:B------:R-:W4:Y:S02]  /*4f1b0*/  LDL.LU R27, [R1+0x20c] ;  /* 0x00020c00011b7983 */ /* 0x000f240000300800 */
[----:B------:R-:W-:-:S02]  /*4f1c0*/  IMAD.MOV.U32 R2, RZ, RZ, R18 ;  /* 0x000000ffff027224 */ /* 0x000fc400078e0012 */
[----:B------:R-:W-:Y:S01]  /*4f1d0*/  IMAD.MOV.U32 R17, RZ, RZ, R19 ;  /* 0x000000ffff117224 */ /* 0x000fe200078e0013 */
[----:B----4-:R0:W-:Y:S01]  /*4f1e0*/  STL.64 [R1+0x1ed0], R26 ;  /* 0x001ed01a01007387 */ /* 0x0101e20000100a00 */
[----:B---3--:R-:W-:Y:S03]  /*4f1f0*/  STL.64 [R1+0x1ec8], R24 ;  /* 0x001ec81801007387 */ /* 0x008fe60000100a00 */
[----:B0-----:R-:W3:Y:S01]  /*4f200*/  LDL.LU.64 R26, [R1+0x18] ;  /* 0x00001800011a7983 */ /* 0x001ee20000300a00 */
[----:B------:R-:W-:Y:S02]  /*4f210*/  STL.64 [R1+0x490], R8 ;  /* 0x0004900801007387 */ /* 0x000fe40000100a00 */
[----:B------:R0:W-:Y:S02]  /*4f220*/  STL.64 [R1+0x498], R10 ;  /* 0x0004980a01007387 */ /* 0x0001e40000100a00 */
[----:B0-----:R-:W4:Y:S01]  /*4f230*/  LDL.LU.64 R10, [R1+0x1f48] ;  /* 0x001f4800010a7983 */ /* 0x001f220000300a00 */
[----:B------:R-:W4:Y:S02]  /*4f240*/  LDL.LU.64 R8, [R1+0x1f40] ;  /* 0x001f400001087983 */ /* 0x000f240000300a00 */
[----:B------:R-:W2:Y:S02]  /*4f250*/  LDL.LU.64 R18, [R1+0x1f38] ;  /* 0x001f380001127983 */ /* 0x000ea40000300a00 */
[----:B------:R-:W3:Y:S01]  /*4f260*/  LDL.LU R16, [R1+0x1f30] ;  /* 0x001f300001107983 */ /* 0x000ee20000300800 */
[----:B--2---:R-:W-:Y:S01]  /*4f270*/  STL.64 [R1+0x1eb0], R18 ;  /* 0x001eb01201007387 */ /* 0x004fe20000100a00 */
[----:B---3--:R0:W-:Y:S03]  /*4f280*/  STL.64 [R1+0x1ea8], R16 ;  /* 0x001ea81001007387 */ /* 0x0081e60000100a00 */
[----:B0-----:R-:W2:Y:S01]  /*4f290*/  LDL.LU R16, [R1+0x1f0] ;  /* 0x0001f00001107983 */ /* 0x001ea20000300800 */
[----:B------:R-:W2:Y:S02]  /*4f2a0*/  LDL.LU R17, [R1+0x1f4] ;  /* 0x0001f40001117983 */ /* 0x000ea40000300800 */
[----:B------:R-:W3:Y:S02]  /*4f2b0*/  LDL.LU R18, [R1+0x1f8] ;  /* 0x0001f80001127983 */ /* 0x000ee40000300800 */
[----:B------:R-:W3:Y:S01]  /*4f2c0*/  LDL.LU R19, [R1+0x1fc] ;  /* 0x0001fc0001137983 */ /* 0x000ee20000300800 */
[C---:B----4-:R-:W-:Y:S01]  /*4f2d0*/  HMMA.16816.F32.BF16 R8, R20.reuse, R14, R8 ;  /* 0x0000000e1408723c */ /* 0x050fe20000041808 */
[----:B------:R-:W-:Y:S01]  /*4f2e0*/  IMAD.MOV.U32 R0, RZ, RZ, R15 ;  /* 0x000000ffff007224 */ /* 0x000fe200078e000f */
[----:B---3--:R-:W-:Y:S01]  /*4f2f0*/  STL.64 [R1+0x1ee0], R18 ;  /* 0x001ee01201007387 */ /* 0x008fe20000100a00 */
[----:B--2---:R0:W-:Y:S03]  /*4f300*/  STL.64 [R1+0x1ed8], R16 ;  /* 0x001ed81001007387 */ /* 0x0041e60000100a00 */
[----:B0-----:R-:W2:Y:S01]  /*4f310*/  LDL.LU R16, [R1+0x210] ;  /* 0x0002100001107983 */ /* 0x001ea20000300800 */
[----:B------:R-:W2:Y:S02]  /*4f320*/  LDL.LU R17, [R1+0x214] ;  /* 0x0002140001117983 */ /* 0x000ea40000300800 */
[----:B------:R-:W2:Y:S02]  /*4f330*/  LDL.LU R18, [R1+0x218] ;  /* 0x0002180001127983 */ /* 0x000ea40000300800 */
[----:B------:R-:W2:Y:S11]  /*4f340*/  LDL.LU R19, [R1+0x21c] ;  /* 0x00021c0001137983 */ /* 0x000eb60000300800 */
[----:B------:R-:W-:Y:S01]  /*4f350*/  @!UPT UIADD3 URZ, URZ, URZ, URZ ;  /* 0x0000003f3f3ff290 */ /* 0x000fe2000fffe03f */
[----:B------:R0:W-:Y:S01]  /*4f360*/  STL.64 [R1+0x500], R8 ;  /* 0x0005000801007387 */ /* 0x0001e20000100a00 */
[----:B------:R1:W-:Y:S02]  /*4f370*/  STL.64 [R1+0x508], R10 ;  /* 0x0005080a01007387 */ /* 0x0003e40000100a00 */
[----:B0-----:R-:W-:Y:S02]  /*4f380*/  IMAD.MOV.U32 R9, RZ, RZ, R14 ;  /* 0x000000ffff097224 */ /* 0x001fe400078e000e */
        /* <DEDUP_REMOVED lines=25> */
[----:B------:R-:W4:Y:S02]  /*4f520*/  LDL.LU R4, [R1+0xe0] ;  /* 0x0000e00001047983 */ /* 0x000f240000300800 */
[----:B------:R-:W4:Y:S01]  /*4f530*/  LDL.LU R5, [R1+0xe4] ;  /* 0x0000e40001057983 */ /* 0x000f220000300800 */
[----:B--2---:R-:W-:Y:S01]  /*4f540*/  HMMA.16816.F32.BF16 R16, R20, R26, R16 ;  /* 0x0000001a1410723c */ /* 0x004fe20000041810 */
[----:B------:R-:W-:Y:S02]  /*4f550*/  IMAD.MOV.U32 R13, RZ, RZ, R6 ;  /* 0x000000ffff0d7224 */ /* 0x000fe400078e0006 */
[----:B------:R-:W-:-:S02]  /*4f560*/  IMAD.MOV.U32 R12, RZ, RZ, R7 ;  /* 0x000000ffff0c7224 */ /* 0x000fc400078e0007 */
[----:B---3--:R-:W-:Y:S02]  /*4f570*/  IMAD.MOV.U32 R6, RZ, RZ, R14 ;  /* 0x000000ffff067224 */ /* 0x008fe400078e000e */
[----:B------:R-:W-:Y:S01]  /*4f580*/  IMAD.MOV.U32 R7, RZ, RZ, R15 ;  /* 0x000000ffff077224 */ /* 0x000fe200078e000f */
[----:B------:R-:W2:Y:S01]  /*4f590*/  LDL.LU R14, [R1+0x1eec] ;  /* 0x001eec00010e7983 */ /* 0x000ea20000300800 */
[----:B------:R-:W2:Y:S03]  /*4f5a0*/  LDL.LU R15, [R1+0x1ee8] ;  /* 0x001ee800010f7983 */ /* 0x000ea60000300800 */
[----:B------:R0:W-:Y:S01]  /*4f5b0*/  STL.64 [R1+0x1d18], R6 ;  /* 0x001d180601007387 */ /* 0x0001e20000100a00 */
[----:B----4-:R1:W-:Y:S03]  /*4f5c0*/  STL.64 [R1+0x1d10], R4 ;  /* 0x001d100401007387 */ /* 0x0103e60000100a00 */
[----:B0-----:R-:W3:Y:S01]  /*4f5d0*/  LDL.LU R6, [R1+0x8] ;  /* 0x0000080001067983 */ /* 0x001ee20000300800 */
[----:B------:R-:W3:Y:S06]  /*4f5e0*/  LDL.LU R7, [R1+0xc] ;  /* 0x00000c0001077983 */ /* 0x000eec0000300800 */
[----:B------:R-:W-:Y:S02]  /*4f5f0*/  STL.64 [R1+0x420], R16 ;  /* 0x0004201001007387 */ /* 0x000fe40000100a00 */
[----:B------:R0:W-:Y:S02]  /*4f600*/  STL.64 [R1+0x428], R18 ;  /* 0x0004281201007387 */ /* 0x0001e40000100a00 */
[----:B-1----:R-:W-:-:S02]  /*4f610*/  IMAD.MOV.U32 R5, RZ, RZ, R26 ;  /* 0x000000ffff057224 */ /* 0x002fc400078e001a */
[----:B------:R-:W-:Y:S01]  /*4f620*/  IMAD.MOV.U32 R4, RZ, RZ, R27 ;  /* 0x000000ffff047224 */ /* 0x000fe200078e001b */
[----:B0-----:R-:W4:Y:S01]  /*4f630*/  LDL.LU.64 R18, [R1+0x1ee0] ;  /* 0x001ee00001127983 */ /* 0x001f220000300a00 */
[----:B------:R-:W4:Y:S02]  /*4f640*/  LDL.LU.64 R16, [R1+0x1ed8] ;  /* 0x001ed80001107983 */ /* 0x000f240000300a00 */
[----:B------:R-:W3:Y:S02]  /*4f650*/  LDL.LU.64 R26, [R1+0x1ed0] ;  /* 0x001ed000011a7983 */ /* 0x000ee40000300a00 */
[----:B------:R-:W3:Y:S02]  /*4f660*/  LDL.LU.64 R24, [R1+0x1ec8] ;  /* 0x001ec80001187983 */ /* 0x000ee40000300a00 */
[C---:B---3--:R-:W-:Y:S11]  /*4f670*/  HMMA.16816.F32.BF16 R24, R20.reuse, R6, R24 ;  /* 0x000000061418723c */ /* 0x048ff60000041818 */
[----:B------:R-:W-:Y:S11]  /*4f680*/  @!UPT UIADD3 URZ, URZ, URZ, URZ ;  /* 0x0000003f3f3ff290 */ /* 0x000ff6000fffe03f */
[----:B------:R-:W-:Y:S01]  /*4f690*/  @!UPT UIADD3 URZ, URZ, URZ, URZ ;  /* 0x0000003f3f3ff290 */ /* 0x000fe2000fffe03f */
[----:B------:R-:W-:Y:S01]  /*4f6a0*/  STL.64 [R1+0x410], R24 ;  /* 0x0004101801007387 */ /* 0x000fe20000100a00 */
[----:B------:R0:W-:Y:S03]  /*4f6b0*/  STL.64 [R1+0x418], R26 ;  /* 0x0004181a01007387 */ /* 0x0001e60000100a00 */
[----:B0-----:R-:W4:Y:S01]  /*4f6c0*/  LDL.LU.64 R26, [R1+0x1ec0] ;  /* 0x001ec000011a7983 */ /* 0x001f220000300a00 */
[----:B------:R-:W3:Y:S02]  /*4f6d0*/  LDL.LU.64 R24, [R1+0x1eb8] ;  /* 0x001eb80001187983 */ /* 0x000ee40000300a00 */
[----:B------:R0:W-:Y:S02]  /*4f6e0*/  STL.64 [R1+0x1d28], R6 ;  /* 0x001d280601007387 */ /* 0x0001e40000100a00 */
[----:B0-----:R-:W-:Y:S02]  /*4f6f0*/  IMAD.MOV.U32 R6, RZ, RZ, R5 ;  /* 0x000000ffff067224 */ /* 0x001fe400078e0005 */
[----:B------:R-:W-:Y:S01]  /*4f700*/  IMAD.MOV.U32 R7, RZ, RZ, R4 ;  /* 0x000000ffff077224 */ /* 0x000fe200078e0004 */
[C---:B----4-:R-:W-:Y:S11]  /*4f710*/  HMMA.16816.F32.BF16 R16, R20.reuse, R26, R16 ;  /* 0x0000001a1410723c */ /* 0x050ff60000041810 */
[----:B------:R-:W-:Y:S11]  /*4f720*/  @!UPT UIADD3 URZ, URZ, URZ, URZ ;  /* 0x0000003f3f3ff290 */ /* 0x000ff6000fffe03f */
[----:B------:R-:W-:Y:S01]  /*4f730*/  @!UPT UIADD3 URZ, URZ, URZ, URZ ;  /* 0x0000003f3f3ff290 */ /* 0x000fe2000fffe03f */
[----:B------:R-:W-:Y:S01]  /*4f740*/  STL.64 [R1+0x400], R16 ;  /* 0x0004001001007387 */ /* 0x000fe20000100a00 */
[----:B------:R0:W-:Y:S03]  /*4f750*/  STL.64 [R1+0x408], R18 ;  /* 0x0004081201007387 */ /* 0x0001e60000100a00 */
[----:B0-----:R-:W4:Y:S01]  /*4f760*/  LDL.LU.64 R18, [R1+0x1eb0] ;  /* 0x001eb00001127983 */ /* 0x001f220000300a00 */
[----:B------:R-:W2:Y:S02]  /*4f770*/  LDL.LU.64 R16, [R1+0x1ea8] ;  /* 0x001ea80001107983 */ /* 0x000ea40000300a00 */
[----:B------:R0:W-:Y:S02]  /*4f780*/  STL.64 [R1+0x1d40], R6 ;  /* 0x001d400601007387 */ /* 0x0001e40000100a00 */
[----:B------:R-:W2:Y:S01]  /*4f790*/  LDL.LU R4, [R1+0x1e0] ;  /* 0x0001e00001047983 */ /* 0x000ea20000300800 */
[----:B------:R-:W2:Y:S04]  /*4f7a0*/  LDL.LU R5, [R1+0x1e4] ;  /* 0x0001e40001057983 */ /* 0x000ea80000300800 */
[----:B0-----:R-:W2:Y:S01]  /*4f7b0*/  LDL.LU R6, [R1+0x1e8] ;  /* 0x0001e80001067983 */ /* 0x001ea20000300800 */
[----:B------:R-:W2:Y:S02]  /*4f7c0*/  LDL.LU R7, [R1+0x1ec] ;  /* 0x0001ec0001077983 */ /* 0x000ea40000300800 */
[----:B--2---:R-:W-:Y:S11]  /*4f7d0*/  HMMA.16816.F32.BF16 R4, R20, R14, R4 ;  /* 0x0000000e1404723c */ /* 0x004ff60000041804 */
[----:B------:R-:W-:Y:S11]  /*4f7e0*/  @!UPT UIADD3 URZ, URZ, URZ, URZ ;  /* 0x0000003f3f3ff290 */ /* 0x000ff6000fffe03f */
[----:B------:R-:W-:Y:S01]  /*4f7f0*/  @!UPT UIADD3 URZ, URZ, URZ, URZ ;  /* 0x0000003f3f3ff290 */ /* 0x000fe2000fffe03f */
[----:B------:R-:W-:Y:S01]  /*4f800*/  STL.64 [R1+0x3f0], R4 ;  /* 0x0003f00401007387 */ /* 0x000fe20000100a00 */
[----:B------:R0:W-:Y:S02]  /*4f810*/  STL.64 [R1+0x3f8], R6 ;  /* 0x0003f80601007387 */ /* 0x0001e40000100a00 */
[----:B0-----:R-:W-:Y:S02]  /*4f820*/  IMAD.MOV.U32 R6, RZ, RZ, R13 ;  /* 0x000000ffff067224 */ /* 0x001fe400078e000d */
[----:B------:R-:W-:-:S05]  /*4f830*/  IMAD.MOV.U32 R7, RZ, RZ, R12 ;  /* 0x000000ffff077224 */ /* 0x000fca00078e000c */
[----:B------:R-:W-:Y:S01]  /*4f840*/  STL.64 [R1+0x1d58], R6 ;  /* 0x001d580601007387 */ /* 0x000fe20000100a00 */
[----:B------:R0:W-:Y:S02]  /*4f850*/  STL.64 [R1+0x1d20], R14 ;  /* 0x001d200e01007387 */ /* 0x0001e40000100a00 */
[----:B------:R-:W2:Y:S02]  /*4f860*/  LDL.LU R12, [R1+0xf0] ;  /* 0x0000f000010c7983 */ /* 0x000ea40000300800 */
[----:B------:R-:W2:Y:S01]  /*4f870*/  LDL.LU R13, [R1+0xf4] ;  /* 0x0000f400010d7983 */ /* 0x000ea20000300800 */
[----:B0-----:R-:W2:Y:S01]  /*4f880*/  LDL.LU R14, [R1+0xf8] ;  /* 0x0000f800010e7983 */ /* 0x001ea20000300800 */
[----:B------:R-:W2:Y:S02]  /*4f890*/  LDL.LU R15, [R1+0xfc] ;  /* 0x0000fc00010f7983 */ /* 0x000ea40000300800 */
[----:B------:R-:W-:Y:S02]  /*4f8a0*/  IMAD.MOV.U32 R6, RZ, RZ, R10 ;  /* 0x000000ffff067224 */ /* 0x000fe400078e000a */
        /* <DEDUP_REMOVED lines=46> */
[----:B------:R4:W-:Y:S02]  /*4fb90*/  STL.64 [R1+0x1dd0], R6 ;  /* 0x001dd00601007387 */ /* 0x0009e40000100a00 */
[----:B----4-:R-:W-:Y:S02]  /*4fba0*/  IMAD.MOV.U32 R6, RZ, RZ, R18 ;  /* 0x000000ffff067224 */ /* 0x010fe400078e0012 */
[----:B------:R-:W-:Y:S01]  /*4fbb0*/  IMAD.MOV.U32 R7, RZ, RZ, R28 ;  /* 0x000000ffff077224 */ /* 0x000fe200078e001c */
[----:B------:R-:W4:Y:S04]  /*4fbc0*/  LDL.LU R18, [R1+0x1e80] ;  /* 0x001e800001127983 */ /* 0x000f280000300800 */
[----:B------:R-:W-:Y:S04]  /*4fbd0*/  STL.64 [R1+0x1de8], R6 ;  /* 0x001de80601007387 */ /* 0x000fe80000100a00 */
[----:B--2---:R-:W-:Y:S01]  /*4fbe0*/  STL.64 [R1+0x1d98], R14 ;  /* 0x001d980e01007387 */ /* 0x004fe20000100a00 */
[----:B------:R0:W-:Y:S03]  /*4fbf0*/  STL.64 [R1+0x1d90], R12 ;  /* 0x001d900c01007387 */ /* 0x0001e60000100a00 */
[----:B0-----:R-:W2:Y:S01]  /*4fc00*/  LDL.LU R12, [R1+0x140] ;  /* 0x00014000010c7983 */ /* 0x001ea20000300800 */
[----:B---3--:R-:W-:-:S02]  /*4fc10*/  IMAD.MOV.U32 R13, RZ, RZ, R16 ;  /* 0x000000ffff0d7224 */ /* 0x008fc400078e0010 */
[----:B------:R-:W-:Y:S02]  /*4fc20*/  IMAD.MOV.U32 R6, RZ, RZ, R19 ;  /* 0x000000ffff067224 */ /* 0x000fe400078e0013 */
[----:B------:R-:W-:Y:S01]  /*4fc30*/  IMAD.MOV.U32 R7, RZ, RZ, R25 ;  /* 0x000000ffff077224 */ /* 0x000fe200078e0019 */
[----:B------:R-:W3:Y:S01]  /*4fc40*/  LDL.LU R16, [R1+0x1e7c] ;  /* 0x001e7c0001107983 */ /* 0x000ee20000300800 */
[----:B------:R-:W-:Y:S02]  /*4fc50*/  IMAD.MOV.U32 R14, RZ, RZ, R17 ;  /* 0x000000ffff0e7224 */ /* 0x000fe400078e0011 */
[----:B------:R-:W3:Y:S02]  /*4fc60*/  LDL.LU R17, [R1+0x1e78] ;  /* 0x001e780001117983 */ /* 0x000ee40000300800 */
[----:B----4-:R-:W-:Y:S02]  /*4fc70*/  IMAD.MOV.U32 R15, RZ, RZ, R18 ;  /* 0x000000ffff0f7224 */ /* 0x010fe400078e0012 */
[----:B------:R-:W4:Y:S01]  /*4fc80*/  LDL.LU R18, [R1+0x1e74] ;  /* 0x001e740001127983 */ /* 0x000f220000300800 */
[----:B------:R-:W3:Y:S02]  /*4fc90*/  LDL.LU R19, [R1+0x1e70] ;  /* 0x001e700001137983 */ /* 0x000ee40000300800 */
[----:B------:R-:W-:Y:S02]  /*4fca0*/  STL.64 [R1+0x1e00], R6 ;  /* 0x001e000601007387 */ /* 0x000fe40000100a00 */
        /* <DEDUP_REMOVED lines=10> */
[----:B0-----:R-:W-:Y:S02]  /*4fd50*/  IMAD.MOV.U32 R6, RZ, RZ, R11 ;  /* 0x000000ffff067224 */ /* 0x001fe400078e000b */
[----:B------:R-:W-:Y:S01]  /*4fd60*/  IMAD.MOV.U32 R7, RZ, RZ, R3 ;  /* 0x000000ffff077224 */ /* 0x000fe200078e0003 */
[----:B------:R-:W4:Y:S04]  /*4fd70*/  LDL.LU R11, [R1+0x1e68] ;  /* 0x001e6800010b7983 */ /* 0x000f280000300800 */
[----:B------:R-:W-:Y:S04]  /*4fd80*/  STL.64 [R1+0x1e30], R6 ;  /* 0x001e300601007387 */ /* 0x000fe80000100a00 */
[----:B--2---:R3:W-:Y:S01]  /*4fd90*/  STL.64 [R1+0x1dc8], R14 ;  /* 0x001dc80e01007387 */ /* 0x0047e20000100a00 */
[----:B------:R0:W-:Y:S02]  /*4fda0*/  STL.64 [R1+0x1dc0], R12 ;  /* 0x001dc00c01007387 */ /* 0x0001e40000100a00 */
[----:B---3--:R-:W-:-:S02]  /*4fdb0*/  IMAD.MOV.U32 R14, RZ, RZ, R17 ;  /* 0x000000ffff0e7224 */ /* 0x008fc400078e0011 */
[----:B------:R-:W-:Y:S02]  /*4fdc0*/  IMAD.MOV.U32 R15, RZ, RZ, R16 ;  /* 0x000000ffff0f7224 */ /* 0x000fe400078e0010 */
[----:B0-----:R-:W-:Y:S02]  /*4fdd0*/  IMAD.MOV.U32 R12, RZ, RZ, R19 ;  /* 0x000000ffff0c7224 */ /* 0x001fe400078e0013 */
[----:B----4-:R-:W-:Y:S01]  /*4fde0*/  IMAD.MOV.U32 R13, RZ, RZ, R18 ;  /* 0x000000ffff0d7224 */ /* 0x010fe200078e0012 */
[----:B------:R-:W2:Y:S01]  /*4fdf0*/  LDL.LU R16, [R1+0x1c0] ;  /* 0x0001c00001107983 */ /* 0x000ea20000300800 */
[----:B------:R-:W2:Y:S02]  /*4fe00*/  LDL.LU R17, [R1+0x1c4] ;  /* 0x0001c40001117983 */ /* 0x000ea40000300800 */
[----:B------:R-:W2:Y:S02]  /*4fe10*/  LDL.LU R18, [R1+0x1c8] ;  /* 0x0001c80001127983 */ /* 0x000ea40000300800 */
[----:B------:R-:W2:Y:S01]  /*4fe20*/  LDL.LU R19, [R1+0x1cc] ;  /* 0x0001cc0001137983 */ /* 0x000ea20000300800 */
[----:B------:R-:W-:Y:S01]  /*4fe30*/  STL.64 [R1+0x1de0], R14 ;  /* 0x001de00e01007387 */ /* 0x000fe20000100a00 */
[----:B------:R0:W-:Y:S03]  /*4fe40*/  STL.64 [R1+0x1dd8], R12 ;  /* 0x001dd80c01007387 */ /* 0x0001e60000100a00 */
        /* <DEDUP_REMOVED lines=22> */
[----:B------:R-:W-:-:S02]  /*4ffb0*/  IMAD.MOV.U32 R14, RZ, RZ, R10 ;  /* 0x000000ffff0e7224 */ /* 0x000fc400078e000a */
[----:B----4-:R-:W-:Y:S01]  /*4ffc0*/  IMAD.MOV.U32 R15, RZ, RZ, R11 ;  /* 0x000000ffff0f7224 */ /* 0x010fe200078e000b */
[----:B------:R-:W3:Y:S01]  /*4ffd0*/  LDL.LU R10, [R1+0x1e5c] ;  /* 0x001e5c00010a7983 */ /* 0x000ee20000300800 */
[----:B------:R-:W3:Y:S03]  /*4ffe0*/  LDL.LU R11, [R1+0x1e58] ;  /* 0x001e5800010b7983 */ /* 0x000ee60000300800 */
[----:B------:R-:W-:Y:S04]  /*4fff0*/  STL.64 [R1+0x1e40], R14 ;  /* 0x001e400e01007387 */ /* 0x000fe80000100a00 */
[----:B--2---:R0:W-:Y:S01]  /*50000*/  STL.64 [R1+0x1e38], R12 ;  /* 0x001e380c01007387 */ /* 0x0041e20000100a00 */
[----:B---3--:R-:W-:Y:S03]  /*50010*/  HMMA.16816.F32.BF16 R20, R20, R10, R16 ;  /* 0x0000000a1414723c */ /* 0x008fe60000041810 */
[----:B0-----:R-:W2:Y:S01]  /*50020*/  LDL.LU R12, [R1+0x1b0] ;  /* 0x0001b000010c7983 */ /* 0x001ea20000300800 */
[----:B------:R-:W2:Y:S02]  /*50030*/  LDL.LU R13, [R1+0x1b4] ;  /* 0x0001b400010d7983 */ /* 0x000ea40000300800 */
[----:B------:R-:W2:Y:S02]  /*50040*/  LDL.LU R14, [R1+0x1b8] ;  /* 0x0001b800010e7983 */ /* 0x000ea40000300800 */
[----:B------:R-:W2:Y:S01]  /*50050*/  LDL.LU R15, [R1+0x1bc] ;  /* 0x0001bc00010f7983 */ /* 0x000ea20000300800 */
[----:B------:R-:W2:Y:S01]  /*50060*/  LDL.LU.64 R18, [R1+0x1e50] ;  /* 0x001e500001127983 */ /* 0x000ea20000300a00 */
[----:B------:R-:W2:Y:S02]  /*50070*/  LDL.LU.64 R16, [R1+0x1e48] ;  /* 0x001e480001107983 */ /* 0x000ea40000300a00 */
[----:B------:R-:W-:-:S02]  /*50080*/  IMAD.MOV.U32 R6, RZ, RZ, R9 ;  /* 0x000000ffff067224 */ /* 0x000fc400078e0009 */
[----:B------:R-:W-:-:S09]  /*50090*/  IMAD.MOV.U32 R7, RZ, RZ, R8 ;  /* 0x000000ffff077224 */ /* 0x000fd200078e0008 */
[----:B------:R0:W-:Y:S01]  /*500a0*/  STL.64 [R1+0x3d0], R20 ;  /* 0x0003d01401007387 */ /* 0x0001e20000100a00 */
[----:B------:R1:W-:Y:S03]  /*500b0*/  STL.64 [R1+0x3d8], R22 ;  /* 0x0003d81601007387 */ /* 0x0003e60000100a00 */
[----:B0-----:R-:W3:Y:S01]  /*500c0*/  LDL.LU R20, [R1+0xd0] ;  /* 0x0000d00001147983 */ /* 0x001ee20000300800 */
[----:B------:R-:W3:Y:S02]  /*500d0*/  LDL.LU R21, [R1+0xd4] ;  /* 0x0000d40001157983 */ /* 0x000ee40000300800 */
[----:B------:R-:W4:Y:S02]  /*500e0*/  LDL.LU R25, [R1+0x1830] ;  /* 0x0018300001197983 */ /* 0x000f240000300800 */
[----:B-1----:R-:W-:Y:S01]  /*500f0*/  IMAD.MOV.U32 R23, RZ, RZ, R0 ;  /* 0x000000ffff177224 */ /* 0x002fe200078e0000 */
[----:B------:R-:W3:Y:S01]  /*50100*/  LDL.LU R24, [R1+0x808] ;  /* 0x0008080001187983 */ /* 0x000ee20000300800 */
[----:B------:R-:W3:Y:S01]  /*50110*/  LDL.LU R0, [R1+0x1828] ;  /* 0x0018280001007983 */ /* 0x000ee20000300800 */
[----:B--2---:R-:W-:Y:S02]  /*50120*/  HMMA.16816.F32.BF16 R4, R16, R6, R12 ;  /* 0x000000061004723c */ /* 0x004fe4000004180c */
[----:B------:R-:W2:Y:S01]  /*50130*/  LDL.LU.64 R14, [R1+0x1e40] ;  /* 0x001e4000010e7983 */ /* 0x000ea20000300a00 */
[----:B------:R-:W2:Y:S11]  /*50140*/  LDL.LU.64 R12, [R1+0x1e38] ;  /* 0x001e3800010c7983 */ /* 0x000eb60000300a00 */
[----:B------:R-:W-:Y:S09]  /*50150*/  @!UPT UIADD3 URZ, URZ, URZ, URZ ;  /* 0x0000003f3f3ff290 */ /* 0x000ff2000fffe03f */
[----:B------:R-:W-:Y:S01]  /*50160*/  STL.64 [R1+0x480], R4 ;  /* 0x0004800401007387 */ /* 0x000fe20000100a00 */
[----:B------:R0:W-:Y:S03]  /*50170*/  STL.64 [R1+0x488], R6 ;  /* 0x0004880601007387 */ /* 0x0001e60000100a00 */
[----:B0-----:R-:W2:Y:S01]  /*50180*/  LDL.LU.64 R6, [R1+0x1e30] ;  /* 0x001e300001067983 */ /* 0x001ea20000300a00 */
[----:B------:R-:W-:-:S05]  /*50190*/  IMAD.MOV.U32 R8, RZ, RZ, R4 ;  /* 0x000000ffff087224 */ /* 0x000fca00078e0004 */
[----:B------:R-:W-:Y:S01]  /*501a0*/  STL [R1+0x1ae4], R8 ;  /* 0x001ae40801007387 */ /* 0x000fe20000100800 */
[C---:B--2---:R-:W-:Y:S03]  /*501b0*/  HMMA.16816.F32.BF16 R4, R16.reuse, R6, R12 ;  /* 0x000000061004723c */ /* 0x044fe6000004180c */
[----:B------:R-:W2:Y:S01]  /*501c0*/  LDL.LU.64 R14, [R1+0x1e28] ;  /* 0x001e2800010e7983 */ /* 0x000ea20000300a00 */
[----:B------:R-:W2:Y:S11]  /*501d0*/  LDL.LU.64 R12, [R1+0x1e20] ;  /* 0x001e2000010c7983 */ /* 0x000eb60000300a00 */
[----:B------:R-:W-:Y:S08]  /*501e0*/  @!UPT UIADD3 URZ, URZ, URZ, URZ ;  /* 0x0000003f3f3ff290 */ /* 0x000ff0000fffe03f */
        /* <DEDUP_REMOVED lines=10> */
[----:B------:R-:W-:Y:S02]  /*50290*/  IMAD.MOV.U32 R9, RZ, RZ, R4 ;  /* 0x000000ffff097224 */ /* 0x000fe400078e0004 */
[----:B------:R-:W-:Y:S02]  /*502a0*/  IMAD.MOV.U32 R22, RZ, RZ, R2 ;  /* 0x000000ffff167224 */ /* 0x000fe400078e0002 */
[----:B------:R-:W3:Y:S01]  /*502b0*/  LDL.LU R2, [R1+0x1824] ;  /* 0x0018240001027983 */ /* 0x000ee20000300800 */
[----:B------:R-:W-:Y:S01]  /*502c0*/  STL [R1+0x1ae8], R9 ;  /* 0x001ae80901007387 */ /* 0x000fe20000100800 */
        /* <DEDUP_REMOVED lines=64> */
[----:B------:R-:W3:Y:S11]  /*506d0*/  LDL.LU.64 R14, [R1+0x1d20] ;  /* 0x001d2000010e7983 */ /* 0x000ef60000300a00 */
[----:B------:R-:W-:Y:S10]  /*506e0*/  @!UPT UIADD3 URZ, URZ, URZ, URZ ;  /* 0x0000003f3f3ff290 */ /* 0x000ff4000fffe03f */
[----:B------:R-:W-:Y:S01]  /*506f0*/  STL.64 [R1+0x2d0], R4 ;  /* 0x0002d00401007387 */ /* 0x000fe20000100a00 */
[----:B------:R0:W-:Y:S03]  /*50700*/  STL.64 [R1+0x2d8], R6 ;  /* 0x0002d80601007387 */ /* 0x0001e60000100a00 */
[----:B0-----:R-:W2:Y:S01]  /*50710*/  LDL.LU.64 R6, [R1+0x1d18] ;  /* 0x001d180001067983 */ /* 0x001ea20000300a00 */
[----:B------:R-:W2:Y:S02]  /*50720*/  LDL.LU.64 R4, [R1+0x1d10] ;  /* 0x001d100001047983 */ /* 0x000ea40000300a00 */
[C---:B--2---:R-:W-:Y:S11]  /*50730*/  HMMA.16816.F32.BF16 R4, R16.reuse, R26, R4 ;  /* 0x0000001a1004723c */ /* 0x044ff60000041804 */
[----:B------:R-:W-:Y:S11]  /*50740*/  @!UPT UIADD3 URZ, URZ, URZ, URZ ;  /* 0x0000003f3f3ff290 */ /* 0x000ff6000fffe03f */
[----:B------:R-:W-:Y:S01]  /*50750*/  @!UPT UIADD3 URZ, URZ, URZ, URZ ;  /* 0x0000003f3f3ff290 */ /* 0x000fe2000fffe03f */
[----:B------:R-:W-:Y:S01]  /*50760*/  STL.64 [R1+0x2a0], R4 ;  /* 0x0002a00401007387 */ /* 0x000fe20000100a00 */
[----:B------:R0:W-:Y:S03]  /*50770*/  STL.64 [R1+0x2a8], R6 ;  /* 0x0002a80601007387 */ /* 0x0001e60000100a00 */
[----:B0-----:R-:W2:Y:S01]  /*50780*/  LDL.LU.64 R6, [R1+0x1d08] ;  /* 0x001d080001067983 */ /* 0x001ea20000300a00 */
[----:B------:R-:W2:Y:S01]  /*50790*/  LDL.LU.64 R4, [R1+0x1d00] ;  /* 0x001d000001047983 */ /* 0x000ea20000300a00 */
[----:B---3--:R-:W-:Y:S01]  /*507a0*/  HMMA.16816.F32.BF16 R20, R16, R14, R20 ;  /* 0x0000000e1014723c */ /* 0x008fe20000041814 */
[----:B------:R-:W3:Y:S01]  /*507b0*/  LDL.LU R12, [R1+0x1820] ;  /* 0x00182000010c7983 */ /* 0x000ee20000300800 */
[----:B----4-:R-:W-:Y:S02]  /*507c0*/  IADD3 R25, P4, R25, UR10, RZ ;  /* 0x0000000a19197c10 */ /* 0x010fe4000ff9e0ff */
[----:B------:R-:W-:-:S02]  /*507d0*/  IADD3 R24, P5, R24, UR10, RZ ;  /* 0x0000000a18187c10 */ /* 0x000fc4000ffbe0ff */
[----:B------:R-:W-:Y:S11]  /*507e0*/  IADD3 R0, P6, R0, UR10, RZ ;  /* 0x0000000a00007c10 */ /* 0x000ff6000ffde0ff */
[----:B------:R-:W-:Y:S07]  /*507f0*/  @!UPT UIADD3 URZ, URZ, URZ, URZ ;  /* 0x0000003f3f3ff290 */ /* 0x000fee000fffe03f */
[----:B------:R-:W-:Y:S01]  /*50800*/  IMAD.MOV.U32 R14, RZ, RZ, R23 ;  /* 0x000000ffff0e7224 */ /* 0x000fe200078e0017 */
[----:B------:R-:W-:Y:S01]  /*50810*/  STL.64 [R1+0x2b0], R20 ;  /* 0x0002b01401007387 */ /* 0x000fe20000100a00 */
[----:B------:R-:W-:Y:S02]  /*50820*/  STL.64 [R1+0x2b8], R22 ;  /* 0x0002b81601007387 */ /* 0x000fe40000100a00 */
[----:B------:R-:W4:Y:S01]  /*50830*/  LDL.LU R3, [R1+0x181c] ;  /* 0x00181c0001037983 */ /* 0x000f220000300800 */
[----:B------:R-:W-:Y:S01]  /*50840*/  STL [R1+0x1aec], R14 ;  /* 0x001aec0e01007387 */ /* 0x000fe20000100800 */
[----:B--2---:R-:W-:Y:S11]  /*50850*/  HMMA.16816.F32.BF16 R4, R16, R10, R4 ;  /* 0x0000000a1004723c */ /* 0x004ff60000041804 */
[----:B------:R-:W-:Y:S11]  /*50860*/  @!UPT UIADD3 URZ, URZ, URZ, URZ ;  /* 0x0000003f3f3ff290 */ /* 0x000ff6000fffe03f */
[----:B------:R-:W-:Y:S01]  /*50870*/  @!UPT UIADD3 URZ, URZ, URZ, URZ ;  /* 0x0000003f3f3ff290 */ /* 0x000fe2000fffe03f */
[----:B------:R0:W-:Y:S01]  /*50880*/  STL.64 [R1+0x2c0], R4 ;  /* 0x0002c00401007387 */ /* 0x0001e20000100a00 */
[----:B------:R-:W-:Y:S02]  /*50890*/  STL.64 [R1+0x2c8], R6 ;  /* 0x0002c80601007387 */ /* 0x000fe40000100a00 */
[----:B0-----:R-:W-:-:S05]  /*508a0*/  IMAD.MOV.U32 R4, RZ, RZ, R7 ;  /* 0x000000ffff047224 */ /* 0x001fca00078e0007 */
[----:B------:R-:W-:Y:S01]  /*508b0*/  STL [R1+0x1af0], R4 ;  /* 0x001af00401007387 */ /* 0x000fe20000100800 */
[----:B------:R-:W2:Y:S02]  /*508c0*/  LDL.LU R16, [R1+0x182c] ;  /* 0x00182c0001107983 */ /* 0x000ea40000300800 */
[----:B------:R-:W-:Y:S02]  /*508d0*/  STL [R1+0x1830], R25 ;  /* 0x0018301901007387 */ /* 0x000fe40000100800 */
[----:B------:R-:W2:Y:S01]  /*508e0*/  LDL.LU R17, [R1+0x1814] ;  /* 0x0018140001117983 */ /* 0x000ea20000300800 */
[----:B------:R-:W-:Y:S01]  /*508f0*/  STL [R1+0x808], R24 ;  /* 0x0008081801007387 */ /* 0x000fe20000100800 */
[----:B------:R-:W2:Y:S02]  /*50900*/  LDL.LU R18, [R1+0x7fc] ;  /* 0x0007fc0001127983 */ /* 0x000ea40000300800 */
[----:B------:R0:W-:Y:S02]  /*50910*/  STL [R1+0x1828], R0 ;  /* 0x0018280001007387 */ /* 0x0001e40000100800 */
[----:B------:R-:W2:Y:S01]  /*50920*/  LDL.LU R19, [R1+0x180c] ;  /* 0x00180c0001137983 */ /* 0x000ea20000300800 */
[----:B0-----:R-:W2:Y:S01]  /*50930*/  LDL.LU R0, [R1+0x804] ;  /* 0x0008040001007983 */ /* 0x001ea20000300800 */
[----:B------:R-:W-:Y:S01]  /*50940*/  IMAD.MOV.U32 R28, RZ, RZ, 0x7f ;  /* 0x0000007fff1c7424 */ /* 0x000fe200078e00ff */
[----:B------:R-:W-:Y:S01]  /*50950*/  IADD3 R2, P1, R2, UR10, RZ ;  /* 0x0000000a02027c10 */ /* 0x000fe2000ff3e0ff */
[----:B------:R-:W2:Y:S01]  /*50960*/  LDL.LU R10, [R1+0x1804] ;  /* 0x00180400010a7983 */ /* 0x000ea20000300800 */
[----:B------:R-:W2:Y:S01]  /*50970*/  LDL.LU R11, [R1+0x800] ;  /* 0x00080000010b7983 */ /* 0x000ea20000300800 */
[----:B------:R-:W2:Y:S01]  /*50980*/  LDL.LU R5, [R1+0x17fc] ;  /* 0x0017fc0001057983 */ /* 0x000ea20000300800 */
[----:B------:R-:W-:-:S04]  /*50990*/  IADD3 R28, R28, c[0x0][0x180], RZ ;  /* 0x000060001c1c7a10 */ /* 0x000fc80007ffe0ff */
[----:B------:R-:W-:Y:S01]  /*509a0*/  SHF.R.S32.HI R13, RZ, 0x1f, R28 ;  /* 0x0000001fff0d7819 */ /* 0x000fe2000001141c */
[----:B------:R0:W-:Y:S01]  /*509b0*/  STL [R1+0x1824], R2 ;  /* 0x0018240201007387 */ /* 0x0001e20000100800 */
[----:B------:R-:W-:Y:S01]  /*509c0*/  UIADD3 UR4, UR4, 0x1, URZ ;  /* 0x0000000104047890 */ /* 0x000fe2000fffe03f */
[----:B------:R-:W2:Y:S01]  /*509d0*/  LDL.LU R6, [R1+0x7f8] ;  /* 0x0007f80001067983 */ /* 0x000ea20000300800 */
[----:B------:R-:W-:Y:S01]  /*509e0*/  LEA.HI R8, R13, R28, RZ, 0x7 ;  /* 0x0000001c0d087211 */ /* 0x000fe200078f38ff */
[----:B------:R-:W2:Y:S01]  /*509f0*/  LDL.LU R7, [R1+0x17f4] ;  /* 0x0017f40001077983 */ /* 0x000ea20000300800 */
[----:B------:R-:W2:Y:S02]  /*50a00*/  LDL.LU R14, [R1+0x1818] ;  /* 0x00181800010e7983 */ /* 0x000ea40000300800 */
[----:B------:R-:W2:Y:S01]  /*50a10*/  LDL.LU R15, [R1+0x17ec] ;  /* 0x0017ec00010f7983 */ /* 0x000ea20000300800 */
[----:B------:R-:W-:Y:S01]  /*50a20*/  SHF.R.S32.HI R8, RZ, 0x7, R8 ;  /* 0x00000007ff087819 */ /* 0x000fe20000011408 */
[----:B------:R-:W2:Y:S01]  /*50a30*/  LDL.LU R26, [R1+0x1810] ;  /* 0x00181000011a7983 */ /* 0x000ea20000300800 */
[----:B------:R-:W2:Y:S02]  /*50a40*/  LDL.LU R27, [R1+0x17e4] ;  /* 0x0017e400011b7983 */ /* 0x000ea40000300800 */
[----:B------:R-:W2:Y:S01]  /*50a50*/  LDL.LU R9, [R1+0x1808] ;  /* 0x0018080001097983 */ /* 0x000ea20000300800 */
[----:B------:R-:W-:-:S02]  /*50a60*/  ISETP.NE.U32.AND P0, PT, R8, UR4, PT ;  /* 0x0000000408007c0c */ /* 0x000fc4000bf05070 */
[----:B------:R-:W2:Y:S01]  /*50a70*/  LDL.LU R8, [R1+0x17dc] ;  /* 0x0017dc0001087983 */ /* 0x000ea20000300800 */
[----:B------:R-:W2:Y:S02]  /*50a80*/  LDL.LU R20, [R1+0x1800] ;  /* 0x0018000001147983 */ /* 0x000ea40000300800 */
[----:B0-----:R-:W2:Y:S01]  /*50a90*/  LDL.LU R2, [R1+0x17d4] ;  /* 0x0017d40001027983 */ /* 0x001ea20000300800 */
[----:B---3--:R-:W-:Y:S01]  /*50aa0*/  IADD3 R12, P2, R12, UR10, RZ ;  /* 0x0000000a0c0c7c10 */ /* 0x008fe2000ff5e0ff */
[----:B------:R-:W3:Y:S01]  /*50ab0*/  LDL.LU R21, [R1+0x17f8] ;  /* 0x0017f80001157983 */ /* 0x000ee20000300800 */
[----:B------:R-:W3:Y:S03]  /*50ac0*/  LDL.LU R22, [R1+0x17cc] ;  /* 0x0017cc0001167983 */ /* 0x000ee60000300800 */
[----:B------:R0:W-:Y:S01]  /*50ad0*/  STL [R1+0x1820], R12 ;  /* 0x0018200c01007387 */ /* 0x0001e20000100800 */
[----:B----4-:R-:W-:-:S03]  /*50ae0*/  IADD3 R3, P3, R3, UR10, RZ ;  /* 0x0000000a03037c10 */ /* 0x010fc6000ff7e0ff */
[----:B0-----:R-:W4:Y:S01]  /*50af0*/  LDL.LU R12, [R1+0x17f0] ;  /* 0x0017f000010c7983 */ /* 0x001f220000300800 */
[----:B------:R-:W3:Y:S02]  /*50b00*/  LDL.LU R23, [R1+0x17c4] ;  /* 0x0017c40001177983 */ /* 0x000ee40000300800 */
[----:B------:R-:W3:Y:S02]  /*50b10*/  LDL.LU R29, [R1+0x17e8] ;  /* 0x0017e800011d7983 */ /* 0x000ee40000300800 */
[----:B------:R-:W3:Y:S01]  /*50b20*/  LDL.LU R28, [R1+0x17bc] ;  /* 0x0017bc00011c7983 */ /* 0x000ee20000300800 */
[----:B------:R0:W-:Y:S01]  /*50b30*/  STL [R1+0x181c], R3 ;  /* 0x00181c0301007387 */ /* 0x0001e20000100800 */
[----:B------:R-:W3:Y:S02]  /*50b40*/  LDL.LU R13, [R1+0x17e0] ;  /* 0x0017e000010d7983 */ /* 0x000ee40000300800 */
[----:B------:R-:W3:Y:S02]  /*50b50*/  LDL.LU R25, [R1+0x17b4] ;  /* 0x0017b40001197983 */ /* 0x000ee40000300800 */
[----:B------:R-:W3:Y:S01]  /*50b60*/  LDL.LU R24, [R1+0x17d8] ;  /* 0x0017d80001187983 */ /* 0x000ee20000300800 */
[----:B0-----:R-:W3:Y:S01]  /*50b70*/  LDL.LU R3, [R1+0x17ac] ;  /* 0x0017ac0001037983 */ /* 0x001ee20000300800 */
[----:B--2---:R-:W-:-:S02]  /*50b80*/  IADD3.X R16, R16, UR5, RZ, P4, !PT ;  /* 0x0000000510107c10 */ /* 0x004fc4000a7fe4ff */
[----:B------:R-:W-:Y:S02]  /*50b90*/  IADD3 R17, P4, R17, UR10, RZ ;  /* 0x0000000a11117c10 */ /* 0x000fe4000ff9e0ff */
[----:B------:R-:W-:Y:S01]  /*50ba0*/  IADD3.X R18, R18, UR5, RZ, P5, !PT ;  /* 0x0000000512127c10 */ /* 0x000fe2000affe4ff */
[----:B------:R-:W-:Y:S02]  /*50bb0*/  STL [R1+0x182c], R16 ;  /* 0x00182c1001007387 */ /* 0x000fe40000100800 */
[----:B------:R-:W-:Y:S01]  /*50bc0*/  STL [R1+0x1814], R17 ;  /* 0x0018141101007387 */ /* 0x000fe20000100800 */
[----:B------:R-:W-:-:S05]  /*50bd0*/  IADD3.X R0, R0, UR5, RZ, P6, !PT ;  /* 0x0000000500007c10 */ /* 0x000fca000b7fe4ff */
[----:B------:R0:W-:Y:S01]  /*50be0*/  STL [R1+0x804], R0 ;  /* 0x0008040001007387 */ /* 0x0001e20000100800 */
[----:B------:R-:W-:Y:S03]  /*50bf0*/  STL [R1+0x7fc], R18 ;  /* 0x0007fc1201007387 */ /* 0x000fe60000100800 */
[----:B0-----:R-:W2:Y:S01]  /*50c00*/  LDL.LU R0, [R1+0x17d0] ;  /* 0x0017d00001007983 */ /* 0x001ea20000300800 */
[----:B------:R-:W-:Y:S02]  /*50c10*/  IADD3 R19, P5, R19, UR10, RZ ;  /* 0x0000000a13137c10 */ /* 0x000fe4000ffbe0ff */
[----:B------:R-:W-:Y:S02]  /*50c20*/  IADD3 R10, P6, R10, UR10, RZ ;  /* 0x0000000a0a0a7c10 */ /* 0x000fe4000ffde0ff */
[----:B------:R-:W-:Y:S01]  /*50c30*/  IADD3.X R11, R11, UR5, RZ, P1, !PT ;  /* 0x000000050b0b7c10 */ /* 0x000fe20008ffe4ff */
[----:B------:R-:W-:Y:S01]  /*50c40*/  IADD3 R5, P1, R5, UR10, RZ ;  /* 0x0000000a05057c10 */ /* 0x000fe2000ff3e0ff */
[----:B------:R-:W-:Y:S01]  /*50c50*/  IADD3.X R6, R6, UR5, RZ, P2, !PT ;  /* 0x0000000506067c10 */ /* 0x000fe200097fe4ff */
[----:B------:R-:W-:Y:S01]  /*50c60*/  STL [R1+0x180c], R19 ;  /* 0x00180c1301007387 */ /* 0x000fe20000100800 */
[----:B------:R-:W-:Y:S01]  /*50c70*/  IADD3 R7, P2, R7, UR10, RZ ;  /* 0x0000000a07077c10 */ /* 0x000fe2000ff5e0ff */
[----:B------:R-:W-:Y:S01]  /*50c80*/  STL [R1+0x1804], R10 ;  /* 0x0018040a01007387 */ /* 0x000fe20000100800 */
        /* <DEDUP_REMOVED lines=8> */
[----:B------:R-:W-:-:S02]  /*50d10*/  IADD3.X R9, R9, UR5, RZ, P5, !PT ;  /* 0x0000000509097c10 */ /* 0x000fc4000affe4ff */
[----:B------:R-:W-:Y:S01]  /*50d20*/  IADD3.X R20, R20, UR5, RZ, P6, !PT ;  /* 0x0000000514147c10 */ /* 0x000fe2000b7fe4ff */
[----:B------:R-:W-:Y:S01]  /*50d30*/  STL [R1+0x1818], R14 ;  /* 0x0018180e01007387 */ /* 0x000fe20000100800 */
[----:B------:R-:W-:Y:S01]  /*50d40*/  IADD3 R2, P6, R2, UR10, RZ ;  /* 0x0000000a02027c10 */ /* 0x000fe2000ffde0ff */
[----:B------:R-:W-:Y:S01]  /*50d50*/  STL [R1+0x17ec], R15 ;  /* 0x0017ec0f01007387 */ /* 0x000fe20000100800 */
[----:B------:R-:W-:Y:S01]  /*50d60*/  IADD3 R8, P5, R8, UR10, RZ ;  /* 0x0000000a08087c10 */ /* 0x000fe2000ffbe0ff */
[----:B------:R-:W-:Y:S01]  /*50d70*/  STL [R1+0x1810], R26 ;  /* 0x0018101a01007387 */ /* 0x000fe20000100800 */
[----:B------:R-:W-:Y:S02]  /*50d80*/  STL [R1+0x17e4], R27 ;  /* 0x0017e41b01007387 */ /* 0x000fe40000100800 */
[----:B------:R-:W-:Y:S02]  /*50d90*/  STL [R1+0x1808], R9 ;  /* 0x0018080901007387 */ /* 0x000fe40000100800 */
[----:B------:R0:W-:Y:S01]  /*50da0*/  STL [R1+0x17d4], R2 ;  /* 0x0017d40201007387 */ /* 0x0001e20000100800 */
[----:B------:R-:W-:Y:S01]  /*50db0*/  STL [R1+0x17dc], R8 ;  /* 0x0017dc0801007387 */ /* 0x000fe20000100800 */
[----:B----4-:R-:W-:-:S02]  /*50dc0*/  IADD3.X R12, R12, UR5, RZ, P2, !PT ;  /* 0x000000050c0c7c10 */ /* 0x010fc400097fe4ff */
[----:B---3--:R-:W-:Y:S01]  /*50dd0*/  IADD3.X R21, R21, UR5, RZ, P1, !PT ;  /* 0x0000000515157c10 */ /* 0x008fe20008ffe4ff */
[----:B0-----:R-:W3:Y:S01]  /*50de0*/  LDL.LU R2, [R1+0x17a4] ;  /* 0x0017a40001027983 */ /* 0x001ee20000300800 */
[----:B------:R-:W-:Y:S02]  /*50df0*/  STL [R1+0x1800], R20 ;  /* 0x0018001401007387 */ /* 0x000fe40000100800 */
[----:B------:R0:W-:Y:S02]  /*50e00*/  STL [R1+0x17f0], R12 ;  /* 0x0017f00c01007387 */ /* 0x0001e40000100800 */
[----:B------:R-:W-:Y:S01]  /*50e10*/  STL [R1+0x17f8], R21 ;  /* 0x0017f81501007387 */ /* 0x000fe20000100800 */
[----:B------:R-:W-:Y:S02]  /*50e20*/  IADD3 R22, P1, R22, UR10, RZ ;  /* 0x0000000a16167c10 */ /* 0x000fe4000ff3e0ff */
[----:B------:R-:W-:Y:S02]  /*50e30*/  IADD3 R23, P2, R23, UR10, RZ ;  /* 0x0000000a17177c10 */ /* 0x000fe4000ff5e0ff */
[----:B------:R-:W-:Y:S01]  /*50e40*/  IADD3.X R29, R29, UR5, RZ, P3, !PT ;  /* 0x000000051d1d7c10 */ /* 0x000fe20009ffe4ff */
[----:B------:R-:W-:Y:S01]  /*50e50*/  IADD3 R28, P3, R28, UR10, RZ ;  /* 0x0000000a1c1c7c10 */ /* 0x000fe2000ff7e0ff */
[----:B0-----:R-:W4:Y:S01]  /*50e60*/  LDL.LU R12, [R1+0x17c8] ;  /* 0x0017c800010c7983 */ /* 0x001f220000300800 */
[----:B------:R-:W-:Y:S01]  /*50e70*/  IADD3.X R13, R13, UR5, RZ, P4, !PT ;  /* 0x000000050d0d7c10 */ /* 0x000fe2000a7fe4ff */
[----:B------:R-:W-:Y:S02]  /*50e80*/  STL [R1+0x17cc], R22 ;  /* 0x0017cc1601007387 */ /* 0x000fe40000100800 */
[----:B------:R-:W-:Y:S01]  /*50e90*/  STL [R1+0x17c4], R23 ;  /* 0x0017c41701007387 */ /* 0x000fe20000100800 */
[----:B------:R-:W-:Y:S01]  /*50ea0*/  IADD3 R25, P4, R25, UR10, RZ ;  /* 0x0000000a19197c10 */ /* 0x000fe2000ff9e0ff */
[----:B------:R-:W-:Y:S01]  /*50eb0*/  STL [R1+0x17e8], R29 ;  /* 0x0017e81d01007387 */ /* 0x000fe20000100800 */
[----:B------:R-:W-:Y:S01]  /*50ec0*/  IADD3.X R24, R24, UR5, RZ, P5, !PT ;  /* 0x0000000518187c10 */ /* 0x000fe2000affe4ff */
[----:B------:R-:W-:Y:S02]  /*50ed0*/  STL [R1+0x17bc], R28 ;  /* 0x0017bc1c01007387 */ /* 0x000fe40000100800 */
[----:B------:R-:W-:Y:S01]  /*50ee0*/  STL [R1+0x17e0], R13 ;  /* 0x0017e00d01007387 */ /* 0x000fe20000100800 */
[----:B------:R-:W-:Y:S01]  /*50ef0*/  IADD3 R3, P5, R3, UR10, RZ ;  /* 0x0000000a03037c10 */ /* 0x000fe2000ffbe0ff */
[----:B------:R-:W4:Y:S01]  /*50f00*/  LDL.LU R16, [R1+0x179c] ;  /* 0x00179c0001107983 */ /* 0x000f220000300800 */
[----:B------:R-:W-:Y:S02]  /*50f10*/  STL [R1+0x17b4], R25 ;  /* 0x0017b41901007387 */ /* 0x000fe40000100800 */
[----:B------:R-:W4:Y:S02]  /*50f20*/  LDL.LU R17, [R1+0x17c0] ;  /* 0x0017c00001117983 */ /* 0x000f240000300800 */
[----:B------:R-:W-:Y:S01]  /*50f30*/  STL [R1+0x17d8], R24 ;  /* 0x0017d81801007387 */ /* 0x000fe20000100800 */
[----:B------:R-:W4:Y:S01]  /*50f40*/  LDL.LU R18, [R1+0x1794] ;  /* 0x0017940001127983 */ /* 0x000f220000300800 */
[----:B------:R0:W-:Y:S02]  /*50f50*/  STL [R1+0x17ac], R3 ;  /* 0x0017ac0301007387 */ /* 0x0001e40000100800 */
[----:B------:R-:W4:Y:S01]  /*50f60*/  LDL.LU R19, [R1+0x17b8] ;  /* 0x0017b80001137983 */ /* 0x000f220000300800 */
[----:B0-----:R-:W4:Y:S01]  /*50f70*/  LDL.LU R3, [R1+0x178c] ;  /* 0x00178c0001037983 */ /* 0x001f220000300800 */
[----:B------:R-:W4:Y:S02]  /*50f80*/  LDL.LU R10, [R1+0x17b0] ;  /* 0x0017b000010a7983 */ /* 0x000f240000300800 */
[----:B------:R-:W4:Y:S02]  /*50f90*/  LDL.LU R11, [R1+0x1784] ;  /* 0x00178400010b7983 */ /* 0x000f240000300800 */
[----:B------:R-:W4:Y:S01]  /*50fa0*/  LDL.LU R5, [R1+0x17a8] ;  /* 0x0017a80001057983 */ /* 0x000f220000300800 */
[----:B--2---:R-:W-:-:S05]  /*50fb0*/  IADD3.X R0, R0, UR5, RZ, P6, !PT ;  /* 0x0000000500007c10 */ /* 0x004fca000b7fe4ff */
[----:B------:R0:W-:Y:S01]  /*50fc0*/  STL [R1+0x17d0], R0 ;  /* 0x0017d00001007387 */ /* 0x0001e20000100800 */
        /* <DEDUP_REMOVED lines=9> */
[----:B0-----:R-:W2:Y:S02]  /*51060*/  LDL.LU R0, [R1+0x1780] ;  /* 0x0017800001007983 */ /* 0x001ea40000300800 */
[----:B------:R-:W2:Y:S01]  /*51070*/  LDL.LU R21, [R1+0x1754] ;  /* 0x0017540001157983 */ /* 0x000ea20000300800 */
[----:B------:R-:W2:Y:S01]  /*51080*/  LDL.LU R22, [R1+0x1778] ;  /* 0x0017780001167983 */ /* 0x000ea20000300800 */
[----:B---3--:R-:W-:-:S05]  /*51090*/  IADD3 R2, P6, R2, UR10, RZ ;  /* 0x0000000a02027c10 */ /* 0x008fca000ffde0ff */
[----:B------:R0:W-:Y:S01]  /*510a0*/  STL [R1+0x17a4], R2 ;  /* 0x0017a40201007387 */ /* 0x0001e20000100800 */
[----:B----4-:R-:W-:-:S03]  /*510b0*/  IADD3.X R12, R12, UR5, RZ, P1, !PT ;  /* 0x000000050c0c7c10 */ /* 0x010fc60008ffe4ff */
[----:B0-----:R-:W3:Y:S01]  /*510c0*/  LDL.LU R2, [R1+0x174c] ;  /* 0x00174c0001027983 */ /* 0x001ee20000300800 */
[----:B------:R-:W4:Y:S02]  /*510d0*/  LDL.LU R23, [R1+0x1770] ;  /* 0x0017700001177983 */ /* 0x000f240000300800 */
[----:B------:R-:W4:Y:S02]  /*510e0*/  LDL.LU R29, [R1+0x1744] ;  /* 0x00174400011d7983 */ /* 0x000f240000300800 */
[----:B------:R-:W4:Y:S01]  /*510f0*/  LDL.LU R28, [R1+0x1768] ;  /* 0x00176800011c7983 */ /* 0x000f220000300800 */
[----:B------:R0:W-:Y:S01]  /*51100*/  STL [R1+0x17c8], R12 ;  /* 0x0017c80c01007387 */ /* 0x0001e20000100800 */
[----:B------:R-:W4:Y:S02]  /*51110*/  LDL.LU R13, [R1+0x173c] ;  /* 0x00173c00010d7983 */ /* 0x000f240000300800 */
[----:B------:R-:W4:Y:S02]  /*51120*/  LDL.LU R25, [R1+0x1760] ;  /* 0x0017600001197983 */ /* 0x000f240000300800 */
[----:B------:R-:W4:Y:S01]  /*51130*/  LDL.LU R24, [R1+0x1734] ;  /* 0x0017340001187983 */ /* 0x000f220000300800 */
[----:B------:R-:W-:-:S02]  /*51140*/  IADD3 R16, P1, R16, UR10, RZ ;  /* 0x0000000a10107c10 */ /* 0x000fc4000ff3e0ff */
[----:B------:R-:W-:Y:S01]  /*51150*/  IADD3.X R17, R17, UR5, RZ, P2, !PT ;  /* 0x0000000511117c10 */ /* 0x000fe200097fe4ff */
[----:B0-----:R-:W4:Y:S01]  /*51160*/  LDL.LU R12, [R1+0x1758] ;  /* 0x00175800010c7983 */ /* 0x001f220000300800 */
[----:B------:R-:W-:Y:S02]  /*51170*/  IADD3.X R19, R19, UR5, RZ, P3, !PT ;  /* 0x0000000513137c10 */ /* 0x000fe40009ffe4ff */
[----:B------:R-:W-:Y:S01]  /*51180*/  IADD3 R18, P2, R18, UR10, RZ ;  /* 0x0000000a12127c10 */ /* 0x000fe2000ff5e0ff */
[----:B------:R-:W-:Y:S01]  /*51190*/  STL [R1+0x179c], R16 ;  /* 0x00179c1001007387 */ /* 0x000fe20000100800 */
[----:B------:R-:W-:Y:S01]  /*511a0*/  STL [R1+0x17c0], R17 ;  /* 0x0017c01101007387 */ /* 0x000fe20000100800 */
[----:B------:R-:W-:Y:S02]  /*511b0*/  IADD3 R3, P3, R3, UR10, RZ ;  /* 0x0000000a03037c10 */ /* 0x000fe4000ff7e0ff */
[----:B------:R-:W-:Y:S01]  /*511c0*/  IADD3.X R10, R10, UR5, RZ, P4, !PT ;  /* 0x000000050a0a7c10 */ /* 0x000fe2000a7fe4ff */
[----:B------:R-:W-:Y:S01]  /*511d0*/  IADD3 R11, P4, R11, UR10, RZ ;  /* 0x0000000a0b0b7c10 */ /* 0x000fe2000ff9e0ff */
[----:B------:R-:W-:Y:S01]  /*511e0*/  IADD3.X R5, R5, UR5, RZ, P5, !PT ;  /* 0x0000000505057c10 */ /* 0x000fe2000affe4ff */
[----:B------:R0:W-:Y:S01]  /*511f0*/  STL [R1+0x178c], R3 ;  /* 0x00178c0301007387 */ /* 0x0001e20000100800 */
[----:B------:R-:W-:Y:S03]  /*51200*/  STL [R1+0x1794], R18 ;  /* 0x0017941201007387 */ /* 0x000fe60000100800 */
[----:B0-----:R-:W4:Y:S01]  /*51210*/  LDL.LU R3, [R1+0x172c] ;  /* 0x00172c0001037983 */ /* 0x001f220000300800 */
[----:B------:R-:W-:Y:S02]  /*51220*/  STL [R1+0x17b8], R19 ;  /* 0x0017b81301007387 */ /* 0x000fe40000100800 */
[----:B------:R-:W-:Y:S02]  /*51230*/  STL [R1+0x17b0], R10 ;  /* 0x0017b00a01007387 */ /* 0x000fe40000100800 */
[----:B------:R-:W-:Y:S01]  /*51240*/  STL [R1+0x1784], R11 ;  /* 0x0017840b01007387 */ /* 0x000fe20000100800 */
[----:B------:R-:W-:Y:S01]  /*51250*/  STL [R1+0x17a8], R5 ;  /* 0x0017a80501007387 */ /* 0x000fe20000100800 */
[----:B--2---:R-:W-:-:S02]  /*51260*/  IADD3 R6, P5, R6, UR10, RZ ;  /* 0x0000000a06067c10 */ /* 0x004fc4000ffbe0ff */
[----:B------:R-:W-:Y:S01]  /*51270*/  IADD3.X R7, R7, UR5, RZ, P6, !PT ;  /* 0x0000000507077c10 */ /* 0x000fe2000b7fe4ff */
[----:B------:R-:W-:Y:S01]  /*51280*/  IADD3 R14, P6, R14, UR10, RZ ;  /* 0x0000000a0e0e7c10 */ /* 0x000fe2000ffde0ff */
[----:B------:R-:W-:Y:S01]  /*51290*/  IADD3.X R15, R15, UR5, RZ, P1, !PT ;  /* 0x000000050f0f7c10 */ /* 0x000fe20008ffe4ff */
        /* <DEDUP_REMOVED lines=8> */
[----:B------:R-:W-:Y:S01]  /*51320*/  IADD3.X R8, R8, UR5, RZ, P3, !PT ;  /* 0x0000000508087c10 */ /* 0x000fe20009ffe4ff */
[----:B------:R-:W-:Y:S01]  /*51330*/  STL [R1+0x176c], R26 ;  /* 0x00176c1a01007387 */ /* 0x000fe20000100800 */
[----:B------:R-:W-:Y:S02]  /*51340*/  STL [R1+0x1790], R27 ;  /* 0x0017901b01007387 */ /* 0x000fe40000100800 */
[----:B------:R-:W-:Y:S02]  /*51350*/  STL [R1+0x1764], R9 ;  /* 0x0017640901007387 */ /* 0x000fe40000100800 */
[----:B------:R0:W-:Y:S01]  /*51360*/  STL [R1+0x1780], R0 ;  /* 0x0017800001007387 */ /* 0x0001e20000100800 */
[----:B------:R-:W-:Y:S04]  /*51370*/  STL [R1+0x1788], R8 ;  /* 0x0017880801007387 */ /* 0x000fe80000100800 */
[----:B0-----:R-:W2:Y:S01]  /*51380*/  LDL.LU R0, [R1+0x1750] ;  /* 0x0017500001007983 */ /* 0x001ea20000300800 */
[----:B------:R-:W-:-:S02]  /*51390*/  IADD3 R20, P3, R20, UR10, RZ ;  /* 0x0000000a14147c10 */ /* 0x000fc4000ff7e0ff */
[----:B------:R-:W-:Y:S02]  /*513a0*/  IADD3.X R22, R22, UR5, RZ, P5, !PT ;  /* 0x0000000516167c10 */ /* 0x000fe4000affe4ff */
[----:B------:R-:W-:Y:S01]  /*513b0*/  IADD3 R21, P4, R21, UR10, RZ ;  /* 0x0000000a15157c10 */ /* 0x000fe2000ff9e0ff */
[----:B------:R-:W-:Y:S01]  /*513c0*/  STL [R1+0x175c], R20 ;  /* 0x00175c1401007387 */ /* 0x000fe20000100800 */
[----:B---3--:R-:W-:Y:S02]  /*513d0*/  IADD3 R2, P5, R2, UR10, RZ ;  /* 0x0000000a02027c10 */ /* 0x008fe4000ffbe0ff */
[----:B----4-:R-:W-:Y:S01]  /*513e0*/  IADD3.X R23, R23, UR5, RZ, P6, !PT ;  /* 0x0000000517177c10 */ /* 0x010fe2000b7fe4ff */
[----:B------:R-:W-:Y:S01]  /*513f0*/  IADD3 R29, P6, R29, UR10, RZ ;  /* 0x0000000a1d1d7c10 */ /* 0x000fe2000ffde0ff */
[----:B------:R-:W-:Y:S01]  /*51400*/  IADD3.X R28, R28, UR5, RZ, P1, !PT ;  /* 0x000000051c1c7c10 */ /* 0x000fe20008ffe4ff */
[----:B------:R0:W-:Y:S01]  /*51410*/  STL [R1+0x174c], R2 ;  /* 0x00174c0201007387 */ /* 0x0001e20000100800 */
[----:B------:R-:W-:Y:S01]  /*51420*/  STL [R1+0x1754], R21 ;  /* 0x0017541501007387 */ /* 0x000fe20000100800 */
[----:B------:R-:W-:-:S02]  /*51430*/  IADD3 R13, P1, R13, UR10, RZ ;  /* 0x0000000a0d0d7c10 */ /* 0x000fc4000ff3e0ff */
[----:B------:R-:W-:Y:S01]  /*51440*/  IADD3.X R25, R25, UR5, RZ, P2, !PT ;  /* 0x0000000519197c10 */ /* 0x000fe200097fe4ff */
[----:B------:R-:W-:Y:S01]  /*51450*/  IADD3 R24, P2, R24, UR10, RZ ;  /* 0x0000000a18187c10 */ /* 0x000fe2000ff5e0ff */
[----:B0-----:R-:W3:Y:S01]  /*51460*/  LDL.LU R2, [R1+0x1724] ;  /* 0x0017240001027983 */ /* 0x001ee20000300800 */
[----:B------:R-:W-:Y:S02]  /*51470*/  STL [R1+0x1778], R22 ;  /* 0x0017781601007387 */ /* 0x000fe40000100800 */
[----:B------:R-:W-:Y:S02]  /*51480*/  STL [R1+0x1770], R23 ;  /* 0x0017701701007387 */ /* 0x000fe40000100800 */
[----:B------:R-:W-:Y:S01]  /*51490*/  STL [R1+0x1744], R29 ;  /* 0x0017441d01007387 */ /* 0x000fe20000100800 */
[----:B------:R-:W-:Y:S01]  /*514a0*/  STL [R1+0x1768], R28 ;  /* 0x0017681c01007387 */ /* 0x000fe20000100800 */
[----:B------:R-:W-:Y:S01]  /*514b0*/  STL [R1+0x173c], R13 ;  /* 0x00173c0d01007387 */ /* 0x000fe20000100800 */
[----:B------:R-:W-:Y:S01]  /*514c0*/  IADD3.X R12, R12, UR5, RZ, P3, !PT ;  /* 0x000000050c0c7c10 */ /* 0x000fe20009ffe4ff */
[----:B------:R-:W4:Y:S01]  /*514d0*/  LDL.LU R16, [R1+0x1748] ;  /* 0x0017480001107983 */ /* 0x000f220000300800 */
[----:B------:R-:W-:Y:S01]  /*514e0*/  STL [R1+0x1760], R25 ;  /* 0x0017601901007387 */ /* 0x000fe20000100800 */
[----:B------:R-:W4:Y:S02]  /*514f0*/  LDL.LU R17, [R1+0x171c] ;  /* 0x00171c0001117983 */ /* 0x000f240000300800 */
[----:B------:R-:W-:Y:S02]  /*51500*/  STL [R1+0x1734], R24 ;  /* 0x0017341801007387 */ /* 0x000fe40000100800 */
[----:B------:R-:W4:Y:S01]  /*51510*/  LDL.LU R18, [R1+0x1740] ;  /* 0x0017400001127983 */ /* 0x000f220000300800 */
[----:B------:R0:W-:Y:S01]  /*51520*/  STL [R1+0x1758], R12 ;  /* 0x0017580c01007387 */ /* 0x0001e20000100800 */
[----:B------:R-:W4:Y:S03]  /*51530*/  LDL.LU R19, [R1+0x1714] ;  /* 0x0017140001137983 */ /* 0x000f260000300800 */
[----:B0-----:R-:W4:Y:S01]  /*51540*/  LDL.LU R12, [R1+0x1738] ;  /* 0x00173800010c7983 */ /* 0x001f220000300800 */
[----:B------:R-:W-:Y:S01]  /*51550*/  IADD3 R3, P3, R3, UR10, RZ ;  /* 0x0000000a03037c10 */ /* 0x000fe2000ff7e0ff */
[----:B------:R-:W4:Y:S02]  /*51560*/  LDL.LU R10, [R1+0x170c] ;  /* 0x00170c00010a7983 */ /* 0x000f240000300800 */
[----:B------:R-:W4:Y:S01]  /*51570*/  LDL.LU R11, [R1+0x1730] ;  /* 0x00173000010b7983 */ /* 0x000f220000300800 */
[----:B------:R-:W4:Y:S01]  /*51580*/  LDL.LU R5, [R1+0x1704] ;  /* 0x0017040001057983 */ /* 0x000f220000300800 */
[----:B------:R0:W-:Y:S02]  /*51590*/  STL [R1+0x172c], R3 ;  /* 0x00172c0301007387 */ /* 0x0001e40000100800 */
        /* <DEDUP_REMOVED lines=9> */
[----:B0-----:R-:W4:Y:S01]  /*51630*/  LDL.LU R3, [R1+0x16dc] ;  /* 0x0016dc0001037983 */ /* 0x001f220000300800 */
[----:B------:R-:W4:Y:S01]  /*51640*/  LDL.LU R21, [R1+0x1700] ;  /* 0x0017000001157983 */ /* 0x000f220000300800 */
[----:B------:R-:W4:Y:S01]  /*51650*/  LDL.LU R22, [R1+0x16d4] ;  /* 0x0016d40001167983 */ /* 0x000f220000300800 */
[----:B--2---:R-:W-:-:S05]  /*51660*/  IADD3.X R0, R0, UR5, RZ, P4, !PT ;  /* 0x0000000500007c10 */ /* 0x004fca000a7fe4ff */
[----:B------:R0:W-:Y:S04]  /*51670*/  STL [R1+0x1750], R0 ;  /* 0x0017500001007387 */ /* 0x0001e80000100800 */
[----:B0-----:R-:W2:Y:S01]  /*51680*/  LDL.LU R0, [R1+0x16f8] ;  /* 0x0016f80001007983 */ /* 0x001ea20000300800 */
[----:B------:R-:W2:Y:S02]  /*51690*/  LDL.LU R23, [R1+0x16cc] ;  /* 0x0016cc0001177983 */ /* 0x000ea40000300800 */
[----:B------:R-:W2:Y:S02]  /*516a0*/  LDL.LU R29, [R1+0x16f0] ;  /* 0x0016f000011d7983 */ /* 0x000ea40000300800 */
[----:B------:R-:W2:Y:S01]  /*516b0*/  LDL.LU R28, [R1+0x16c4] ;  /* 0x0016c400011c7983 */ /* 0x000ea20000300800 */
[----:B---3--:R-:W-:-:S05]  /*516c0*/  IADD3 R2, P4, R2, UR10, RZ ;  /* 0x0000000a02027c10 */ /* 0x008fca000ff9e0ff */
[----:B------:R0:W-:Y:S01]  /*516d0*/  STL [R1+0x1724], R2 ;  /* 0x0017240201007387 */ /* 0x0001e20000100800 */
[----:B------:R-:W3:Y:S02]  /*516e0*/  LDL.LU R13, [R1+0x16e8] ;  /* 0x0016e800010d7983 */ /* 0x000ee40000300800 */
[----:B------:R-:W3:Y:S01]  /*516f0*/  LDL.LU R25, [R1+0x16bc] ;  /* 0x0016bc0001197983 */ /* 0x000ee20000300800 */
[----:B----4-:R-:W-:Y:S01]  /*51700*/  IADD3.X R16, R16, UR5, RZ, P5, !PT ;  /* 0x0000000510107c10 */ /* 0x010fe2000affe4ff */
[----:B------:R-:W4:Y:S01]  /*51710*/  LDL.LU R24, [R1+0x16e0] ;  /* 0x0016e00001187983 */ /* 0x000f220000300800 */
[----:B------:R-:W-:Y:S02]  /*51720*/  IADD3 R17, P5, R17, UR10, RZ ;  /* 0x0000000a11117c10 */ /* 0x000fe4000ffbe0ff */
[----:B------:R-:W-:Y:S01]  /*51730*/  IADD3.X R18, R18, UR5, RZ, P6, !PT ;  /* 0x0000000512127c10 */ /* 0x000fe2000b7fe4ff */
[----:B0-----:R-:W4:Y:S01]  /*51740*/  LDL.LU R2, [R1+0x16b4] ;  /* 0x0016b40001027983 */ /* 0x001f220000300800 */
[----:B------:R-:W-:Y:S02]  /*51750*/  STL [R1+0x1748], R16 ;  /* 0x0017481001007387 */ /* 0x000fe40000100800 */
[----:B------:R-:W-:Y:S01]  /*51760*/  STL [R1+0x171c], R17 ;  /* 0x00171c1101007387 */ /* 0x000fe20000100800 */
[----:B------:R-:W-:-:S05]  /*51770*/  IADD3.X R12, R12, UR5, RZ, P1, !PT ;  /* 0x000000050c0c7c10 */ /* 0x000fca0008ffe4ff */
[----:B------:R0:W-:Y:S01]  /*51780*/  STL [R1+0x1738], R12 ;  /* 0x0017380c01007387 */ /* 0x0001e20000100800 */
[----:B------:R-:W-:Y:S01]  /*51790*/  STL [R1+0x1740], R18 ;  /* 0x0017401201007387 */ /* 0x000fe20000100800 */
[----:B------:R-:W-:Y:S02]  /*517a0*/  IADD3 R19, P6, R19, UR10, RZ ;  /* 0x0000000a13137c10 */ /* 0x000fe4000ffde0ff */
[----:B------:R-:W-:Y:S02]  /*517b0*/  IADD3 R10, P1, R10, UR10, RZ ;  /* 0x0000000a0a0a7c10 */ /* 0x000fe4000ff3e0ff */
[----:B------:R-:W-:Y:S01]  /*517c0*/  IADD3.X R11, R11, UR5, RZ, P2, !PT ;  /* 0x000000050b0b7c10 */ /* 0x000fe200097fe4ff */
[----:B0-----:R-:W4:Y:S01]  /*517d0*/  LDL.LU R12, [R1+0x16d8] ;  /* 0x0016d800010c7983 */ /* 0x001f220000300800 */
[----:B------:R-:W-:Y:S02]  /*517e0*/  IADD3 R5, P2, R5, UR10, RZ ;  /* 0x0000000a05057c10 */ /* 0x000fe4000ff5e0ff */
        /* <DEDUP_REMOVED lines=18> */
[----:B------:R-:W-:Y:S02]  /*51910*/  STL [R1+0x1718], R26 ;  /* 0x0017181a01007387 */ /* 0x000fe40000100800 */
[----:B------:R-:W-:Y:S01]  /*51920*/  STL [R1+0x16ec], R27 ;  /* 0x0016ec1b01007387 */ /* 0x000fe20000100800 */
[----:B------:R-:W-:Y:S01]  /*51930*/  STL [R1+0x1710], R9 ;  /* 0x0017100901007387 */ /* 0x000fe20000100800 */
[----:B------:R0:W-:Y:S01]  /*51940*/  STL [R1+0x16dc], R3 ;  /* 0x0016dc0301007387 */ /* 0x0001e20000100800 */
[----:B------:R-:W-:Y:S01]  /*51950*/  IADD3.X R21, R21, UR5, RZ, P2, !PT ;  /* 0x0000000515157c10 */ /* 0x000fe200097fe4ff */
[----:B------:R-:W-:Y:S01]  /*51960*/  STL [R1+0x16e4], R8 ;  /* 0x0016e40801007387 */ /* 0x000fe20000100800 */
[----:B0-----:R-:W4:Y:S01]  /*51970*/  LDL.LU R3, [R1+0x16ac] ;  /* 0x0016ac0001037983 */ /* 0x001f220000300800 */
[----:B------:R-:W-:Y:S01]  /*51980*/  STL [R1+0x1708], R20 ;  /* 0x0017081401007387 */ /* 0x000fe20000100800 */
[----:B--2---:R-:W-:-:S05]  /*51990*/  IADD3.X R0, R0, UR5, RZ, P3, !PT ;  /* 0x0000000500007c10 */ /* 0x004fca0009ffe4ff */
[----:B------:R0:W-:Y:S01]  /*519a0*/  STL [R1+0x16f8], R0 ;  /* 0x0016f80001007387 */ /* 0x0001e20000100800 */
[----:B------:R-:W-:Y:S03]  /*519b0*/  STL [R1+0x1700], R21 ;  /* 0x0017001501007387 */ /* 0x000fe60000100800 */
[----:B0-----:R-:W2:Y:S01]  /*519c0*/  LDL.LU R0, [R1+0x16d0] ;  /* 0x0016d00001007983 */ /* 0x001ea20000300800 */
[----:B------:R-:W-:Y:S02]  /*519d0*/  IADD3 R22, P2, R22, UR10, RZ ;  /* 0x0000000a16167c10 */ /* 0x000fe4000ff5e0ff */
[----:B------:R-:W-:Y:S02]  /*519e0*/  IADD3 R23, P3, R23, UR10, RZ ;  /* 0x0000000a17177c10 */ /* 0x000fe4000ff7e0ff */
[----:B------:R-:W-:Y:S01]  /*519f0*/  IADD3.X R29, R29, UR5, RZ, P4, !PT ;  /* 0x000000051d1d7c10 */ /* 0x000fe2000a7fe4ff */
[----:B------:R-:W-:Y:S01]  /*51a00*/  IADD3 R28, P4, R28, UR10, RZ ;  /* 0x0000000a1c1c7c10 */ /* 0x000fe2000ff9e0ff */
[----:B------:R-:W-:Y:S01]  /*51a10*/  STL [R1+0x16d4], R22 ;  /* 0x0016d41601007387 */ /* 0x000fe20000100800 */
[----:B------:R-:W-:Y:S01]  /*51a20*/  STL [R1+0x16cc], R23 ;  /* 0x0016cc1701007387 */ /* 0x000fe20000100800 */
[----:B---3--:R-:W-:Y:S01]  /*51a30*/  IADD3.X R13, R13, UR5, RZ, P5, !PT ;  /* 0x000000050d0d7c10 */ /* 0x008fe2000affe4ff */
[----:B------:R-:W-:Y:S01]  /*51a40*/  IADD3 R25, P5, R25, UR10, RZ ;  /* 0x0000000a19197c10 */ /* 0x000fe2000ffbe0ff */
[----:B------:R-:W-:Y:S01]  /*51a50*/  STL [R1+0x16f0], R29 ;  /* 0x0016f01d01007387 */ /* 0x000fe20000100800 */
[----:B----4-:R-:W-:-:S03]  /*51a60*/  IADD3.X R24, R24, UR5, RZ, P6, !PT ;  /* 0x0000000518187c10 */ /* 0x010fc6000b7fe4ff */
[----:B------:R-:W-:Y:S01]  /*51a70*/  STL [R1+0x16c4], R28 ;  /* 0x0016c41c01007387 */ /* 0x000fe20000100800 */
[----:B------:R-:W-:Y:S03]  /*51a80*/  STL [R1+0x16e8], R13 ;  /* 0x0016e80d01007387 */ /* 0x000fe60000100800 */
[----:B------:R-:W3:Y:S01]  /*51a90*/  LDL.LU R16, [R1+0x16a4] ;  /* 0x0016a40001107983 */ /* 0x000ee20000300800 */
[----:B------:R-:W-:Y:S02]  /*51aa0*/  STL [R1+0x16bc], R25 ;  /* 0x0016bc1901007387 */ /* 0x000fe40000100800 */
[----:B------:R-:W3:Y:S01]  /*51ab0*/  LDL.LU R17, [R1+0x16c8] ;  /* 0x0016c80001117983 */ /* 0x000ee20000300800 */
[----:B------:R-:W-:Y:S01]  /*51ac0*/  IADD3 R2, P6, R2, UR10, RZ ;  /* 0x0000000a02027c10 */ /* 0x000fe2000ffde0ff */
[----:B------:R-:W-:Y:S01]  /*51ad0*/  STL [R1+0x16e0], R24 ;  /* 0x0016e01801007387 */ /* 0x000fe20000100800 */
[----:B------:R-:W3:Y:S03]  /*51ae0*/  LDL.LU R18, [R1+0x169c] ;  /* 0x00169c0001127983 */ /* 0x000ee60000300800 */
[----:B------:R0:W-:Y:S01]  /*51af0*/  STL [R1+0x16b4], R2 ;  /* 0x0016b40201007387 */ /* 0x0001e20000100800 */
[----:B------:R-:W3:Y:S03]  /*51b00*/  LDL.LU R19, [R1+0x16c0] ;  /* 0x0016c00001137983 */ /* 0x000ee60000300800 */
[----:B0-----:R-:W3:Y:S01]  /*51b10*/  LDL.LU R2, [R1+0x1694] ;  /* 0x0016940001027983 */ /* 0x001ee20000300800 */
[----:B------:R-:W3:Y:S02]  /*51b20*/  LDL.LU R10, [R1+0x16b8] ;  /* 0x0016b800010a7983 */ /* 0x000ee40000300800 */
[----:B------:R-:W3:Y:S02]  /*51b30*/  LDL.LU R11, [R1+0x168c] ;  /* 0x00168c00010b7983 */ /* 0x000ee40000300800 */
[----:B------:R-:W3:Y:S01]  /*51b40*/  LDL.LU R5, [R1+0x16b0] ;  /* 0x0016b00001057983 */ /* 0x000ee20000300800 */
[----:B------:R-:W-:-:S05]  /*51b50*/  IADD3.X R12, R12, UR5, RZ, P1, !PT ;  /* 0x000000050c0c7c10 */ /* 0x000fca0008ffe4ff */
[----:B------:R0:W-:Y:S01]  /*51b60*/  STL [R1+0x16d8], R12 ;  /* 0x0016d80c01007387 */ /* 0x0001e20000100800 */
        /* <DEDUP_REMOVED lines=12> */
[----:B------:R-:W3:Y:S01]  /*51c30*/  LDL.LU R23, [R1+0x1654] ;  /* 0x0016540001177983 */ /* 0x000ee20000300800 */
[----:B------:R-:W-:-:S05]  /*51c40*/  IADD3 R3, P1, R3, UR10, RZ ;  /* 0x0000000a03037c10 */ /* 0x000fca000ff3e0ff */
[----:B------:R1:W-:Y:S01]  /*51c50*/  STL [R1+0x16ac], R3 ;  /* 0x0016ac0301007387 */ /* 0x0003e20000100800 */
[----:B------:R-:W3:Y:S02]  /*51c60*/  LDL.LU R28, [R1+0x1678] ;  /* 0x00167800011c7983 */ /* 0x000ee40000300800 */
[----:B------:R-:W3:Y:S02]  /*51c70*/  LDL.LU R13, [R1+0x164c] ;  /* 0x00164c00010d7983 */ /* 0x000ee40000300800 */
[----:B------:R-:W3:Y:S01]  /*51c80*/  LDL.LU R25, [R1+0x1670] ;  /* 0x0016700001197983 */ /* 0x000ee20000300800 */
[----:B--2---:R-:W-:-:S05]  /*51c90*/  IADD3.X R0, R0, UR5, RZ, P2, !PT ;  /* 0x0000000500007c10 */ /* 0x004fca00097fe4ff */
[----:B------:R2:W-:Y:S01]  /*51ca0*/  STL [R1+0x16d0], R0 ;  /* 0x0016d00001007387 */ /* 0x0005e20000100800 */
[----:B------:R-:W4:Y:S02]  /*51cb0*/  LDL.LU R24, [R1+0x1644] ;  /* 0x0016440001187983 */ /* 0x000f240000300800 */
[----:B0-----:R-:W4:Y:S02]  /*51cc0*/  LDL.LU R12, [R1+0x1668] ;  /* 0x00166800010c7983 */ /* 0x001f240000300800 */
[----:B-1----:R-:W4:Y:S01]  /*51cd0*/  LDL.LU R3, [R1+0x163c] ;  /* 0x00163c0001037983 */ /* 0x002f220000300800 */
[----:B--2---:R-:W2:Y:S01]  /*51ce0*/  LDL.LU R0, [R1+0x1660] ;  /* 0x0016600001007983 */ /* 0x004ea20000300800 */
[----:B---3--:R-:W-:Y:S02]  /*51cf0*/  IADD3 R16, P2, R16, UR10, RZ ;  /* 0x0000000a10107c10 */ /* 0x008fe4000ff5e0ff */
[----:B------:R-:W-:Y:S02]  /*51d00*/  IADD3.X R17, R17, UR5, RZ, P3, !PT ;  /* 0x0000000511117c10 */ /* 0x000fe40009ffe4ff */
[----:B------:R-:W-:-:S02]  /*51d10*/  IADD3 R18, P3, R18, UR10, RZ ;  /* 0x0000000a12127c10 */ /* 0x000fc4000ff7e0ff */
[----:B------:R-:W-:Y:S01]  /*51d20*/  IADD3.X R19, R19, UR5, RZ, P4, !PT ;  /* 0x0000000513137c10 */ /* 0x000fe2000a7fe4ff */
[----:B------:R-:W-:Y:S01]  /*51d30*/  STL [R1+0x16a4], R16 ;  /* 0x0016a41001007387 */ /* 0x000fe20000100800 */
[----:B------:R-:W-:Y:S01]  /*51d40*/  STL [R1+0x16c8], R17 ;  /* 0x0016c81101007387 */ /* 0x000fe20000100800 */
[----:B------:R-:W-:Y:S02]  /*51d50*/  IADD3 R2, P4, R2, UR10, RZ ;  /* 0x0000000a02027c10 */ /* 0x000fe4000ff9e0ff */
[----:B------:R-:W-:Y:S01]  /*51d60*/  IADD3.X R10, R10, UR5, RZ, P5, !PT ;  /* 0x000000050a0a7c10 */ /* 0x000fe2000affe4ff */
[----:B------:R-:W-:Y:S01]  /*51d70*/  IADD3 R11, P5, R11, UR10, RZ ;  /* 0x0000000a0b0b7c10 */ /* 0x000fe2000ffbe0ff */
[----:B------:R-:W-:Y:S01]  /*51d80*/  IADD3.X R5, R5, UR5, RZ, P6, !PT ;  /* 0x0000000505057c10 */ /* 0x000fe2000b7fe4ff */
[----:B------:R0:W-:Y:S01]  /*51d90*/  STL [R1+0x1694], R2 ;  /* 0x0016940201007387 */ /* 0x0001e20000100800 */
[----:B------:R-:W-:Y:S01]  /*51da0*/  STL [R1+0x169c], R18 ;  /* 0x00169c1201007387 */ /* 0x000fe20000100800 */
[----:B------:R-:W-:-:S02]  /*51db0*/  IADD3 R6, P6, R6, UR10, RZ ;  /* 0x0000000a06067c10 */ /* 0x000fc4000ffde0ff */
[----:B------:R-:W-:Y:S01]  /*51dc0*/  IADD3.X R7, R7, UR5, RZ, P1, !PT ;  /* 0x0000000507077c10 */ /* 0x000fe20008ffe4ff */
[----:B0-----:R-:W3:Y:S01]  /*51dd0*/  LDL.LU R2, [R1+0x1634] ;  /* 0x0016340001027983 */ /* 0x001ee20000300800 */
[----:B------:R-:W-:Y:S02]  /*51de0*/  STL [R1+0x16c0], R19 ;  /* 0x0016c01301007387 */ /* 0x000fe40000100800 */
        /* <DEDUP_REMOVED lines=12> */
[----:B------:R-:W-:Y:S02]  /*51eb0*/  STL [R1+0x16a0], R15 ;  /* 0x0016a00f01007387 */ /* 0x000fe40000100800 */
[----:B------:R-:W-:Y:S01]  /*51ec0*/  STL [R1+0x1674], R26 ;  /* 0x0016741a01007387 */ /* 0x000fe20000100800 */
[----:B------:R-:W-:Y:S01]  /*51ed0*/  STL [R1+0x1698], R27 ;  /* 0x0016981b01007387 */ /* 0x000fe20000100800 */
[----:B------:R-:W-:Y:S02]  /*51ee0*/  STL [R1+0x166c], R9 ;  /* 0x00166c0901007387 */ /* 0x000fe40000100800 */
[----:B------:R0:W-:Y:S01]  /*51ef0*/  STL [R1+0x1688], R29 ;  /* 0x0016881d01007387 */ /* 0x0001e20000100800 */
[----:B------:R-:W-:Y:S01]  /*51f00*/  IADD3.X R8, R8, UR5, RZ, P4, !PT ;  /* 0x0000000508087c10 */ /* 0x000fe2000a7fe4ff */
[----:B------:R-:W-:Y:S01]  /*51f10*/  IADD3 R20, P4, R20, UR10, RZ ;  /* 0x0000000a14147c10 */ /* 0x000fe2000ff9e0ff */
[----:B------:R-:W-:Y:S01]  /*51f20*/  IADD3 R21, P5, R21, UR10, RZ ;  /* 0x0000000a15157c10 */ /* 0x000fe2000ffbe0ff */
[----:B0-----:R-:W-:-:S04]  /*51f30*/  IMAD.MOV.U32 R29, RZ, RZ, c[0x0][0x18c] ;  /* 0x00006300ff1d7624 */ /* 0x001fc800078e00ff */
[----:B------:R-:W-:Y:S01]  /*51f40*/  IMAD.SHL.U32 R5, R29, 0x80, RZ ;  /* 0x000000801d057824 */ /* 0x000fe200078e00ff */
[----:B------:R-:W-:Y:S01]  /*51f50*/  IADD3.X R22, R22, UR5, RZ, P6, !PT ;  /* 0x0000000516167c10 */ /* 0x000fe2000b7fe4ff */
[----:B------:R-:W-:Y:S02]  /*51f60*/  IADD3 R23, P6, R23, UR10, RZ ;  /* 0x0000000a17177c10 */ /* 0x000fe4000ffde0ff */
[----:B------:R-:W-:Y:S01]  /*51f70*/  IMAD.SHL.U32 R5, R5, 0x2, RZ ;  /* 0x0000000205057824 */ /* 0x000fe200078e00ff */
        /* <DEDUP_REMOVED lines=10> */
[----:B------:R-:W-:Y:S01]  /*52020*/  STL [R1+0x1670], R25 ;  /* 0x0016701901007387 */ /* 0x000fe20000100800 */
[----:B----4-:R-:W-:-:S02]  /*52030*/  IADD3 R24, P2, R24, R5, RZ ;  /* 0x0000000518187210 */ /* 0x010fc40007f5e0ff */
[----:B------:R-:W-:-:S03]  /*52040*/  IADD3.X R12, R12, UR5, RZ, P3, !PT ;  /* 0x000000050c0c7c10 */ /* 0x000fc60009ffe4ff */
[----:B------:R-:W-:Y:S01]  /*52050*/  STL [R1+0x1644], R24 ;  /* 0x0016441801007387 */ /* 0x000fe20000100800 */
[----:B--2---:R-:W-:-:S05]  /*52060*/  IADD3.X R0, R0, UR5, RZ, P4, !PT ;  /* 0x0000000500007c10 */ /* 0x004fca000a7fe4ff */
[----:B------:R0:W-:Y:S01]  /*52070*/  STL [R1+0x1660], R0 ;  /* 0x0016600001007387 */ /* 0x0001e20000100800 */
[----:B------:R-:W-:Y:S03]  /*52080*/  STL [R1+0x1668], R12 ;  /* 0x0016680c01007387 */ /* 0x000fe60000100800 */
[----:B0-----:R-:W2:Y:S01]  /*52090*/  LDL.LU R0, [R1+0x1650] ;  /* 0x0016500001007983 */ /* 0x001ea20000300800 */
[----:B------:R-:W-:-:S05]  /*520a0*/  IADD3 R3, P3, R3, R5, RZ ;  /* 0x0000000503037210 */ /* 0x000fca0007f7e0ff */
[----:B------:R-:W-:Y:S04]  /*520b0*/  STL [R1+0x163c], R3 ;  /* 0x00163c0301007387 */ /* 0x000fe80000100800 */
[----:B--2---:R0:W-:Y:S04]  /*520c0*/  STL [R1+0x1cf8], R0 ;  /* 0x001cf80001007387 */ /* 0x0041e80000100800 */
[----:B0-----:R-:W2:Y:S01]  /*520d0*/  LDL.LU R0, [R1+0x162c] ;  /* 0x00162c0001007983 */ /* 0x001ea20000300800 */
[----:B---3--:R-:W-:-:S03]  /*520e0*/  IADD3 R2, P4, R2, R5, RZ ;  /* 0x0000000502027210 */ /* 0x008fc60007f9e0ff */
[----:B--2---:R0:W-:Y:S04]  /*520f0*/  STL [R1+0x1cfc], R0 ;  /* 0x001cfc0001007387 */ /* 0x0041e80000100800 */
[----:B0-----:R-:W2:Y:S01]  /*52100*/  LDL.LU R0, [R1+0x1658] ;  /* 0x0016580001007983 */ /* 0x001ea20000300800 */
[----:B------:R-:W3:Y:S02]  /*52110*/  LDL.LU R4, [R1+0x1648] ;  /* 0x0016480001047983 */ /* 0x000ee40000300800 */
[----:B------:R-:W4:Y:S02]  /*52120*/  LDL.LU R16, [R1+0x161c] ;  /* 0x00161c0001107983 */ /* 0x000f240000300800 */
[----:B------:R-:W3:Y:S01]  /*52130*/  LDL.LU R17, [R1+0x1640] ;  /* 0x0016400001117983 */ /* 0x000ee20000300800 */
        /* <DEDUP_REMOVED lines=24> */
[----:B0-----:R-:W3:Y:S01]  /*522c0*/  LDL.LU R2, [R1+0x15e0] ;  /* 0x0015e00001027983 */ /* 0x001ee20000300800 */
[----:B--2---:R-:W-:-:S05]  /*522d0*/  IADD3.X R0, R0, UR5, RZ, P5, !PT ;  /* 0x0000000500007c10 */ /* 0x004fca000affe4ff */
[----:B------:R0:W-:Y:S04]  /*522e0*/  STL [R1+0x1658], R0 ;  /* 0x0016580001007387 */ /* 0x0001e80000100800 */
[----:B0-----:R-:W2:Y:S02]  /*522f0*/  LDL.LU R0, [R1+0x1cfc] ;  /* 0x001cfc0001007983 */ /* 0x001ea40000300800 */
[----:B--2---:R-:W-:-:S05]  /*52300*/  IADD3 R0, P5, R0, R5, RZ ;  /* 0x0000000500007210 */ /* 0x004fca0007fbe0ff */
[----:B------:R0:W-:Y:S04]  /*52310*/  STL [R1+0x162c], R0 ;  /* 0x00162c0001007387 */ /* 0x0001e80000100800 */
[----:B0-----:R-:W2:Y:S02]  /*52320*/  LDL.LU R0, [R1+0x1cf8] ;  /* 0x001cf80001007983 */ /* 0x001ea40000300800 */
[----:B--2---:R-:W-:-:S05]  /*52330*/  IADD3.X R0, R0, UR5, RZ, P6, !PT ;  /* 0x0000000500007c10 */ /* 0x004fca000b7fe4ff */
[----:B------:R0:W-:Y:S04]  /*52340*/  STL [R1+0x1650], R0 ;  /* 0x0016500001007387 */ /* 0x0001e80000100800 */
[----:B0-----:R-:W2:Y:S02]  /*52350*/  LDL.LU R0, [R1+0x1cf4] ;  /* 0x001cf40001007983 */ /* 0x001ea40000300800 */
[----:B--2---:R-:W-:-:S05]  /*52360*/  IADD3 R0, P6, R0, R5, RZ ;  /* 0x0000000500007210 */ /* 0x004fca0007fde0ff */
[----:B------:R0:W-:Y:S04]  /*52370*/  STL [R1+0x1624], R0 ;  /* 0x0016240001007387 */ /* 0x0001e80000100800 */
[----:B0-----:R-:W2:Y:S01]  /*52380*/  LDL.LU R0, [R1+0x1cf0] ;  /* 0x001cf00001007983 */ /* 0x001ea20000300800 */
[----:B---3--:R-:W-:Y:S01]  /*52390*/  IADD3.X R4, R4, UR5, RZ, P1, !PT ;  /* 0x0000000504047c10 */ /* 0x008fe20008ffe4ff */
[----:B----4-:R-:W-:-:S04]  /*523a0*/  IADD3 R16, P1, R16, R5, RZ ;  /* 0x0000000510107210 */ /* 0x010fc80007f3e0ff */
[----:B------:R-:W-:Y:S01]  /*523b0*/  STL [R1+0x1648], R4 ;  /* 0x0016480401007387 */ /* 0x000fe20000100800 */
[----:B------:R-:W-:Y:S02]  /*523c0*/  STL [R1+0x161c], R16 ;  /* 0x00161c1001007387 */ /* 0x000fe40000100800 */
[--C-:B--2---:R-:W-:Y:S01]  /*523d0*/  IMAD.X R17, R17, 0x1, R0.reuse, P2 ;  /* 0x0000000111117824 */ /* 0x104fe200010e0600 */
[-C--:B------:R-:W-:Y:S01]  /*523e0*/  IADD3 R18, P2, R18, R5.reuse, RZ ;  /* 0x0000000512127210 */ /* 0x080fe20007f5e0ff */
[--C-:B------:R-:W-:Y:S01]  /*523f0*/  IMAD.X R19, R19, 0x1, R0.reuse, P3 ;  /* 0x0000000113137824 */ /* 0x100fe200018e0600 */
[-C--:B------:R-:W-:Y:S01]  /*52400*/  IADD3 R10, P3, R10, R5.reuse, RZ ;  /* 0x000000050a0a7210 */ /* 0x080fe20007f7e0ff */
[--C-:B------:R-:W-:Y:S01]  /*52410*/  IMAD.X R11, R11, 0x1, R0.reuse, P4 ;  /* 0x000000010b0b7824 */ /* 0x100fe200020e0600 */
[----:B------:R-:W-:Y:S01]  /*52420*/  STL [R1+0x1640], R17 ;  /* 0x0016401101007387 */ /* 0x000fe20000100800 */
[-C--:B------:R-:W-:Y:S01]  /*52430*/  IADD3 R6, P4, R6, R5.reuse, RZ ;  /* 0x0000000506067210 */ /* 0x080fe20007f9e0ff */
[----:B------:R-:W-:Y:S02]  /*52440*/  STL [R1+0x1614], R18 ;  /* 0x0016141201007387 */ /* 0x000fe40000100800 */
        /* <DEDUP_REMOVED lines=32> */
[----:B------:R-:W-:Y:S02]  /*52650*/  STL [R1+0x15f8], R28 ;  /* 0x0015f81c01007387 */ /* 0x000fe40000100800 */
[--C-:B------:R-:W-:Y:S01]  /*52660*/  IMAD.X R12, R12, 0x1, R0.reuse, P1 ;  /* 0x000000010c0c7824 */ /* 0x100fe200008e0600 */
[----:B------:R-:W-:Y:S01]  /*52670*/  STL [R1+0x15cc], R13 ;  /* 0x0015cc0d01007387 */ /* 0x000fe20000100800 */
[----:B------:R-:W-:Y:S01]  /*52680*/  IADD3 R3, P1, R3, R5, RZ ;  /* 0x0000000503037210 */ /* 0x000fe20007f3e0ff */
[----:B------:R-:W-:Y:S02]  /*52690*/  STL [R1+0x15f0], R25 ;  /* 0x0015f01901007387 */ /* 0x000fe40000100800 */
[----:B------:R-:W-:Y:S01]  /*526a0*/  STL [R1+0x15c4], R24 ;  /* 0x0015c41801007387 */ /* 0x000fe20000100800 */
[----:B------:R0:W-:Y:S01]  /*526b0*/  STL [R1+0x1cec], R0 ;  /* 0x001cec0001007387 */ /* 0x0001e20000100800 */
[----:B------:R-:W-:-:S02]  /*526c0*/  IMAD.X R2, R2, 0x1, R0, P2 ;  /* 0x0000000102027824 */ /* 0x000fc400010e0600 */
[----:B------:R-:W-:Y:S01]  /*526d0*/  STL [R1+0x15e8], R12 ;  /* 0x0015e80c01007387 */ /* 0x000fe20000100800 */
[----:B0-----:R-:W2:Y:S01]  /*526e0*/  LDL.LU R0, [R1+0x15b4] ;  /* 0x0015b40001007983 */ /* 0x001ea20000300800 */
[----:B------:R-:W-:Y:S02]  /*526f0*/  STL [R1+0x15bc], R3 ;  /* 0x0015bc0301007387 */ /* 0x000fe40000100800 */
[----:B------:R-:W3:Y:S02]  /*52700*/  LDL.LU R4, [R1+0x15a4] ;  /* 0x0015a40001047983 */ /* 0x000ee40000300800 */
[----:B------:R-:W-:Y:S01]  /*52710*/  STL [R1+0x15e0], R2 ;  /* 0x0015e00201007387 */ /* 0x000fe20000100800 */
[----:B---3--:R0:W-:Y:S04]  /*52720*/  STL [R1+0x1ce0], R4 ;  /* 0x001ce00401007387 */ /* 0x0081e80000100800 */
[----:B0-----:R-:W3:Y:S04]  /*52730*/  LDL.LU R4, [R1+0x15d0] ;  /* 0x0015d00001047983 */ /* 0x001ee80000300800 */
[----:B---3--:R0:W-:Y:S04]  /*52740*/  STL [R1+0x1ce4], R4 ;  /* 0x001ce40401007387 */ /* 0x0081e80000100800 */
[----:B0-----:R-:W3:Y:S01]  /*52750*/  LDL.LU R4, [R1+0x15ac] ;  /* 0x0015ac0001047983 */ /* 0x001ee20000300800 */
[----:B--2---:R-:W-:-:S03]  /*52760*/  IADD3 R0, P2, R0, R5, RZ ;  /* 0x0000000500007210 */ /* 0x004fc60007f5e0ff */
[----:B---3--:R0:W-:Y:S04]  /*52770*/  STL [R1+0x1ce8], R4 ;  /* 0x001ce80401007387 */ /* 0x0081e80000100800 */
        /* <DEDUP_REMOVED lines=27> */
[----:B------:R0:W-:Y:S02]  /*52930*/  STL [R1+0x15b4], R0 ;  /* 0x0015b40001007387 */ /* 0x0001e40000100800 */
[----:B0-----:R-:W2:Y:S02]  /*52940*/  LDL.LU R0, [R1+0x1cec] ;  /* 0x001cec0001007983 */ /* 0x001ea40000300800 */
[----:B--2---:R-:W-:-:S05]  /*52950*/  IMAD.X R4, R4, 0x1, R0, P3 ;  /* 0x0000000104047824 */ /* 0x004fca00018e0600 */
[----:B------:R0:W-:Y:S04]  /*52960*/  STL [R1+0x15d8], R4 ;  /* 0x0015d80401007387 */ /* 0x0001e80000100800 */
[----:B0-----:R-:W2:Y:S02]  /*52970*/  LDL.LU R4, [R1+0x1ce8] ;  /* 0x001ce80001047983 */ /* 0x001ea40000300800 */
[----:B--2---:R-:W-:-:S05]  /*52980*/  IADD3 R4, P3, R4, R5, RZ ;  /* 0x0000000504047210 */ /* 0x004fca0007f7e0ff */
[----:B------:R0:W-:Y:S04]  /*52990*/  STL [R1+0x15ac], R4 ;  /* 0x0015ac0401007387 */ /* 0x0001e80000100800 */
[----:B0-----:R-:W2:Y:S02]  /*529a0*/  LDL.LU R4, [R1+0x1ce4] ;  /* 0x001ce40001047983 */ /* 0x001ea40000300800 */
[----:B--2---:R-:W-:-:S05]  /*529b0*/  IMAD.X R4, R4, 0x1, R0, P4 ;  /* 0x0000000104047824 */ /* 0x004fca00020e0600 */
[----:B------:R0:W-:Y:S04]  /*529c0*/  STL [R1+0x15d0], R4 ;  /* 0x0015d00401007387 */ /* 0x0001e80000100800 */
[----:B0-----:R-:W2:Y:S01]  /*529d0*/  LDL.LU R4, [R1+0x1ce0] ;  /* 0x001ce00001047983 */ /* 0x001ea20000300800 */
[--C-:B---3--:R-:W-:Y:S01]  /*529e0*/  IMAD.X R16, R16, 0x1, R0.reuse, P5 ;  /* 0x0000000110107824 */ /* 0x108fe200028e0600 */
[-C--:B----4-:R-:W-:Y:S01]  /*529f0*/  IADD3 R17, P5, R17, R5.reuse, RZ ;  /* 0x0000000511117210 */ /* 0x090fe20007fbe0ff */
[--C-:B------:R-:W-:Y:S01]  /*52a00*/  IMAD.X R18, R18, 0x1, R0.reuse, P6 ;  /* 0x0000000112127824 */ /* 0x100fe200030e0600 */
[-C--:B------:R-:W-:Y:S01]  /*52a10*/  IADD3 R19, P6, R19, R5.reuse, RZ ;  /* 0x0000000513137210 */ /* 0x080fe20007fde0ff */
        /* <DEDUP_REMOVED lines=16> */
[----:B------:R-:W-:Y:S01]  /*52b20*/  IMAD.X R3, R3, 0x1, R0, P5 ;  /* 0x0000000103037824 */ /* 0x000fe200028e0600 */
[----:B------:R-:W-:-:S02]  /*52b30*/  IADD3 R2, P5, R2, R5, RZ ;  /* 0x0000000502027210 */ /* 0x000fc40007fbe0ff */
[----:B--2---:R-:W-:-:S05]  /*52b40*/  IADD3 R4, P4, R4, R5, RZ ;  /* 0x0000000504047210 */ /* 0x004fca0007f9e0ff */
[----:B------:R-:W-:Y:S01]  /*52b50*/  STL [R1+0x15a4], R4 ;  /* 0x0015a40401007387 */ /* 0x000fe20000100800 */
[----:B------:R-:W-:Y:S02]  /*52b60*/  STL [R1+0x15c8], R16 ;  /* 0x0015c81001007387 */ /* 0x000fe40000100800 */
[----:B------:R-:W-:Y:S02]  /*52b70*/  STL [R1+0x159c], R17 ;  /* 0x00159c1101007387 */ /* 0x000fe40000100800 */
[----:B------:R-:W-:Y:S01]  /*52b80*/  STL [R1+0x15c0], R18 ;  /* 0x0015c01201007387 */ /* 0x000fe20000100800 */
[----:B------:R-:W-:Y:S01]  /*52b90*/  STL [R1+0x1594], R19 ;  /* 0x0015941301007387 */ /* 0x000fe20000100800 */
[----:B------:R-:W-:Y:S02]  /*52ba0*/  STL [R1+0x15b8], R10 ;  /* 0x0015b80a01007387 */ /* 0x000fe40000100800 */
[----:B------:R-:W-:Y:S02]  /*52bb0*/  STL [R1+0x158c], R11 ;  /* 0x00158c0b01007387 */ /* 0x000fe40000100800 */
[--C-:B------:R-:W-:Y:S01]  /*52bc0*/  IMAD.X R26, R26, 0x1, R0.reuse, P4 ;  /* 0x000000011a1a7824 */ /* 0x100fe200020e0600 */
[----:B------:R-:W-:Y:S01]  /*52bd0*/  STL [R1+0x15b0], R6 ;  /* 0x0015b00601007387 */ /* 0x000fe20000100800 */
[----:B------:R-:W-:Y:S01]  /*52be0*/  IADD3 R27, P4, R27, R5, RZ ;  /* 0x000000051b1b7210 */ /* 0x000fe20007f9e0ff */
        /* <DEDUP_REMOVED lines=11> */
[----:B------:R-:W-:-:S02]  /*52ca0*/  IMAD.X R24, R24, 0x1, R0, P4 ;  /* 0x0000000118187824 */ /* 0x000fc400020e0600 */
[----:B------:R-:W-:Y:S02]  /*52cb0*/  STL [R1+0x1580], R29 ;  /* 0x0015801d01007387 */ /* 0x000fe40000100800 */
[----:B------:R-:W-:Y:S01]  /*52cc0*/  STL [R1+0x1554], R28 ;  /* 0x0015541c01007387 */ /* 0x000fe20000100800 */
[----:B------:R-:W-:Y:S01]  /*52cd0*/  IADD3 R12, P4, R12, R5, RZ ;  /* 0x000000050c0c7210 */ /* 0x000fe20007f9e0ff */
[----:B------:R-:W-:Y:S01]  /*52ce0*/  STL [R1+0x1578], R13 ;  /* 0x0015780d01007387 */ /* 0x000fe20000100800 */
[----:B------:R-:W-:Y:S02]  /*52cf0*/  STL [R1+0x154c], R25 ;  /* 0x00154c1901007387 */ /* 0x000fe40000100800 */
[----:B------:R-:W-:Y:S02]  /*52d00*/  STL [R1+0x1570], R24 ;  /* 0x0015701801007387 */ /* 0x000fe40000100800 */
[----:B------:R0:W-:Y:S01]  /*52d10*/  STL [R1+0x1cdc], R5 ;  /* 0x001cdc0501007387 */ /* 0x0001e20000100800 */
[----:B------:R-:W-:Y:S04]  /*52d20*/  STL [R1+0x1544], R12 ;  /* 0x0015440c01007387 */ /* 0x000fe80000100800 */
        /* <DEDUP_REMOVED lines=8> */
[----:B--2---:R-:W-:-:S03]  /*52db0*/  IMAD.X R5, R5, 0x1, R0, P6 ;  /* 0x0000000105057824 */ /* 0x004fc600030e0600 */
        /* <DEDUP_REMOVED lines=30> */
[----:B--2---:R-:W-:-:S05]  /*52fa0*/  IADD3 R4, P6, R4, R5, RZ ;  /* 0x0000000504047210 */ /* 0x004fca0007fde0ff */
[----:B------:R0:W-:Y:S04]  /*52fb0*/  STL [R1+0x1534], R4 ;  /* 0x0015340401007387 */ /* 0x0001e80000100800 */
[----:B0-----:R-:W2:Y:S02]  /*52fc0*/  LDL.LU R4, [R1+0x1cd8] ;  /* 0x001cd80001047983 */ /* 0x001ea40000300800 */
[----:B--2---:R-:W-:-:S05]  /*52fd0*/  IMAD.X R4, R4, 0x1, R0, P1 ;  /* 0x0000000104047824 */ /* 0x004fca00008e0600 */
[----:B------:R0:W-:Y:S04]  /*52fe0*/  STL [R1+0x1558], R4 ;  /* 0x0015580401007387 */ /* 0x0001e80000100800 */
[----:B0-----:R-:W2:Y:S02]  /*52ff0*/  LDL.LU R4, [R1+0x1cd4] ;  /* 0x001cd40001047983 */ /* 0x001ea40000300800 */
[----:B--2---:R-:W-:-:S05]  /*53000*/  IADD3 R4, P1, R4, R5, RZ ;  /* 0x0000000504047210 */ /* 0x004fca0007f3e0ff */
[----:B------:R0:W-:Y:S04]  /*53010*/  STL [R1+0x152c], R4 ;  /* 0x00152c0401007387 */ /* 0x0001e80000100800 */
[----:B0-----:R-:W2:Y:S01]  /*53020*/  LDL.LU R4, [R1+0x1cd0] ;  /* 0x001cd00001047983 */ /* 0x001ea20000300800 */
[--C-:B----4-:R-:W-:Y:S01]  /*53030*/  IMAD.X R17, R17, 0x1, R0.reuse, P3 ;  /* 0x0000000111117824 */ /* 0x110fe200018e0600 */
        /* <DEDUP_REMOVED lines=18> */
[----:B------:R-:W-:Y:S01]  /*53160*/  IADD3 R24, P1, R24, R5, RZ ;  /* 0x0000000518187210 */ /* 0x000fe20007f3e0ff */
[----:B------:R-:W-:-:S02]  /*53170*/  IMAD.X R2, R2, 0x1, R0, P3 ;  /* 0x0000000102027824 */ /* 0x000fc400018e0600 */
[----:B--2---:R-:W-:Y:S01]  /*53180*/  IMAD.X R4, R4, 0x1, R0, P2 ;  /* 0x0000000104047824 */ /* 0x004fe200010e0600 */
[----:B---3--:R-:W-:-:S04]  /*53190*/  IADD3 R16, P2, R16, R5, RZ ;  /* 0x0000000510107210 */ /* 0x008fc80007f5e0ff */
[----:B------:R-:W-:Y:S01]  /*531a0*/  STL [R1+0x1550], R4 ;  /* 0x0015500401007387 */ /* 0x000fe20000100800 */
[----:B------:R-:W-:Y:S02]  /*531b0*/  STL [R1+0x1524], R16 ;  /* 0x0015241001007387 */ /* 0x000fe40000100800 */
[----:B------:R-:W-:Y:S02]  /*531c0*/  STL [R1+0x1548], R17 ;  /* 0x0015481101007387 */ /* 0x000fe40000100800 */
[----:B------:R-:W-:Y:S01]  /*531d0*/  STL [R1+0x151c], R18 ;  /* 0x00151c1201007387 */ /* 0x000fe20000100800 */
[----:B------:R-:W-:Y:S01]  /*531e0*/  STL [R1+0x1540], R19 ;  /* 0x0015401301007387 */ /* 0x000fe20000100800 */
[----:B------:R-:W-:Y:S02]  /*531f0*/  STL [R1+0x1514], R10 ;  /* 0x0015140a01007387 */ /* 0x000fe40000100800 */
        /* <DEDUP_REMOVED lines=17> */
[----:B------:R-:W-:-:S02]  /*53310*/  IMAD.X R12, R12, 0x1, R0, P2 ;  /* 0x000000010c0c7824 */ /* 0x000fc400010e0600 */
[----:B------:R-:W-:Y:S01]  /*53320*/  STL [R1+0x14d4], R13 ;  /* 0x0014d40d01007387 */ /* 0x000fe20000100800 */
[-C--:B------:R-:W-:Y:S01]  /*53330*/  IADD3 R3, P2, R3, R5.reuse, RZ ;  /* 0x0000000503037210 */ /* 0x080fe20007f5e0ff */
[----:B------:R-:W-:Y:S01]  /*53340*/  STL [R1+0x14f8], R25 ;  /* 0x0014f81901007387 */ /* 0x000fe20000100800 */
[----:B------:R-:W-:Y:S02]  /*53350*/  STL [R1+0x14cc], R24 ;  /* 0x0014cc1801007387 */ /* 0x000fe40000100800 */
[----:B------:R0:W-:Y:S02]  /*53360*/  STL [R1+0x1ccc], R0 ;  /* 0x001ccc0001007387 */ /* 0x0001e40000100800 */
        /* <DEDUP_REMOVED lines=2918> */
[----:B------:R0:W-:Y:S01]  /*5e9d0*/  STL [R1+0x1910], R23 ;  /* 0x0019101701007387 */ /* 0x0001e20000100800 */
[----:B------:R-:W-:-:S02]  /*5e9e0*/  IMAD.X R24, R24, 0x1, R0, P1 ;  /* 0x0000000118187824 */ /* 0x000fc400008e0600 */
[----:B------:R-:W-:Y:S02]  /*5e9f0*/  STL [R1+0x18dc], R29 ;  /* 0x0018dc1d01007387 */ /* 0x000fe40000100800 */
[----:B------:R-:W-:Y:S01]  /*5ea00*/  STL [R1+0x1918], R28 ;  /* 0x0019181c01007387 */ /* 0x000fe20000100800 */
[-C--:B------:R-:W-:Y:S01]  /*5ea10*/  IADD3 R12, P1, R12, R5.reuse, RZ ;  /* 0x000000050c0c7210 */ /* 0x080fe20007f3e0ff */
[----:B------:R-:W-:Y:S01]  /*5ea20*/  STL [R1+0x18e4], R13 ;  /* 0x0018e40d01007387 */ /* 0x000fe20000100800 */
[----:B------:R-:W-:Y:S02]  /*5ea30*/  STL [R1+0x1920], R25 ;  /* 0x0019201901007387 */ /* 0x000fe40000100800 */
[----:B------:R-:W-:Y:S01]  /*5ea40*/  STL [R1+0x18ec], R24 ;  /* 0x0018ec1801007387 */ /* 0x000fe20000100800 */
[----:B0-----:R-:W2:Y:S01]  /*5ea50*/  LDL.LU R23, [R1+0x18fc] ;  /* 0x0018fc0001177983 */ /* 0x001ea20000300800 */
[----:B------:R-:W-:Y:S02]  /*5ea60*/  STL [R1+0x1928], R12 ;  /* 0x0019280c01007387 */ /* 0x000fe40000100800 */
[----:B------:R-:W3:Y:S02]  /*5ea70*/  LDL.LU R4, [R1+0x190c] ;  /* 0x00190c0001047983 */ /* 0x000ee40000300800 */
[----:B------:R-:W-:Y:S01]  /*5ea80*/  IMAD.X R3, R3, 0x1, R0, P2 ;  /* 0x0000000103037824 */ /* 0x000fe200010e0600 */
[----:B------:R-:W-:-:S04]  /*5ea90*/  IADD3 R2, P2, R2, R5, RZ ;  /* 0x0000000502027210 */ /* 0x000fc80007f5e0ff */
[----:B------:R-:W-:Y:S04]  /*5eaa0*/  STL [R1+0x18f4], R3 ;  /* 0x0018f40301007387 */ /* 0x000fe80000100800 */
[----:B---3--:R0:W-:Y:S01]  /*5eab0*/  STL [R1+0x1af4], R4 ;  /* 0x001af40401007387 */ /* 0x0081e20000100800 */
[----:B------:R-:W-:Y:S03]  /*5eac0*/  STL [R1+0x1930], R2 ;  /* 0x0019300201007387 */ /* 0x000fe60000100800 */
        /* <DEDUP_REMOVED lines=31> */
[----:B------:R0:W-:Y:S02]  /*5ecc0*/  STL [R1+0x18fc], R23 ;  /* 0x0018fc1701007387 */ /* 0x0001e40000100800 */
[----:B0-----:R-:W3:Y:S01]  /*5ecd0*/  LDL.LU R23, [R1+0x198c] ;  /* 0x00198c0001177983 */ /* 0x001ee20000300800 */
        /* <DEDUP_REMOVED lines=10> */
[-C--:B---3--:R-:W-:Y:S01]  /*5ed80*/  IADD3 R8, P6, R8, R5.reuse, RZ ;  /* 0x0000000508087210 */ /* 0x088fe20007fde0ff */
        /* <DEDUP_REMOVED lines=8> */
[----:B--2---:R-:W-:Y:S01]  /*5ee10*/  IMAD.X R4, R4, 0x1, R0, P5 ;  /* 0x0000000104047824 */ /* 0x004fe200028e0600 */
[----:B------:R-:W-:-:S04]  /*5ee20*/  IADD3 R14, P5, R14, R5, RZ ;  /* 0x000000050e0e7210 */ /* 0x000fc80007fbe0ff */
[----:B------:R0:W-:Y:S04]  /*5ee30*/  STL [R1+0x190c], R4 ;  /* 0x00190c0401007387 */ /* 0x0001e80000100800 */
[----:B0-----:R0:W5:Y:S01]  /*5ee40*/  LDL.LU R4, [R1+0x1af0] ;  /* 0x001af00001047983 */ /* 0x0011620000300800 */
[----:B------:R1:W-:Y:S03]  /*5ee50*/  STL [R1+0x1948], R14 ;  /* 0x0019480e01007387 */ /* 0x0003e60000100800 */
[----:B-1----:R0:W5:Y:S01]  /*5ee60*/  LDL.LU R14, [R1+0x1aec] ;  /* 0x001aec00010e7983 */ /* 0x0021620000300800 */
        /* <DEDUP_REMOVED lines=19> */
[----:B-1----:R-:W2:Y:S01]  /*5efa0*/  LDL.LU R2, [R1+0x1ac4] ;  /* 0x001ac40001027983 */ /* 0x002ea20000300800 */
[--C-:B------:R-:W-:Y:S01]  /*5efb0*/  IMAD.X R16, R16, 0x1, R0.reuse, P5 ;  /* 0x0000000110107824 */ /* 0x100fe200028e0600 */
        /* <DEDUP_REMOVED lines=13> */
[----:B------:R-:W-:Y:S01]  /*5f090*/  IADD3 R26, P3, R26, R5, RZ ;  /* 0x000000051a1a7210 */ /* 0x000fe20007f7e0ff */
[----:B------:R-:W-:Y:S02]  /*5f0a0*/  STL [R1+0x1988], R11 ;  /* 0x0019880b01007387 */ /* 0x000fe40000100800 */
[--C-:B------:R-:W-:Y:S01]  /*5f0b0*/  IMAD.X R27, R27, 0x1, R0.reuse, P4 ;  /* 0x000000011b1b7824 */ /* 0x100fe200020e0600 */
[----:B------:R-:W-:Y:S01]  /*5f0c0*/  STL [R1+0x1954], R6 ;  /* 0x0019540601007387 */ /* 0x000fe20000100800 */
[----:B------:R-:W-:Y:S02]  /*5f0d0*/  STL [R1+0x1990], R7 ;  /* 0x0019900701007387 */ /* 0x000fe40000100800 */
[----:B------:R-:W-:Y:S02]  /*5f0e0*/  STL [R1+0x195c], R15 ;  /* 0x00195c0f01007387 */ /* 0x000fe40000100800 */
[----:B------:R-:W-:Y:S01]  /*5f0f0*/  STL [R1+0x1994], R26 ;  /* 0x0019941a01007387 */ /* 0x000fe20000100800 */
[----:B------:R-:W-:Y:S01]  /*5f100*/  STL [R1+0x1964], R27 ;  /* 0x0019641b01007387 */ /* 0x000fe20000100800 */
[----:B------:R-:W-:-:S02]  /*5f110*/  IMAD.X R20, R20, 0x1, R0, P5 ;  /* 0x0000000114147824 */ /* 0x000fc400028e0600 */
[--C-:B------:R-:W-:Y:S02]  /*5f120*/  IMAD.X R21, R21, 0x1, R0.reuse, P6 ;  /* 0x0000000115157824 */ /* 0x100fe400030e0600 */
[--C-:B------:R-:W-:Y:S02]  /*5f130*/  IMAD.X R23, R23, 0x1, R0.reuse, P3 ;  /* 0x0000000117177824 */ /* 0x100fe400018e0600 */
[--C-:B------:R-:W-:Y:S02]  /*5f140*/  IMAD.X R22, R22, 0x1, R0.reuse, P2 ;  /* 0x0000000116167824 */ /* 0x100fe400010e0600 */
[----:B--2---:R-:W-:-:S05]  /*5f150*/  IMAD.X R2, R2, 0x1, R0, P1 ;  /* 0x0000000102027824 */ /* 0x004fca00008e0600 */
[----:B------:R1:W-:Y:S01]  /*5f160*/  STL [R1+0x197c], R2 ;  /* 0x00197c0201007387 */ /* 0x0003e20000100800 */
[----:B------:R0:W-:Y:S02]  /*5f170*/  STL [R1+0x196c], R20 ;  /* 0x00196c1401007387 */ /* 0x0001e40000100800 */
[----:B------:R0:W-:Y:S01]  /*5f180*/  STL [R1+0x1974], R21 ;  /* 0x0019741501007387 */ /* 0x0001e20000100800 */
[----:B-1----:R-:W1:Y:S01]  /*5f190*/  S2R R2, SR_TID.X ;  /* 0x0000000000027919 */ /* 0x002e620000002100 */
[----:B------:R0:W-:Y:S02]  /*5f1a0*/  STL [R1+0x198c], R23 ;  /* 0x00198c1701007387 */ /* 0x0001e40000100800 */
[----:B------:R0:W-:Y:S01]  /*5f1b0*/  STL [R1+0x1984], R22 ;  /* 0x0019841601007387 */ /* 0x0001e20000100800 */
[----:B-1----:R-:W-:-:S05]  /*5f1c0*/  LOP3.LUT R2, R2, 0x3f, RZ, 0xc0, !PT ;  /* 0x0000003f02027812 */ /* 0x002fca00078ec0ff */
[----:B------:R-:W-:Y:S01]  /*5f1d0*/  IMAD.SHL.U32 R2, R2, 0x2, RZ ;  /* 0x0000000202027824 */ /* 0x000fe200078e00ff */
[----:B0-----:R-:W-:Y:S01]  /*5f1e0*/  @!P0 CALL.REL.NOINC `(.L_x_2) ;  /* 0x0000001000008944 */ /* 0x001fe20003c00000 */
[----:B------:R-:W-:Y:S05]  /*5f1f0*/  BRA `(.L_x_3) ;  /* 0xfffc520000007947 */ /* 0x000fea000383ffff */
.L_x_2:
[----:B------:R-:W-:-:S04]  /*5f200*/  NOP ;  /* 0x0000000000007918 */ /* 0x000fc80000000000 */
[----:B------:R-:W2:Y:S04]  /*5f210*/  LDL.LU R2, [R1+0x408] ;  /* 0x0004080001027983 */ /* 0x000ea80000300800 */
[----:B--2---:R0:W-:Y:S04]  /*5f220*/  STL [R1+0x1b58], R2 ;  /* 0x001b580201007387 */ /* 0x0041e80000100800 */
[----:B0-----:R-:W2:Y:S04]  /*5f230*/  LDL.LU R2, [R1+0x3dc] ;  /* 0x0003dc0001027983 */ /* 0x001ea80000300800 */
        /* <DEDUP_REMOVED lines=31> */
[----:B------:R-:W2:Y:S01]  /*5f430*/  LDL.LU R0, [R1+0x418] ;  /* 0x0004180001007983 */ /* 0x000ea20000300800 */
[----:B0----5:R-:W-:-:S03]  /*5f440*/  IMAD.MOV.U32 R2, RZ, RZ, R14 ;  /* 0x000000ffff027224 */ /* 0x021fc600078e000e */
        /* <DEDUP_REMOVED lines=31> */
[----:B------:R-:W2:Y:S04]  /*5f640*/  LDL.LU R16, [R1+0x428] ;  /* 0x0004280001107983 */ /* 0x000ea80000300800 */
[----:B------:R-:W2:Y:S04]  /*5f650*/  LDL.LU R17, [R1+0x438] ;  /* 0x0004380001117983 */ /* 0x000ea80000300800 */
[----:B------:R-:W3:Y:S01]  /*5f660*/  LDL.LU R18, [R1+0x448] ;  /* 0x0004480001127983 */ /* 0x000ee20000300800 */
[----:B0-----:R-:W-:-:S03]  /*5f670*/  IMAD.MOV.U32 R0, RZ, RZ, R4 ;  /* 0x000000ffff007224 */ /* 0x001fc600078e0004 */
[----:B------:R-:W3:Y:S04]  /*5f680*/  LDL.LU R19, [R1+0x458] ;  /* 0x0004580001137983 */ /* 0x000ee80000300800 */
[----:B------:R-:W4:Y:S04]  /*5f690*/  LDL.LU R10, [R1+0x3d4] ;  /* 0x0003d400010a7983 */ /* 0x000f280000300800 */
[----:B------:R-:W4:Y:S04]  /*5f6a0*/  LDL.LU R11, [R1+0x3f4] ;  /* 0x0003f400010b7983 */ /* 0x000f280000300800 */
        /* <DEDUP_REMOVED lines=12> */
[----:B------:R0:W-:Y:S04]  /*5f770*/  STL [R1+0x1af8], R9 ;  /* 0x001af80901007387 */ /* 0x0001e80000100800 */
[----:B0-----:R-:W2:Y:S04]  /*5f780*/  LDL.LU R9, [R1+0x3f8] ;  /* 0x0003f80001097983 */ /* 0x001ea80000300800 */
[----:B------:R0:W-:Y:S04]  /*5f790*/  STL [R1+0x1af4], R8 ;  /* 0x001af40801007387 */ /* 0x0001e80000100800 */
[----:B0-----:R-:W2:Y:S04]  /*5f7a0*/  LDL.LU R8, [R1+0x3d8] ;  /* 0x0003d80001087983 */ /* 0x001ea80000300800 */
[----:B------:R0:W-:Y:S01]  /*5f7b0*/  STL [R1+0x1ae8], R13 ;  /* 0x001ae80d01007387 */ /* 0x0001e20000100800 */
[----:B------:R-:W-:-:S03]  /*5f7c0*/  F2FP.BF16.PACK_AB R2, R0, R2 ;  /* 0x000000020002723e */ /* 0x000fc600000010ff */
        /* <DEDUP_REMOVED lines=13> */
[----:B------:R-:W2:Y:S04]  /*5f8a0*/  LDL.LU R0, [R1+0x1bd8] ;  /* 0x001bd80001007983 */ /* 0x000ea80000300800 */
[----:B------:R0:W-:Y:S04]  /*5f8b0*/  STL [R1+0x9c], R2 ;  /* 0x00009c0201007387 */ /* 0x0001e80000100800 */
[----:B0-----:R-:W2:Y:S02]  /*5f8c0*/  LDL.LU R2, [R1+0x1bd4] ;  /* 0x001bd40001027983 */ /* 0x001ea40000300800 */
[----:B--2---:R-:W-:-:S02]  /*5f8d0*/  F2FP.BF16.PACK_AB R2, R0, R2 ;  /* 0x000000020002723e */ /* 0x004fc400000010ff */
        /* <DEDUP_REMOVED lines=58> */
[----:B0-----:R-:W2:Y:S01]  /*5fc80*/  LDL.LU R2, [R1+0x1b5c] ;  /* 0x001b5c0001027983 */ /* 0x001ea20000300800 */
[----:B------:R-:W-:Y:S02]  /*5fc90*/  F2FP.BF16.PACK_AB R28, R24, R28 ;  /* 0x0000001c181c723e */ /* 0x000fe400000010ff */
[----:B------:R-:W-:-:S02]  /*5fca0*/  F2FP.BF16.PACK_AB R24, R25, R29 ;  /* 0x0000001d1918723e */ /* 0x000fc400000010ff */
[----:B--2---:R-:W-:Y:S02]  /*5fcb0*/  F2FP.BF16.PACK_AB R3, R2, R3 ;  /* 0x000000030203723e */ /* 0x004fe400000010ff */
[----:B------:R-:W2:Y:S04]  /*5fcc0*/  LDL.LU R2, [R1+0x1b58] ;  /* 0x001b580001027983 */ /* 0x000ea80000300800 */
[----:B------:R0:W-:Y:S01]  /*5fcd0*/  STL [R1+0x5c], R3 ;  /* 0x00005c0301007387 */ /* 0x0001e20000100800 */
[----:B------:R-:W-:-:S03]  /*5fce0*/  F2FP.BF16.PACK_AB R8, R8, R9 ;  /* 0x000000090808723e */ /* 0x000fc600000010ff */
[----:B------:R-:W-:Y:S01]  /*5fcf0*/  STL [R1+0x58], R28 ;  /* 0x0000581c01007387 */ /* 0x000fe20000100800 */
[----:B0-----:R-:W-:-:S03]  /*5fd00*/  F2FP.BF16.PACK_AB R3, R12, R13 ;  /* 0x0000000d0c03723e */ /* 0x001fc600000010ff */
[----:B------:R-:W-:Y:S04]  /*5fd10*/  STL [R1+0x54], R24 ;  /* 0x0000541801007387 */ /* 0x000fe80000100800 */
[----:B------:R0:W-:Y:S04]  /*5fd20*/  STL [R1+0x50], R3 ;  /* 0x0000500301007387 */ /* 0x0001e80000100800 */
[----:B------:R-:W-:Y:S01]  /*5fd30*/  STL [R1+0x4c], R8 ;  /* 0x00004c0801007387 */ /* 0x000fe20000100800 */
[----:B0-----:R-:W-:Y:S02]  /*5fd40*/  F2FP.BF16.PACK_AB R3, R16, R17 ;  /* 0x000000111003723e */ /* 0x001fe400000010ff */
[----:B--2---:R-:W-:-:S02]  /*5fd50*/  F2FP.BF16.PACK_AB R0, R2, R0 ;  /* 0x000000000200723e */ /* 0x004fc400000010ff */
[----:B---3--:R-:W-:-:S03]  /*5fd60*/  F2FP.BF16.PACK_AB R2, R18, R19 ;  /* 0x000000131202723e */ /* 0x008fc600000010ff */
[----:B------:R4:W-:Y:S04]  /*5fd70*/  STL [R1+0x48], R0 ;  /* 0x0000480001007387 */ /* 0x0009e80000100800 */
[----:B------:R0:W-:Y:S01]  /*5fd80*/  STL [R1+0x44], R3 ;  /* 0x0000440301007387 */ /* 0x0001e20000100800 */
[----:B----4-:R-:W-:-:S03]  /*5fd90*/  F2FP.BF16.PACK_AB R0, R10, R11 ;  /* 0x0000000b0a00723e */ /* 0x010fc600000010ff */
[----:B------:R1:W-:Y:S01]  /*5fda0*/  STL [R1+0x40], R2 ;  /* 0x0000400201007387 */ /* 0x0003e20000100800 */
[----:B0-----:R-:W-:-:S03]  /*5fdb0*/  F2FP.BF16.PACK_AB R3, R4, R5 ;  /* 0x000000050403723e */ /* 0x001fc600000010ff */
[----:B------:R0:W-:Y:S04]  /*5fdc0*/  STL [R1+0x3c], R0 ;  /* 0x00003c0001007387 */ /* 0x0001e80000100800 */
[----:B------:R2:W-:Y:S01]  /*5fdd0*/  STL [R1+0x38], R3 ;  /* 0x0000380301007387 */ /* 0x0005e20000100800 */
[----:B-1----:R-:W-:Y:S02]  /*5fde0*/  F2FP.BF16.PACK_AB R2, R6, R7 ;  /* 0x000000070602723e */ /* 0x002fe400000010ff */
[----:B0-----:R-:W-:-:S03]  /*5fdf0*/  F2FP.BF16.PACK_AB R0, R14, R15 ;  /* 0x0000000f0e00723e */ /* 0x001fc600000010ff */
[----:B------:R0:W-:Y:S01]  /*5fe00*/  STL [R1+0x34], R2 ;  /* 0x0000340201007387 */ /* 0x0001e20000100800 */
[----:B--2---:R-:W-:-:S03]  /*5fe10*/  F2FP.BF16.PACK_AB R3, R26, R27 ;  /* 0x0000001b1a03723e */ /* 0x004fc600000010ff */
[----:B------:R1:W-:Y:S04]  /*5fe20*/  STL [R1+0x30], R0 ;  /* 0x0000300001007387 */ /* 0x0003e80000100800 */
[----:B------:R-:W-:Y:S04]  /*5fe30*/  STL [R1+0x2c], R3 ;  /* 0x00002c0301007387 */ /* 0x000fe80000100800 */
[----:B------:R-:W2:Y:S01]  /*5fe40*/  LDL.LU R7, [R1+0x3a4] ;  /* 0x0003a40001077983 */ /* 0x000ea20000300800 */
[----:B0-----:R-:W-:Y:S02]  /*5fe50*/  F2FP.BF16.PACK_AB R2, R20, R21 ;  /* 0x000000151402723e */ /* 0x001fe400000010ff */
[----:B-1----:R-:W-:-:S03]  /*5fe60*/  F2FP.BF16.PACK_AB R0, R22, R23 ;  /* 0x000000171600723e */ /* 0x002fc600000010ff */
[----:B------:R-:W-:Y:S04]  /*5fe70*/  STL [R1+0x28], R2 ;  /* 0x0000280201007387 */ /* 0x000fe80000100800 */
[----:B--2---:R0:W-:Y:S04]  /*5fe80*/  STL [R1+0x1b10], R7 ;  /* 0x001b100701007387 */ /* 0x0041e80000100800 */
[----:B------:R-:W-:Y:S04]  /*5fe90*/  STL [R1+0x24], R0 ;  /* 0x0000240001007387 */ /* 0x000fe80000100800 */
        /* <DEDUP_REMOVED lines=17> */
[----:B------:R-:W3:Y:S04]  /*5ffb0*/  LDL.LU R6, [R1+0x3c4] ;  /* 0x0003c40001067983 */ /* 0x000ee80000300800 */
[----:B---3--:R0:W-:Y:S04]  /*5ffc0*/  STL [R1+0x1b0c], R6 ;  /* 0x001b0c0601007387 */ /* 0x0081e80000100800 */
[----:B0-----:R-:W3:Y:S04]  /*5ffd0*/  LDL.LU R6, [R1+0x394] ;  /* 0x0003940001067983 */ /* 0x001ee80000300800 */
        /* <DEDUP_REMOVED lines=17> */
[----:B0-----:R-:W2:Y:S04]  /*600f0*/  LDL.LU R6, [R1+0x440] ;  /* 0x0004400001067983 */ /* 0x001ea80000300800 */
[----:B------:R-:W3:Y:S04]  /*60100*/  LDL.LU R5, [R1+0x464] ;  /* 0x0004640001057983 */ /* 0x000ee80000300800 */
[----:B---3--:R0:W-:Y:S04]  /*60110*/  STL [R1+0x1b08], R5 ;  /* 0x001b080501007387 */ /* 0x0081e80000100800 */
[----:B0-----:R-:W3:Y:S04]  /*60120*/  LDL.LU R5, [R1+0x3b4] ;  /* 0x0003b40001057983 */ /* 0x001ee80000300800 */
[----:B------:R-:W4:Y:S04]  /*60130*/  LDL.LU R4, [R1+0x484] ;  /* 0x0004840001047983 */ /* 0x000f280000300800 */
[----:B----4-:R0:W-:Y:S04]  /*60140*/  STL [R1+0x1b04], R4 ;  /* 0x001b040401007387 */ /* 0x0101e80000100800 */
[----:B0-----:R-:W4:Y:S04]  /*60150*/  LDL.LU R4, [R1+0x3e4] ;  /* 0x0003e40001047983 */ /* 0x001f280000300800 */
[----:B------:R-:W2:Y:S04]  /*60160*/  LDL.LU R11, [R1+0x3a0] ;  /* 0x0003a000010b7983 */ /* 0x000ea80000300800 */
[----:B--2---:R0:W-:Y:S04]  /*60170*/  STL [R1+0x1b00], R11 ;  /* 0x001b000b01007387 */ /* 0x0041e80000100800 */
[----:B0-----:R-:W2:Y:S04]  /*60180*/  LDL.LU R11, [R1+0x474] ;  /* 0x00047400010b7983 */ /* 0x001ea80000300800 */
[----:B------:R-:W2:Y:S04]  /*60190*/  LDL.LU R9, [R1+0x3b0] ;  /* 0x0003b00001097983 */ /* 0x000ea80000300800 */
[----:B--2---:R0:W-:Y:S04]  /*601a0*/  STL [R1+0x1afc], R9 ;  /* 0x001afc0901007387 */ /* 0x0041e80000100800 */
[----:B0-----:R-:W2:Y:S04]  /*601b0*/  LDL.LU R9, [R1+0x390] ;  /* 0x0003900001097983 */ /* 0x001ea80000300800 */
[----:B------:R-:W2:Y:S04]  /*601c0*/  LDL.LU R10, [R1+0x3c0] ;  /* 0x0003c000010a7983 */ /* 0x000ea80000300800 */
[----:B------:R-:W2:Y:S04]  /*601d0*/  LDL.LU R8, [R1+0x3e0] ;  /* 0x0003e00001087983 */ /* 0x000ea80000300800 */
        /* <DEDUP_REMOVED lines=14> */
[----:B------:R-:W2:Y:S01]  /*602c0*/  LDL.LU R29, [R1+0x4c8] ;  /* 0x0004c800011d7983 */ /* 0x000ea20000300800 */
[----:B------:R-:W-:-:S03]  /*602d0*/  F2FP.BF16.PACK_AB R7, R6, R7 ;  /* 0x000000070607723e */ /* 0x000fc600000010ff */
[----:B--2---:R0:W-:Y:S04]  /*602e0*/  STL [R1+0x1ad8], R29 ;  /* 0x001ad81d01007387 */ /* 0x0041e80000100800 */
        /* <DEDUP_REMOVED lines=48> */
[----:B------:R0:W-:Y:S04]  /*605f0*/  STL [R1], R7 ;  /* 0x0000000701007387 */ /* 0x0001e80000100800 */
[----:B0-----:R-:W2:Y:S02]  /*60600*/  LDL.LU R7, [R1+0x1b10] ;  /* 0x001b100001077983 */ /* 0x001ea40000300800 */
[----:B--2---:R-:W-:-:S02]  /*60610*/  F2FP.BF16.PACK_AB R7, R6, R7 ;  /* 0x000000070607723e */ /* 0x004fc400000010ff */
[----:B------:R-:W3:Y:S02]  /*60620*/  LDL.LU R6, [R1+0x1b0c] ;  /* 0x001b0c0001067983 */ /* 0x000ee40000300800 */
[----:B---3--:R-:W-:Y:S02]  /*60630*/  F2FP.BF16.PACK_AB R6, R5, R6 ;  /* 0x000000060506723e */ /* 0x008fe400000010ff */
[----:B------:R-:W4:Y:S02]  /*60640*/  LDL.LU R5, [R1+0x1b08] ;  /* 0x001b080001057983 */ /* 0x000f240000300800 */
[----:B----4-:R-:W-:Y:S02]  /*60650*/  F2FP.BF16.PACK_AB R5, R4, R5 ;  /* 0x000000050405723e */ /* 0x010fe400000010ff */
[----:B------:R-:W2:Y:S02]  /*60660*/  LDL.LU R4, [R1+0x1b04] ;  /* 0x001b040001047983 */ /* 0x000ea40000300800 */
[----:B--2---:R-:W-:-:S02]  /*60670*/  F2FP.BF16.PACK_AB R4, R11, R4 ;  /* 0x000000040b04723e */ /* 0x004fc400000010ff */
[----:B------:R-:W2:Y:S02]  /*60680*/  LDL.LU R11, [R1+0x1b00] ;  /* 0x001b0000010b7983 */ /* 0x000ea40000300800 */
[----:B--2---:R-:W-:Y:S02]  /*60690*/  F2FP.BF16.PACK_AB R11, R9, R11 ;  /* 0x0000000b090b723e */ /* 0x004fe400000010ff */
[----:B------:R-:W2:Y:S02]  /*606a0*/  LDL.LU R9, [R1+0x1afc] ;  /* 0x001afc0001097983 */ /* 0x000ea40000300800 */
[----:B--2---:R-:W-:Y:S02]  /*606b0*/  F2FP.BF16.PACK_AB R10, R9, R10 ;  /* 0x0000000a090a723e */ /* 0x004fe400000010ff */
        /* <DEDUP_REMOVED lines=16> */
[----:B------:R-:W2:Y:S01]  /*607c0*/  LDL.LU R29, [R1+0x1ad8] ;  /* 0x001ad800011d7983 */ /* 0x000ea20000300800 */
[----:B------:R-:W-:Y:S02]  /*607d0*/  F2FP.BF16.PACK_AB R16, R25, R16 ;  /* 0x000000101910723e */ /* 0x000fe400000010ff */
[----:B------:R-:W-:Y:S02]  /*607e0*/  F2FP.BF16.PACK_AB R23, R28, R23 ;  /* 0x000000171c17723e */ /* 0x000fe400000010ff */
[----:B------:R-:W-:Y:S02]  /*607f0*/  F2FP.BF16.PACK_AB R22, R24, R22 ;  /* 0x000000161816723e */ /* 0x000fe400000010ff */
[----:B------:R-:W-:-:S02]  /*60800*/  F2FP.BF16.PACK_AB R21, R3, R21 ;  /* 0x000000150315723e */ /* 0x000fc400000010ff */
[----:B--2---:R-:W-:Y:S02]  /*60810*/  F2FP.BF16.PACK_AB R17, R29, R17 ;  /* 0x000000111d11723e */ /* 0x004fe400000010ff */
[----:B------:R-:W2:Y:S04]  /*60820*/  LDL.LU R29, [R1+0x1ad4] ;  /* 0x001ad400011d7983 */ /* 0x000ea80000300800 */
[----:B------:R-:W3:Y:S04]  /*60830*/  LDL.LU R25, [R1+0x1ad0] ;  /* 0x001ad00001197983 */ /* 0x000ee80000300800 */
[----:B------:R-:W3:Y:S04]  /*60840*/  LDL.LU R28, [R1+0x1acc] ;  /* 0x001acc00011c7983 */ /* 0x000ee80000300800 */
[----:B------:R-:W4:Y:S04]  /*60850*/  LDL.LU R24, [R1+0x1ac8] ;  /* 0x001ac80001187983 */ /* 0x000f280000300800 */
[----:B------:R-:W4:Y:S01]  /*60860*/  LDL.LU R3, [R1+0x1ac4] ;  /* 0x001ac40001037983 */ /* 0x000f220000300800 */
[----:B------:R-:W-:-:S02]  /*60870*/  F2FP.BF16.PACK_AB R20, R2, R20 ;  /* 0x000000140214723e */ /* 0x000fc400000010ff */
[----:B------:R-:W-:Y:S02]  /*60880*/  F2FP.BF16.PACK_AB R27, R0, R27 ;  /* 0x0000001b001b723e */ /* 0x000fe400000010ff */
[----:B--2---:R-:W-:Y:S02]  /*60890*/  F2FP.BF16.PACK_AB R26, R26, R29 ;  /* 0x0000001d1a1a723e */ /* 0x004fe400000010ff */
[----:B---3--:R-:W-:Y:S02]  /*608a0*/  F2FP.BF16.PACK_AB R25, R28, R25 ;  /* 0x000000191c19723e */ /* 0x008fe400000010ff */
[----:B----4-:R-:W-:Y:S02]  /*608b0*/  F2FP.BF16.PACK_AB R24, R24, R3 ;  /* 0x000000031818723e */ /* 0x010fe400000010ff */
.L_x_1:
[----:B------:R1:W-:Y:S04]  /*608c0*/  STL [R1+0x1b88], R7 ;  /* 0x001b880701007387 */ /* 0x0003e80000100800 */
[----:B-1----:R-:W2:Y:S04]  /*608d0*/  LDL.LU R7, [R1+0x19bc] ;  /* 0x0019bc0001077983 */ /* 0x002ea80000300800 */
[----:B------:R-:W1:Y:S04]  /*608e0*/  S2R R29, SR_TID.X ;  /* 0x00000000001d7919 */ /* 0x000e680000002100 */
[----:B------:R-:W3:Y:S01]  /*608f0*/  S2R R28, SR_TID.X ;  /* 0x00000000001c7919 */ /* 0x000ee20000002100 */
[----:B-1----:R-:W-:-:S02]  /*60900*/  IMAD.SHL.U32 R3, R29, 0x100, RZ ;  /* 0x000001001d037824 */ /* 0x002fc400078e00ff */
[C---:B------:R-:W-:Y:S02]  /*60910*/  IMAD.SHL.U32 R2, R29.reuse, 0x4, RZ ;  /* 0x000000041d027824 */ /* 0x040fe400078e00ff */
[----:B0-----:R-:W-:Y:S01]  /*60920*/  IMAD.SHL.U32 R0, R29, 0x400, RZ ;  /* 0x000004001d007824 */ /* 0x001fe200078e00ff */
[----:B------:R-:W-:Y:S01]  /*60930*/  LOP3.LUT R3, R3, 0x1800, RZ, 0xc0, !PT ;  /* 0x0000180003037812 */ /* 0x000fe200078ec0ff */
[----:B------:R-:W-:Y:S03]  /*60940*/  BAR.SYNC.DEFER_BLOCKING 0x0 ;  /* 0x0000000000007b1d */ /* 0x000fe60000010000 */
[----:B--2---:R-:W-:-:S03]  /*60950*/  LOP3.LUT R3, R3, 0x460, R7, 0xf8, !PT ;  /* 0x0000046003037812 */ /* 0x004fc600078ef807 */
[----:B------:R-:W2:Y:S01]  /*60960*/  LDL.LU R7, [R1+0x1b88] ;  /* 0x001b880001077983 */ /* 0x000ea20000300800 */
[----:B------:R-:W-:Y:S02]  /*60970*/  LOP3.LUT R0, R0, 0x1800, RZ, 0xc0, !PT ;  /* 0x0000180000007812 */ /* 0x000fe400078ec0ff */
[----:B------:R-:W-:Y:S02]  /*60980*/  LOP3.LUT R3, R3, 0x70, R2, 0x78, !PT ;  /* 0x0000007003037812 */ /* 0x000fe400078e7802 */
[----:B------:R-:W4:Y:S01]  /*60990*/  LDL.LU R2, [R1+0x348] ;  /* 0x0003480001027983 */ /* 0x000f220000300800 */
[----:B---3--:R-:W-:-:S03]  /*609a0*/  LOP3.LUT R28, R28, 0x3f, RZ, 0xc0, !PT ;  /* 0x0000003f1c1c7812 */ /* 0x008fc600078ec0ff */
[----:B------:R0:W-:Y:S04]  /*609b0*/  STS.128 [R3+0x200], R20 ;  /* 0x0002001403007388 */ /* 0x0001e80000000c00 */
[----:B------:R1:W-:Y:S04]  /*609c0*/  STS.128 [R3+0x80], R16 ;  /* 0x0000801003007388 */ /* 0x0003e80000000c00 */
[----:B0-----:R-:W3:Y:S04]  /*609d0*/  LDL.LU R20, [R1+0x10] ;  /* 0x0000100001147983 */ /* 0x001ee80000300800 */
[----:B------:R-:W3:Y:S04]  /*609e0*/  LDL.LU R21, [R1+0x14] ;  /* 0x0000140001157983 */ /* 0x000ee80000300800 */
[----:B------:R-:W3:Y:S04]  /*609f0*/  LDL.LU R22, [R1+0x18] ;  /* 0x0000180001167983 */ /* 0x000ee80000300800 */
[----:B------:R-:W3:Y:S04]  /*60a00*/  LDL.LU R23, [R1+0x1c] ;  /* 0x00001c0001177983 */ /* 0x000ee80000300800 */
[----:B-1----:R-:W5:Y:S04]  /*60a10*/  LDL.LU R16, [R1] ;  /* 0x0000000001107983 */ /* 0x002f680000300800 */
[----:B------:R-:W5:Y:S04]  /*60a20*/  LDL.LU R17, [R1+0x4] ;  /* 0x0000040001117983 */ /* 0x000f680000300800 */
[----:B------:R-:W5:Y:S04]  /*60a30*/  LDL.LU R18, [R1+0x8] ;  /* 0x0000080001127983 */ /* 0x000f680000300800 */
[----:B------:R-:W5:Y:S04]  /*60a40*/  LDL.LU R19, [R1+0xc] ;  /* 0x00000c0001137983 */ /* 0x000f680000300800 */
[----:B------:R0:W-:Y:S01]  /*60a50*/  STS.128 [R3], R24 ;  /* 0x0000001803007388 */ /* 0x0001e20000000c00 */
[----:B------:R-:W-:Y:S01]  /*60a60*/  IMAD R28, R28, 0x10, R0 ;  /* 0x000000101c1c7824 */ /* 0x000fe200078e0200 */
[----:B0-----:R-:W-:-:S04]  /*60a70*/  SHF.R.U32.HI R24, RZ, 0x5, R29 ;  /* 0x00000005ff187819 */ /* 0x001fc8000001161d */
[----:B------:R-:W-:Y:S01]  /*60a80*/  SGXT.U32 R24, R24, 0x1 ;  /* 0x000000011818781a */ /* 0x000fe20000000000 */
[----:B------:R-:W-:Y:S04]  /*60a90*/  STS.128 [R3+0x280], R12 ;  /* 0x0002800c03007388 */ /* 0x000fe80000000c00 */
[----:B------:R-:W-:Y:S04]  /*60aa0*/  STS.128 [R3+0x100], R8 ;  /* 0x0001000803007388 */ /* 0x000fe80000000c00 */
[----:B--2---:R0:W-:Y:S01]  /*60ab0*/  STS.128 [R3+0x300], R4 ;  /* 0x0003000403007388 */ /* 0x0041e20000000c00 */
[----:B----4-:R-:W-:-:S02]  /*60ac0*/  LOP3.LUT R26, R2, 0x2, R24, 0xfe, !PT ;  /* 0x00000002021a7812 */ /* 0x010fc400078efe18 */
[C-C-:B------:R-:W-:Y:S02]  /*60ad0*/  LOP3.LUT R27, R2.reuse, 0x6, R24.reuse, 0xfe, !PT ;  /* 0x00000006021b7812 */ /* 0x140fe400078efe18 */
[C---:B------:R-:W-:Y:S02]  /*60ae0*/  LOP3.LUT R25, R2.reuse, R24, RZ, 0xfc, !PT ;  /* 0x0000001802197212 */ /* 0x040fe400078efcff */
[C-C-:B------:R-:W-:Y:S01]  /*60af0*/  LOP3.LUT R0, R2.reuse, 0xa, R24.reuse, 0xfe, !PT ;  /* 0x0000000a02007812 */ /* 0x140fe200078efe18 */
[----:B------:R-:W-:Y:S01]  /*60b00*/  STL.64 [R1+0x1b68], R26 ;  /* 0x001b681a01007387 */ /* 0x000fe20000100a00 */
[----:B0-----:R-:W-:-:S03]  /*60b10*/  LOP3.LUT R4, R2, 0x8, R24, 0xfe, !PT ;  /* 0x0000000802047812 */ /* 0x001fc600078efe18 */
[----:B------:R-:W-:Y:S01]  /*60b20*/  STL [R1+0x1b60], R25 ;  /* 0x001b601901007387 */ /* 0x000fe20000100800 */
[----:B------:R-:W-:-:S03]  /*60b30*/  LOP3.LUT R5, R2, 0xc, R24, 0xfe, !PT ;  /* 0x0000000c02057812 */ /* 0x000fc600078efe18 */
[----:B------:R0:W-:Y:S04]  /*60b40*/  STL [R1+0xb4], R4 ;  /* 0x0000b40401007387 */ /* 0x0001e80000100800 */
[----:B------:R1:W-:Y:S04]  /*60b50*/  STL [R1+0xb8], R0 ;  /* 0x0000b80001007387 */ /* 0x0003e80000100800 */
[----:B------:R2:W-:Y:S01]  /*60b60*/  STL [R1+0xbc], R5 ;  /* 0x0000bc0501007387 */ /* 0x0005e20000100800 */
[C-C-:B0-----:R-:W-:Y:S02]  /*60b70*/  LOP3.LUT R4, R2.reuse, 0xe, R24.reuse, 0xfe, !PT ;  /* 0x0000000e02047812 */ /* 0x141fe400078efe18 */
[----:B-1----:R-:W-:-:S03]  /*60b80*/  LOP3.LUT R0, R2, 0x10, R24, 0xfe, !PT ;  /* 0x0000001002007812 */ /* 0x002fc600078efe18 */
[----:B------:R0:W-:Y:S01]  /*60b90*/  STL [R1+0xc0], R4 ;  /* 0x0000c00401007387 */ /* 0x0001e20000100800 */
[----:B--2---:R-:W-:-:S03]  /*60ba0*/  LOP3.LUT R5, R2, 0x12, R24, 0xfe, !PT ;  /* 0x0000001202057812 */ /* 0x004fc600078efe18 */
        /* <DEDUP_REMOVED lines=163> */
[----:B-----5:R-:W-:Y:S01]  /*615e0*/  STS.128 [R3+0x180], R16 ;  /* 0x0001801003007388 */ /* 0x020fe20000000c00 */
[----:B0-----:R-:W-:-:S03]  /*615f0*/  LOP3.LUT R4, R2, 0xb6, R24, 0xfe, !PT ;  /* 0x000000b602047812 */ /* 0x001fc600078efe18 */
[----:B---3--:R-:W-:Y:S01]  /*61600*/  STS.128 [R3+0x380], R20 ;  /* 0x0003801403007388 */ /* 0x008fe20000000c00 */
[----:B-1----:R-:W-:-:S03]  /*61610*/  LOP3.LUT R0, R2, 0xb8, R24, 0xfe, !PT ;  /* 0x000000b802007812 */ /* 0x002fc600078efe18 */
[----:B------:R0:W-:Y:S04]  /*61620*/  STL [R1+0x218], R5 ;  /* 0x0002180501007387 */ /* 0x0001e80000100800 */
[----:B------:R-:W-:Y:S01]  /*61630*/  BAR.SYNC.DEFER_BLOCKING 0x0 ;  /* 0x0000000000007b1d */ /* 0x000fe20000010000 */
[----:B0-----:R-:W-:-:S05]  /*61640*/  LOP3.LUT R5, R2, 0xba, R24, 0xfe, !PT ;  /* 0x000000ba02057812 */ /* 0x001fca00078efe18 */
        /* <DEDUP_REMOVED lines=9> */
[----:B0-----:R-:W-:-:S03]  /*616e0*/  LOP3.LUT R4, R2, 0xc2, R24, 0xfe, !PT ;  /* 0x000000c202047812 */ /* 0x001fc600078efe18 */
[----:B------:R-:W0:Y:S01]  /*616f0*/  LDS.128 R8, [R28] ;  /* 0x000000001c087984 */ /* 0x000e220000000c00 */
[----:B-1----:R-:W-:-:S03]  /*61700*/  LOP3.LUT R0, R2, 0xc4, R24, 0xfe, !PT ;  /* 0x000000c402007812 */ /* 0x002fc600078efe18 */
[----:B------:R1:W-:Y:S01]  /*61710*/  STL [R1+0x234], R4 ;  /* 0x0002340401007387 */ /* 0x0003e20000100800 */
[----:B--2---:R-:W-:-:S03]  /*61720*/  LOP3.LUT R5, R2, 0xc6, R24, 0xfe, !PT ;  /* 0x000000c602057812 */ /* 0x004fc600078efe18 */
[----:B------:R2:W-:Y:S04]  /*61730*/  STL [R1+0x238], R0 ;  /* 0x0002380001007387 */ /* 0x0005e80000100800 */
[----:B------:R3:W-:Y:S01]  /*61740*/  STL [R1+0x240], R5 ;  /* 0x0002400501007387 */ /* 0x0007e20000100800 */
[C-C-:B-1----:R-:W-:Y:S02]  /*61750*/  LOP3.LUT R4, R2.reuse, 0xc8, R24.reuse, 0xfe, !PT ;  /* 0x000000c802047812 */ /* 0x142fe400078efe18 */
[----:B--2---:R-:W-:-:S03]  /*61760*/  LOP3.LUT R0, R2, 0xca, R24, 0xfe, !PT ;  /* 0x000000ca02007812 */ /* 0x004fc600078efe18 */
[----:B------:R1:W-:Y:S01]  /*61770*/  STL [R1+0x244], R4 ;  /* 0x0002440401007387 */ /* 0x0003e20000100800 */
[----:B---3--:R-:W-:-:S03]  /*61780*/  LOP3.LUT R5, R2, 0xcc, R24, 0xfe, !PT ;  /* 0x000000cc02057812 */ /* 0x008fc600078efe18 */
        /* <DEDUP_REMOVED lines=12> */
[----:B------:R2:W-:Y:S01]  /*61850*/  STL [R1+0x260], R0 ;  /* 0x0002600001007387 */ /* 0x0005e20000100800 */
[C-C-:B------:R-:W-:Y:S02]  /*61860*/  LOP3.LUT R6, R2.reuse, 0xdc, R24.reuse, 0xfe, !PT ;  /* 0x000000dc02067812 */ /* 0x140fe400078efe18 */
[C-C-:B-1----:R-:W-:Y:S01]  /*61870*/  LOP3.LUT R4, R2.reuse, 0xda, R24.reuse, 0xfe, !PT ;  /* 0x000000da02047812 */ /* 0x142fe200078efe18 */
[----:B--2---:R-:W2:Y:S04]  /*61880*/  LDL.LU R0, [R1+0x19c0] ;  /* 0x0019c00001007983 */ /* 0x004ea80000300800 */
[----:B------:R1:W-:Y:S04]  /*61890*/  STL [R1+0x264], R5 ;  /* 0x0002640501007387 */ /* 0x0003e80000100800 */
[----:B------:R3:W-:Y:S01]  /*618a0*/  STL [R1+0x268], R4 ;  /* 0x0002680401007387 */ /* 0x0007e20000100800 */
[----:B-1----:R-:W-:-:S03]  /*618b0*/  LOP3.LUT R5, R2, 0xde, R24, 0xfe, !PT ;  /* 0x000000de02057812 */ /* 0x002fc600078efe18 */
[----:B------:R1:W-:Y:S01]  /*618c0*/  STL [R1+0x26c], R6 ;  /* 0x00026c0601007387 */ /* 0x0003e20000100800 */
[----:B---3--:R-:W-:-:S03]  /*618d0*/  LOP3.LUT R4, R2, 0xe0, R24, 0xfe, !PT ;  /* 0x000000e002047812 */ /* 0x008fc600078efe18 */
[----:B------:R3:W-:Y:S01]  /*618e0*/  STL [R1+0x270], R5 ;  /* 0x0002700501007387 */ /* 0x0007e20000100800 */
[----:B-1----:R-:W-:-:S03]  /*618f0*/  LOP3.LUT R6, R2, 0xe2, R24, 0xfe, !PT ;  /* 0x000000e202067812 */ /* 0x002fc600078efe18 */
[----:B------:R1:W-:Y:S01]  /*61900*/  STL [R1+0x274], R4 ;  /* 0x0002740401007387 */ /* 0x0003e20000100800 */
[----:B---3--:R-:W-:-:S03]  /*61910*/  LOP3.LUT R5, R2, 0xe4, R24, 0xfe, !PT ;  /* 0x000000e402057812 */ /* 0x008fc600078efe18 */
[----:B------:R3:W-:Y:S04]  /*61920*/  STL [R1+0x278], R6 ;  /* 0x0002780601007387 */ /* 0x0007e80000100800 */
[----:B------:R4:W-:Y:S01]  /*61930*/  STL [R1+0x27c], R5 ;  /* 0x00027c0501007387 */ /* 0x0009e20000100800 */
[C-C-:B-1----:R-:W-:Y:S02]  /*61940*/  LOP3.LUT R4, R2.reuse, 0xe6, R24.reuse, 0xfe, !PT ;  /* 0x000000e602047812 */ /* 0x142fe400078efe18 */
[----:B---3--:R-:W-:-:S03]  /*61950*/  LOP3.LUT R6, R2, 0xe8, R24, 0xfe, !PT ;  /* 0x000000e802067812 */ /* 0x008fc600078efe18 */
[----:B------:R1:W-:Y:S01]  /*61960*/  STL [R1+0x280], R4 ;  /* 0x0002800401007387 */ /* 0x0003e20000100800 */
[----:B----4-:R-:W-:-:S03]  /*61970*/  LOP3.LUT R5, R2, 0xea, R24, 0xfe, !PT ;  /* 0x000000ea02057812 */ /* 0x010fc600078efe18 */
        /* <DEDUP_REMOVED lines=12> */
[----:B0-----:R-:W-:Y:S04]  /*61a40*/  STL.64 [R1+0x10], R8 ;  /* 0x0000100801007387 */ /* 0x001fe80000100a00 */
[----:B------:R-:W-:Y:S01]  /*61a50*/  STL.64 [R1+0x18], R10 ;  /* 0x0000180a01007387 */ /* 0x000fe20000100a00 */
[----:B-1----:R-:W-:-:S03]  /*61a60*/  LOP3.LUT R4, R2, 0xf8, R24, 0xfe, !PT ;  /* 0x000000f802047812 */ /* 0x002fc600078efe18 */
[----:B------:R0:W-:Y:S04]  /*61a70*/  STL [R1+0x29c], R5 ;  /* 0x00029c0501007387 */ /* 0x0001e80000100800 */
[----:B------:R1:W-:Y:S04]  /*61a80*/  STL [R1+0x2a0], R6 ;  /* 0x0002a00601007387 */ /* 0x0003e80000100800 */
[----:B------:R-:W-:Y:S01]  /*61a90*/  LDS.128 R8, [R28+0x400] ;  /* 0x000400001c087984 */ /* 0x000fe20000000c00 */
[----:B0-----:R-:W-:-:S03]  /*61aa0*/  LOP3.LUT R5, R2, 0xfa, R24, 0xfe, !PT ;  /* 0x000000fa02057812 */ /* 0x001fc600078efe18 */
[----:B------:R0:W-:Y:S01]  /*61ab0*/  STL [R1+0x2a4], R4 ;  /* 0x0002a40401007387 */ /* 0x0001e20000100800 */
[----:B-1----:R-:W-:-:S03]  /*61ac0*/  LOP3.LUT R6, R2, 0xfc, R24, 0xfe, !PT ;  /* 0x000000fc02067812 */ /* 0x002fc600078efe18 */
[----:B------:R1:W-:Y:S01]  /*61ad0*/  STL [R1+0x2a8], R5 ;  /* 0x0002a80501007387 */ /* 0x0003e20000100800 */
[----:B0-----:R-:W-:Y:S02]  /*61ae0*/  LOP3.LUT R4, R28, 0x20, RZ, 0x3c, !PT ;  /* 0x000000201c047812 */ /* 0x001fe400078e3cff */
[----:B-1----:R-:W-:-:S03]  /*61af0*/  LOP3.LUT R5, R2, 0xfe, R24, 0xfe, !PT ;  /* 0x000000fe02057812 */ /* 0x002fc600078efe18 */
[----:B------:R-:W0:Y:S04]  /*61b00*/  LDS.128 R20, [R4] ;  /* 0x0000000004147984 */ /* 0x000e280000000c00 */
[----:B------:R-:W-:Y:S04]  /*61b10*/  STL [R1+0x2ac], R6 ;  /* 0x0002ac0601007387 */ /* 0x000fe80000100800 */
[----:B------:R-:W-:Y:S04]  /*61b20*/  STL [R1+0x23c], R5 ;  /* 0x00023c0501007387 */ /* 0x000fe80000100800 */
[----:B------:R-:W1:Y:S04]  /*61b30*/  LDS.128 R4, [R4+0x400] ;  /* 0x0004000004047984 */ /* 0x000e680000000c00 */
[----:B0-----:R-:W-:Y:S04]  /*61b40*/  STL [R1+0x1af8], R21 ;  /* 0x001af81501007387 */ /* 0x001fe80000100800 */
[----:B------:R-:W-:Y:S04]  /*61b50*/  STL [R1+0x1aec], R22 ;  /* 0x001aec1601007387 */ /* 0x000fe80000100800 */
[----:B------:R-:W-:Y:S04]  /*61b60*/  STL [R1+0x1ae8], R23 ;  /* 0x001ae81701007387 */ /* 0x000fe80000100800 */
[----:B-1----:R0:W-:Y:S04]  /*61b70*/  STL [R1+0x1afc], R5 ;  /* 0x001afc0501007387 */ /* 0x0021e80000100800 */
[----:B------:R-:W-:Y:S04]  /*61b80*/  STL.64 [R1], R8 ;  /* 0x0000000801007387 */ /* 0x000fe80000100a00 */
[----:B------:R-:W-:Y:S04]  /*61b90*/  STL.64 [R1+0x8], R10 ;  /* 0x0000080a01007387 */ /* 0x000fe80000100a00 */
[----:B0-----:R-:W3:Y:S01]  /*61ba0*/  LDL.LU R5, [R1+0x10] ;  /* 0x0000100001057983 */ /* 0x001ee20000300800 */
[----:B------:R-:W-:-:S05]  /*61bb0*/  LOP3.LUT R12, R28, 0x40, RZ, 0x3c, !PT ;  /* 0x000000401c0c7812 */ /* 0x000fca00078e3cff */
[----:B------:R-:W0:Y:S04]  /*61bc0*/  LDS.128 R8, [R12] ;  /* 0x000000000c087984 */ /* 0x000e280000000c00 */
[----:B------:R-:W-:Y:S04]  /*61bd0*/  STL [R1+0x1af4], R6 ;  /* 0x001af40601007387 */ /* 0x000fe80000100800 */
[----:B------:R-:W-:Y:S01]  /*61be0*/  STL [R1+0x1af0], R7 ;  /* 0x001af00701007387 */ /* 0x000fe20000100800 */
[----:B------:R-:W-:-:S03]  /*61bf0*/  LOP3.LUT R29, R2, 0x4, R24, 0xfe, !PT ;  /* 0x00000004021d7812 */ /* 0x000fc600078efe18 */
[----:B------:R-:W-:Y:S04]  /*61c00*/  LDS.128 R12, [R12+0x400] ;  /* 0x000400000c0c7984 */ /* 0x000fe80000000c00 */
[----:B---3--:R-:W-:Y:S04]  /*61c10*/  STL.64 [R1+0x1b70], R4 ;  /* 0x001b700401007387 */ /* 0x008fe80000100a00 */
[----:B0-----:R-:W-:Y:S04]  /*61c20*/  STL.64 [R1+0x1b08], R10 ;  /* 0x001b080a01007387 */ /* 0x001fe80000100a00 */
[----:B------:R0:W-:Y:S04]  /*61c30*/  STL.64 [R1+0x1b00], R8 ;  /* 0x001b000801007387 */ /* 0x0001e80000100a00 */
[----:B0-----:R-:W3:Y:S04]  /*61c40*/  LDL.LU R8, [R1+0x90] ;  /* 0x0000900001087983 */ /* 0x001ee80000300800 */
[----:B------:R-:W3:Y:S04]  /*61c50*/  LDL.LU R9, [R1+0x94] ;  /* 0x0000940001097983 */ /* 0x000ee80000300800 */
[----:B------:R-:W4:Y:S04]  /*61c60*/  LDL.LU R10, [R1+0x98] ;  /* 0x00009800010a7983 */ /* 0x000f280000300800 */
[----:B------:R-:W4:Y:S04]  /*61c70*/  LDL.LU R11, [R1+0x9c] ;  /* 0x00009c00010b7983 */ /* 0x000f280000300800 */
[----:B----4-:R-:W-:Y:S04]  /*61c80*/  STL.64 [R1+0x1b18], R10 ;  /* 0x001b180a01007387 */ /* 0x010fe80000100a00 */
[----:B---3--:R0:W-:Y:S04]  /*61c90*/  STL.64 [R1+0x1b10], R8 ;  /* 0x001b100801007387 */ /* 0x0081e80000100a00 */
[----:B0-----:R-:W3:Y:S04]  /*61ca0*/  LDL.LU R8, [R1+0x80] ;  /* 0x0000800001087983 */ /* 0x001ee80000300800 */
[----:B------:R-:W3:Y:S04]  /*61cb0*/  LDL.LU R9, [R1+0x84] ;  /* 0x0000840001097983 */ /* 0x000ee80000300800 */
[----:B------:R-:W4:Y:S04]  /*61cc0*/  LDL.LU R10, [R1+0x88] ;  /* 0x00008800010a7983 */ /* 0x000f280000300800 */
[----:B------:R-:W4:Y:S04]  /*61cd0*/  LDL.LU R11, [R1+0x8c] ;  /* 0x00008c00010b7983 */ /* 0x000f280000300800 */
[----:B------:R-:W5:Y:S04]  /*61ce0*/  LDL.LU R24, [R1+0x30] ;  /* 0x0000300001187983 */ /* 0x000f680000300800 */
[----:B------:R-:W5:Y:S04]  /*61cf0*/  LDL.LU R25, [R1+0x34] ;  /* 0x0000340001197983 */ /* 0x000f680000300800 */
[----:B------:R-:W2:Y:S04]  /*61d00*/  LDL.LU R26, [R1+0x38] ;  /* 0x00003800011a7983 */ /* 0x000ea80000300800 */
[----:B------:R-:W2:Y:S04]  /*61d10*/  LDL.LU R27, [R1+0x3c] ;  /* 0x00003c00011b7983 */ /* 0x000ea80000300800 */
[----:B--2---:R-:W-:Y:S04]  /*61d20*/  STL.64 [R1+0x1b80], R26 ;  /* 0x001b801a01007387 */ /* 0x004fe80000100a00 */
[----:B-----5:R-:W-:Y:S04]  /*61d30*/  STL.64 [R1+0x1b78], R24 ;  /* 0x001b781801007387 */ /* 0x020fe80000100a00 */
[----:B------:R-:W2:Y:S04]  /*61d40*/  LDL.LU R4, [R1+0x20] ;  /* 0x0000200001047983 */ /* 0x000ea80000300800 */
[----:B------:R-:W2:Y:S04]  /*61d50*/  LDL.LU R5, [R1+0x24] ;  /* 0x0000240001057983 */ /* 0x000ea80000300800 */
[----:B------:R-:W2:Y:S04]  /*61d60*/  LDL.LU R6, [R1+0x28] ;  /* 0x0000280001067983 */ /* 0x000ea80000300800 */
[----:B------:R-:W2:Y:S04]  /*61d70*/  LDL.LU R7, [R1+0x2c] ;  /* 0x00002c0001077983 */ /* 0x000ea80000300800 */
[----:B----4-:R-:W-:Y:S04]  /*61d80*/  STL.64 [R1+0x1b28], R10 ;  /* 0x001b280a01007387 */ /* 0x010fe80000100a00 */
[----:B---3--:R0:W-:Y:S04]  /*61d90*/  STL.64 [R1+0x1b20], R8 ;  /* 0x001b200801007387 */ /* 0x0081e80000100a00 */
        /* <DEDUP_REMOVED lines=9> */
[----:B------:R-:W4:Y:S01]  /*61e30*/  LDL.LU R11, [R1+0x6c] ;  /* 0x00006c00010b7983 */ /* 0x000f220000300800 */
[C---:B------:R-:W-:Y:S01]  /*61e40*/  ISETP.GE.AND P0, PT, R0.reuse, c[0x0][0x178], PT ;  /* 0x00005e0000007a0c */ /* 0x040fe20003f06270 */
[----:B------:R-:W-:Y:S01]  /*61e50*/  IMAD R2, R0, c[0x0][0x194], RZ ;  /* 0x0000650000027a24 */ /* 0x000fe200078e02ff */
[----:B------:R-:W-:-:S05]  /*61e60*/  LOP3.LUT R0, R28, 0x60, RZ, 0x3c, !PT ;  /* 0x000000601c007812 */ /* 0x000fca00078e3cff */
[----:B------:R-:W0:Y:S04]  /*61e70*/  LDS.128 R24, [R0+0x400] ;  /* 0x0004000000187984 */ /* 0x000e280000000c00 */
[----:B------:R-:W1:Y:S04]  /*61e80*/  LDS.128 R16, [R0] ;  /* 0x0000000000107984 */ /* 0x000e680000000c00 */
[----:B------:R-:W-:Y:S06]  /*61e90*/  BAR.SYNC.DEFER_BLOCKING 0x0 ;  /* 0x0000000000007b1d */ /* 0x000fec0000010000 */
[----:B----4-:R-:W-:Y:S04]  /*61ea0*/  STL.64 [R1+0x1b48], R10 ;  /* 0x001b480a01007387 */ /* 0x010fe80000100a00 */
[----:B---3--:R3:W-:Y:S04]  /*61eb0*/  STL.64 [R1+0x1b40], R8 ;  /* 0x001b400801007387 */ /* 0x0087e80000100a00 */
[----:B---3--:R-:W3:Y:S04]  /*61ec0*/  LDL.LU R8, [R1+0x50] ;  /* 0x0000500001087983 */ /* 0x008ee80000300800 */
[----:B------:R-:W3:Y:S04]  /*61ed0*/  LDL.LU R9, [R1+0x54] ;  /* 0x0000540001097983 */ /* 0x000ee80000300800 */
[----:B------:R-:W4:Y:S04]  /*61ee0*/  LDL.LU R10, [R1+0x58] ;  /* 0x00005800010a7983 */ /* 0x000f280000300800 */
[----:B------:R-:W4:Y:S01]  /*61ef0*/  LDL.LU R11, [R1+0x5c] ;  /* 0x00005c00010b7983 */ /* 0x000f220000300800 */
[----:B0-----:R-:W-:-:S02]  /*61f00*/  IMAD.MOV.U32 R23, RZ, RZ, R26 ;  /* 0x000000ffff177224 */ /* 0x001fc400078e001a */
[----:B------:R-:W-:Y:S02]  /*61f10*/  IMAD.MOV.U32 R21, RZ, RZ, R24 ;  /* 0x000000ffff157224 */ /* 0x000fe400078e0018 */
[----:B------:R-:W-:Y:S01]  /*61f20*/  IMAD.MOV.U32 R22, RZ, RZ, R25 ;  /* 0x000000ffff167224 */ /* 0x000fe200078e0019 */
[----:B----4-:R-:W-:Y:S04]  /*61f30*/  STL.64 [R1+0x1b58], R10 ;  /* 0x001b580a01007387 */ /* 0x010fe80000100a00 */
[----:B---3--:R0:W-:Y:S04]  /*61f40*/  STL.64 [R1+0x1b50], R8 ;  /* 0x001b500801007387 */ /* 0x0081e80000100a00 */
[----:B0-----:R-:W3:Y:S04]  /*61f50*/  LDL.LU R8, [R1+0x40] ;  /* 0x0000400001087983 */ /* 0x001ee80000300800 */
[----:B------:R-:W3:Y:S04]  /*61f60*/  LDL.LU R9, [R1+0x44] ;  /* 0x0000440001097983 */ /* 0x000ee80000300800 */
[----:B------:R-:W3:Y:S04]  /*61f70*/  LDL.LU R10, [R1+0x48] ;  /* 0x00004800010a7983 */ /* 0x000ee80000300800 */
[----:B------:R-:W3:Y:S04]  /*61f80*/  LDL.LU R11, [R1+0x4c] ;  /* 0x00004c00010b7983 */ /* 0x000ee80000300800 */
[----:B------:R0:W-:Y:S04]  /*61f90*/  STL [R1+0xac], R27 ;  /* 0x0000ac1b01007387 */ /* 0x0001e80000100800 */
[----:B0-----:R-:W4:Y:S04]  /*61fa0*/  LDL.LU.64 R26, [R1+0x1b80] ;  /* 0x001b8000011a7983 */ /* 0x001f280000300a00 */
[----:B------:R-:W4:Y:S04]  /*61fb0*/  LDL.LU.64 R24, [R1+0x1b78] ;  /* 0x001b780001187983 */ /* 0x000f280000300a00 */
[----:B--2---:R0:W-:Y:S04]  /*61fc0*/  STS.128 [R3], R4 ;  /* 0x0000000403007388 */ /* 0x0041e80000000c00 */
[----:B0-----:R-:W2:Y:S04]  /*61fd0*/  LDL.LU.64 R4, [R1+0x1b70] ;  /* 0x001b700001047983 */ /* 0x001ea80000300a00 */
[----:B---3--:R-:W-:Y:S04]  /*61fe0*/  STS.128 [R3+0x80], R8 ;  /* 0x0000800803007388 */ /* 0x008fe80000000c00 */
[----:B----4-:R0:W-:Y:S04]  /*61ff0*/  STS.128 [R3+0x200], R24 ;  /* 0x0002001803007388 */ /* 0x0101e80000000c00 */
[----:B0-----:R-:W3:Y:S04]  /*62000*/  LDL.LU.64 R26, [R1+0x1b68] ;  /* 0x001b6800011a7983 */ /* 0x001ee80000300a00 */
[----:B------:R-:W4:Y:S04]  /*62010*/  LDL.LU R25, [R1+0x1b60] ;  /* 0x001b600001197983 */ /* 0x000f280000300800 */
[----:B------:R-:W5:Y:S04]  /*62020*/  LDL.LU R7, [R1+0xb8] ;  /* 0x0000b80001077983 */ /* 0x000f680000300800 */
[----:B------:R-:W2:Y:S04]  /*62030*/  LDL.LU.64 R10, [R1+0x1b58] ;  /* 0x001b5800010a7983 */ /* 0x000ea80000300a00 */
[----:B------:R-:W2:Y:S04]  /*62040*/  LDL.LU.64 R8, [R1+0x1b50] ;  /* 0x001b500001087983 */ /* 0x000ea80000300a00 */
[----:B--2---:R0:W-:Y:S04]  /*62050*/  STS.128 [R3+0x280], R8 ;  /* 0x0002800803007388 */ /* 0x0041e80000000c00 */
[----:B0-----:R-:W2:Y:S04]  /*62060*/  LDL.LU.64 R10, [R1+0x1b48] ;  /* 0x001b4800010a7983 */ /* 0x001ea80000300a00 */
[----:B------:R-:W2:Y:S04]  /*62070*/  LDL.LU.64 R8, [R1+0x1b40] ;  /* 0x001b400001087983 */ /* 0x000ea80000300a00 */
[----:B--2---:R0:W-:Y:S04]  /*62080*/  STS.128 [R3+0x100], R8 ;  /* 0x0001000803007388 */ /* 0x0041e80000000c00 */
[----:B0-----:R-:W2:Y:S04]  /*62090*/  LDL.LU.64 R10, [R1+0x1b38] ;  /* 0x001b3800010a7983 */ /* 0x001ea80000300a00 */
[----:B------:R-:W2:Y:S04]  /*620a0*/  LDL.LU.64 R8, [R1+0x1b30] ;  /* 0x001b300001087983 */ /* 0x000ea80000300a00 */
[----:B------:R-:W3:Y:S04]  /*620b0*/  LDL.LU R6, [R1] ;  /* 0x0000000001067983 */ /* 0x000ee80000300800 */
[----:B--2---:R0:W-:Y:S04]  /*620c0*/  STS.128 [R3+0x300], R8 ;  /* 0x0003000803007388 */ /* 0x0041e80000000c00 */
[----:B0-----:R-:W2:Y:S04]  /*620d0*/  LDL.LU.64 R10, [R1+0x1b28] ;  /* 0x001b2800010a7983 */ /* 0x001ea80000300a00 */
[----:B------:R-:W2:Y:S04]  /*620e0*/  LDL.LU.64 R8, [R1+0x1b20] ;  /* 0x001b200001087983 */ /* 0x000ea80000300a00 */
[----:B--2---:R0:W-:Y:S04]  /*620f0*/  STS.128 [R3+0x180], R8 ;  /* 0x0001800803007388 */ /* 0x0041e80000000c00 */
[----:B0-----:R-:W2:Y:S04]  /*62100*/  LDL.LU.64 R10, [R1+0x1b18] ;  /* 0x001b1800010a7983 */ /* 0x001ea80000300a00 */
[----:B------:R-:W2:Y:S01]  /*62110*/  LDL.LU.64 R8, [R1+0x1b10] ;  /* 0x001b100001087983 */ /* 0x000ea20000300a00 */
[C---:B----4-:R-:W-:Y:S01]  /*62120*/  ISETP.LT.AND P1, PT, R25.reuse, c[0x0][0x17c], !P0 ;  /* 0x00005f0019007a0c */ /* 0x050fe20004721270 */
[----:B------:R-:W-:Y:S01]  /*62130*/  IMAD R25, R25, c[0x0][0x198], RZ ;  /* 0x0000660019197a24 */ /* 0x000fe200078e02ff */
[----:B------:R-:W-:-:S04]  /*62140*/  LEA R0, P2, R2, c[0x0][0x170], 0x1 ;  /* 0x00005c0002007a11 */ /* 0x000fc800078408ff */
[----:B------:R-:W-:Y:S02]  /*62150*/  LEA.HI.X.SX32 R2, R2, c[0x0][0x174], 0x1, P2 ;  /* 0x00005d0002027a11 */ /* 0x000fe400010f0eff */
[----:B------:R-:W-:-:S04]  /*62160*/  LEA R24, P2, R25, R0, 0x1 ;  /* 0x0000000019187211 */ /* 0x000fc800078408ff */
[----:B------:R-:W-:Y:S01]  /*62170*/  LEA.HI.X.SX32 R25, R25, R2, 0x1, P2 ;  /* 0x0000000219197211 */ /* 0x000fe200010f0eff */
[----:B--2---:R0:W-:Y:S04]  /*62180*/  STS.128 [R3+0x380], R8 ;  /* 0x0003800803007388 */ /* 0x0041e80000000c00 */
[----:B------:R-:W-:Y:S06]  /*62190*/  BAR.SYNC.DEFER_BLOCKING 0x0 ;  /* 0x0000000000007b1d */ /* 0x000fec0000010000 */
[----:B0-----:R-:W2:Y:S04]  /*621a0*/  LDL.LU.64 R10, [R1+0x1b08] ;  /* 0x001b0800010a7983 */ /* 0x001ea80000300a00 */
[----:B------:R-:W4:Y:S04]  /*621b0*/  LDL.LU.64 R8, [R1+0x1b00] ;  /* 0x001b000001087983 */ /* 0x000f280000300a00 */
[----:B------:R0:W-:Y:S04]  /*621c0*/  @P1 STG.E.U16 [R24.64], R5 ;  /* 0x0000000518001986 */ /* 0x0001e8000c101508 */
[----:B0-----:R-:W2:Y:S01]  /*621d0*/  LDL.LU R24, [R1+0xb4] ;  /* 0x0000b40001187983 */ /* 0x001ea20000300800 */
[C---:B---3--:R-:W-:Y:S01]  /*621e0*/  IMAD R3, R26.reuse, c[0x0][0x198], RZ ;  /* 0x000066001a037a24 */ /* 0x048fe200078e02ff */
[----:B------:R-:W-:-:S02]  /*621f0*/  ISETP.LT.AND P3, PT, R26, c[0x0][0x17c], !P0 ;  /* 0x00005f001a007a0c */ /* 0x000fc40004761270 */
[C---:B------:R-:W-:Y:S01]  /*62200*/  ISETP.LT.AND P4, PT, R29.reuse, c[0x0][0x17c], !P0 ;  /* 0x00005f001d007a0c */ /* 0x040fe20004781270 */
[----:B------:R-:W-:Y:S01]  /*62210*/  IMAD R29, R29, c[0x0][0x198], RZ ;  /* 0x000066001d1d7a24 */ /* 0x000fe200078e02ff */
[-C--:B------:R-:W-:Y:S01]  /*62220*/  LEA R26, P1, R3, R0.reuse, 0x1 ;  /* 0x00000000031a7211 */ /* 0x080fe200078208ff */
[C---:B------:R-:W-:Y:S01]  /*62230*/  IMAD R25, R27.reuse, c[0x0][0x198], RZ ;  /* 0x000066001b197a24 */ /* 0x040fe200078e02ff */
[----:B------:R-:W-:Y:S02]  /*62240*/  ISETP.LT.AND P2, PT, R27, c[0x0][0x17c], !P0 ;  /* 0x00005f001b007a0c */ /* 0x000fe40004741270 */
[----:B------:R-:W-:Y:S02]  /*62250*/  LEA R28, P5, R29, R0, 0x1 ;  /* 0x000000001d1c7211 */ /* 0x000fe400078a08ff */
[-C--:B------:R-:W-:Y:S02]  /*62260*/  LEA.HI.X.SX32 R27, R3, R2.reuse, 0x1, P1 ;  /* 0x00000002031b7211 */ /* 0x080fe400008f0eff */
[----:B------:R-:W-:-:S03]  /*62270*/  LEA.HI.X.SX32 R29, R29, R2, 0x1, P5 ;  /* 0x000000021d1d7211 */ /* 0x000fc600028f0eff */
[----:B------:R-:W-:Y:S01]  /*62280*/  @P3 STG.E.U16 [R26.64], R20 ;  /* 0x000000141a003986 */ /* 0x000fe2000c101508 */
[----:B-----5:R-:W-:-:S03]  /*62290*/  ISETP.LT.AND P3, PT, R7, c[0x0][0x17c], !P0 ;  /* 0x00005f0007007a0c */ /* 0x020fc60004761270 */
[----:B----4-:R0:W-:Y:S04]  /*622a0*/  @P4 STG.E.U16 [R28.64], R8 ;  /* 0x000000081c004986 */ /* 0x0101e8000c101508 */
[----:B0-----:R-:W3:Y:S01]  /*622b0*/  LDL.LU R29, [R1+0xc0] ;  /* 0x0000c000011d7983 */ /* 0x001ee20000300800 */
[C---:B--2---:R-:W-:Y:S01]  /*622c0*/  IMAD R3, R24.reuse, c[0x0][0x198], RZ ;  /* 0x0000660018037a24 */ /* 0x044fe200078e02ff */
[----:B------:R-:W-:Y:S02]  /*622d0*/  ISETP.LT.AND P1, PT, R24, c[0x0][0x17c], !P0 ;  /* 0x00005f0018007a0c */ /* 0x000fe40004721270 */
[-C--:B------:R-:W-:Y:S02]  /*622e0*/  LEA R24, P6, R25, R0.reuse, 0x1 ;  /* 0x0000000019187211 */ /* 0x080fe400078c08ff */
[----:B------:R-:W-:Y:S01]  /*622f0*/  LEA R26, P5, R3, R0, 0x1 ;  /* 0x00000000031a7211 */ /* 0x000fe200078a08ff */
[----:B------:R-:W-:Y:S01]  /*62300*/  IMAD R28, R7, c[0x0][0x198], RZ ;  /* 0x00006600071c7a24 */ /* 0x000fe200078e02ff */
[-C--:B------:R-:W-:Y:S01]  /*62310*/  LEA.HI.X.SX32 R25, R25, R2.reuse, 0x1, P6 ;  /* 0x0000000219197211 */ /* 0x080fe200030f0eff */
[----:B------:R-:W2:Y:S01]  /*62320*/  LDL.LU R7, [R1+0xd0] ;  /* 0x0000d00001077983 */ /* 0x000ea20000300800 */
[----:B------:R-:W-:-:S03]  /*62330*/  LEA.HI.X.SX32 R27, R3, R2, 0x1, P5 ;  /* 0x00000002031b7211 */ /* 0x000fc600028f0eff */
[----:B------:R-:W4:Y:S04]  /*62340*/  LDL.LU R3, [R1+0xbc] ;  /* 0x0000bc0001037983 */ /* 0x000f280000300800 */
[----:B-1----:R0:W-:Y:S02]  /*62350*/  @P2 STG.E.U16 [R24.64], R16 ;  /* 0x0000001018002986 */ /* 0x0021e4000c101508 */
[----:B0-----:R-:W-:-:S04]  /*62360*/  LEA R24, P4, R28, R0, 0x1 ;  /* 0x000000001c187211 */ /* 0x001fc800078808ff */
[----:B------:R-:W-:Y:S02]  /*62370*/  LEA.HI.X.SX32 R25, R28, R2, 0x1, P4 ;  /* 0x000000021c197211 */ /* 0x000fe400020f0eff */
[----:B------:R-:W5:Y:S04]  /*62380*/  LDL.LU R28, [R1+0xc4] ;  /* 0x0000c400011c7983 */ /* 0x000f680000300800 */
[----:B------:R-:W-:Y:S04]  /*62390*/  @P1 STG.E.U16 [R26.64], R6 ;  /* 0x000000061a001986 */ /* 0x000fe8000c101508 */
[----:B------:R0:W-:Y:S02]  /*623a0*/  @P3 STG.E.U16 [R24.64], R4 ;  /* 0x0000000418003986 */ /* 0x0001e4000c101508 */
[----:B0-----:R-:W-:-:S02]  /*623b0*/  PRMT R4, R5, 0x7632, R4 ;  /* 0x0000763205047816 */ /* 0x001fc40000000004 */
[C---:B---3--:R-:W-:Y:S01]  /*623c0*/  ISETP.LT.AND P1, PT, R29.reuse, c[0x0][0x17c], !P0 ;  /* 0x00005f001d007a0c */ /* 0x048fe20004721270 */
[----:B------:R-:W-:-:S05]  /*623d0*/  IMAD R29, R29, c[0x0][0x198], RZ ;  /* 0x000066001d1d7a24 */ /* 0x000fca00078e02ff */
[----:B------:R-:W-:Y:S02]  /*623e0*/  LEA R24, P3, R29, R0, 0x1 ;  /* 0x000000001d187211 */ /* 0x000fe400078608ff */
[C---:B----4-:R-:W-:Y:S01]  /*623f0*/  ISETP.LT.AND P2, PT, R3.reuse, c[0x0][0x17c], !P0 ;  /* 0x00005f0003007a0c */ /* 0x050fe20004741270 */
[----:B------:R-:W-:-:S05]  /*62400*/  IMAD R3, R3, c[0x0][0x198], RZ ;  /* 0x0000660003037a24 */ /* 0x000fca00078e02ff */
[----:B------:R-:W-:-:S04]  /*62410*/  LEA R26, P5, R3, R0, 0x1 ;  /* 0x00000000031a7211 */ /* 0x000fc800078a08ff */
[-C--:B------:R-:W-:Y:S02]  /*62420*/  LEA.HI.X.SX32 R27, R3, R2.reuse, 0x1, P5 ;  /* 0x00000002031b7211 */ /* 0x080fe400028f0eff */
[----:B------:R-:W3:Y:S01]  /*62430*/  LDL.LU R3, [R1+0xc8] ;  /* 0x0000c80001037983 */ /* 0x000ee20000300800 */
[----:B------:R-:W-:-:S03]  /*62440*/  LEA.HI.X.SX32 R25, R29, R2, 0x1, P3 ;  /* 0x000000021d197211 */ /* 0x000fc600018f0eff */
[----:B------:R0:W-:Y:S04]  /*62450*/  @P2 STG.E.U16 [R26.64], R12 ;  /* 0x0000000c1a002986 */ /* 0x0001e8000c101508 */
[----:B------:R-:W4:Y:S01]  /*62460*/  LDL.LU R29, [R1+0xd8] ;  /* 0x0000d800011d7983 */ /* 0x000f220000300800 */
[C---:B-----5:R-:W-:Y:S01]  /*62470*/  ISETP.LT.AND P4, PT, R28.reuse, c[0x0][0x17c], !P0 ;  /* 0x00005f001c007a0c */ /* 0x060fe20004781270 */
[----:B------:R-:W-:-:S05]  /*62480*/  IMAD R28, R28, c[0x0][0x198], RZ ;  /* 0x000066001c1c7a24 */ /* 0x000fca00078e02ff */
[C---:B0-----:R-:W-:Y:S01]  /*62490*/  LEA R26, P5, R28.reuse, R0, 0x1 ;  /* 0x000000001c1a7211 */ /* 0x041fe200078a08ff */
[----:B------:R0:W-:Y:S03]  /*624a0*/  @P1 STG.E.U16 [R24.64], R21 ;  /* 0x0000001518001986 */ /* 0x0001e6000c101508 */
[----:B------:R-:W-:Y:S02]  /*624b0*/  LEA.HI.X.SX32 R27, R28, R2, 0x1, P5 ;  /* 0x000000021c1b7211 */ /* 0x000fe400028f0eff */
[----:B------:R-:W5:Y:S04]  /*624c0*/  LDL.LU R28, [R1+0xd4] ;  /* 0x0000d400011c7983 */ /* 0x000f680000300800 */
[----:B------:R-:W2:Y:S04]  /*624d0*/  LDL.LU R5, [R1+0x1afc] ;  /* 0x001afc0001057983 */ /* 0x000ea80000300800 */
[----:B0-----:R-:W2:Y:S01]  /*624e0*/  LDL.LU R25, [R1+0xcc] ;  /* 0x0000cc0001197983 */ /* 0x001ea20000300800 */
[----:B------:R-:W-:-:S03]  /*624f0*/  PRMT R20, R20, 0x7632, R20 ;  /* 0x0000763214147816 */ /* 0x000fc60000000014 */
[----:B------:R0:W-:Y:S01]  /*62500*/  @P4 STG.E.U16 [R26.64], R4 ;  /* 0x000000041a004986 */ /* 0x0001e2000c101508 */
[----:B------:R-:W-:Y:S02]  /*62510*/  PRMT R16, R16, 0x7632, R16 ;  /* 0x0000763210107816 */ /* 0x000fe40000000010 */
[----:B0-----:R-:W-:Y:S02]  /*62520*/  PRMT R4, R8, 0x7632, R4 ;  /* 0x0000763208047816 */ /* 0x001fe40000000004 */
[C---:B---3--:R-:W-:Y:S01]  /*62530*/  ISETP.LT.AND P2, PT, R3.reuse, c[0x0][0x17c], !P0 ;  /* 0x00005f0003007a0c */ /* 0x048fe20004741270 */
[----:B------:R-:W-:-:S05]  /*62540*/  IMAD R3, R3, c[0x0][0x198], RZ ;  /* 0x0000660003037a24 */ /* 0x000fca00078e02ff */
[----:B------:R-:W-:Y:S02]  /*62550*/  LEA R24, P3, R3, R0, 0x1 ;  /* 0x0000000003187211 */ /* 0x000fe400078608ff */
[C---:B--2---:R-:W-:Y:S01]  /*62560*/  ISETP.LT.AND P1, PT, R25.reuse, c[0x0][0x17c], !P0 ;  /* 0x00005f0019007a0c */ /* 0x044fe20004721270 */
[----:B------:R-:W-:Y:S01]  /*62570*/  IMAD R27, R25, c[0x0][0x198], RZ ;  /* 0x00006600191b7a24 */ /* 0x000fe200078e02ff */
[----:B------:R-:W-:Y:S01]  /*62580*/  LEA.HI.X.SX32 R25, R3, R2, 0x1, P3 ;  /* 0x0000000203197211 */ /* 0x000fe200018f0eff */
[C---:B------:R-:W-:Y:S01]  /*62590*/  IMAD R3, R7.reuse, c[0x0][0x198], RZ ;  /* 0x0000660007037a24 */ /* 0x040fe200078e02ff */
[----:B------:R-:W-:Y:S02]  /*625a0*/  ISETP.LT.AND P3, PT, R7, c[0x0][0x17c], !P0 ;  /* 0x00005f0007007a0c */ /* 0x000fe40004761270 */
[C---:B------:R-:W-:Y:S01]  /*625b0*/  LEA R26, P4, R27.reuse, R0, 0x1 ;  /* 0x000000001b1a7211 */ /* 0x040fe200078808ff */
[----:B------:R0:W-:Y:S03]  /*625c0*/  @P2 STG.E.U16 [R24.64], R20 ;  /* 0x0000001418002986 */ /* 0x0001e6000c101508 */
[----:B------:R-:W-:Y:S01]  /*625d0*/  LEA.HI.X.SX32 R27, R27, R2, 0x1, P4 ;  /* 0x000000021b1b7211 */ /* 0x000fe200020f0eff */
[----:B------:R-:W2:Y:S01]  /*625e0*/  LDL.LU R7, [R1+0xe4] ;  /* 0x0000e40001077983 */ /* 0x000ea20000300800 */
[----:B0-----:R-:W-:-:S03]  /*625f0*/  LEA R24, P5, R3, R0, 0x1 ;  /* 0x0000000003187211 */ /* 0x001fc600078a08ff */
[----:B------:R-:W3:Y:S01]  /*62600*/  LDL.LU R20, [R1+0xe0] ;  /* 0x0000e00001147983 */ /* 0x000ee20000300800 */
[----:B------:R-:W-:Y:S01]  /*62610*/  LEA.HI.X.SX32 R25, R3, R2, 0x1, P5 ;  /* 0x0000000203197211 */ /* 0x000fe200028f0eff */
[C---:B-----5:R-:W-:Y:S01]  /*62620*/  IMAD R8, R28.reuse, c[0x0][0x198], RZ ;  /* 0x000066001c087a24 */ /* 0x060fe200078e02ff */
[----:B------:R-:W-:Y:S01]  /*62630*/  ISETP.LT.AND P2, PT, R28, c[0x0][0x17c], !P0 ;  /* 0x00005f001c007a0c */ /* 0x000fe20004741270 */
[----:B------:R-:W-:Y:S04]  /*62640*/  @P1 STG.E.U16 [R26.64], R4 ;  /* 0x000000041a001986 */ /* 0x000fe8000c101508 */
[----:B------:R-:W5:Y:S04]  /*62650*/  LDL.LU R28, [R1+0xe8] ;  /* 0x0000e800011c7983 */ /* 0x000f680000300800 */
[----:B------:R0:W-:Y:S04]  /*62660*/  @P3 STG.E.U16 [R24.64], R16 ;  /* 0x0000001018003986 */ /* 0x0001e8000c101508 */
[----:B0-----:R-:W2:Y:S01]  /*62670*/  LDL.LU R25, [R1+0xdc] ;  /* 0x0000dc0001197983 */ /* 0x001ea20000300800 */
[C---:B----4-:R-:W-:Y:S01]  /*62680*/  ISETP.LT.AND P1, PT, R29.reuse, c[0x0][0x17c], !P0 ;  /* 0x00005f001d007a0c */ /* 0x050fe20004721270 */
[----:B------:R-:W-:-:S02]  /*62690*/  IMAD R3, R29, c[0x0][0x198], RZ ;  /* 0x000066001d037a24 */ /* 0x000fc400078e02ff */
[----:B------:R-:W4:Y:S01]  /*626a0*/  LDL.LU R29, [R1+0xec] ;  /* 0x0000ec00011d7983 */ /* 0x000f220000300800 */
[----:B------:R-:W-:Y:S02]  /*626b0*/  LEA R26, P4, R8, R0, 0x1 ;  /* 0x00000000081a7211 */ /* 0x000fe400078808ff */
[----:B------:R-:W-:Y:S02]  /*626c0*/  PRMT R4, R6, 0x7632, R4 ;  /* 0x0000763206047816 */ /* 0x000fe40000000004 */
[----:B------:R-:W-:Y:S01]  /*626d0*/  LEA.HI.X.SX32 R27, R8, R2, 0x1, P4 ;  /* 0x00000002081b7211 */ /* 0x000fe200020f0eff */
[----:B------:R-:W4:Y:S01]  /*626e0*/  LDL.LU R6, [R1+0x14] ;  /* 0x0000140001067983 */ /* 0x000f220000300800 */
[----:B------:R-:W-:-:S03]  /*626f0*/  LEA R24, P4, R3, R0, 0x1 ;  /* 0x0000000003187211 */ /* 0x000fc600078808ff */
[----:B------:R0:W-:Y:S01]  /*62700*/  @P2 STG.E.U16 [R26.64], R4 ;  /* 0x000000041a002986 */ /* 0x0001e2000c101508 */
[----:B------:R-:W-:Y:S02]  /*62710*/  PRMT R12, R12, 0x7632, R12 ;  /* 0x000076320c0c7816 */ /* 0x000fe4000000000c */
[----:B0-----:R-:W-:Y:S02]  /*62720*/  PRMT R4, R4, 0x7632, R4 ;  /* 0x0000763204047816 */ /* 0x001fe40000000004 */
[C---:B---3--:R-:W-:Y:S01]  /*62730*/  ISETP.LT.AND P2, PT, R20.reuse, c[0x0][0x17c], !P0 ;  /* 0x00005f0014007a0c */ /* 0x048fe20004741270 */
[C---:B--2---:R-:W-:Y:S01]  /*62740*/  IMAD R8, R25.reuse, c[0x0][0x198], RZ ;  /* 0x0000660019087a24 */ /* 0x044fe200078e02ff */
[----:B------:R-:W-:Y:S02]  /*62750*/  ISETP.LT.AND P3, PT, R25, c[0x0][0x17c], !P0 ;  /* 0x00005f0019007a0c */ /* 0x000fe40004761270 */
[----:B------:R-:W-:Y:S01]  /*62760*/  LEA.HI.X.SX32 R25, R3, R2, 0x1, P4 ;  /* 0x0000000203197211 */ /* 0x000fe200020f0eff */
[----:B------:R-:W-:Y:S01]  /*62770*/  IMAD R3, R20, c[0x0][0x198], RZ ;  /* 0x0000660014037a24 */ /* 0x000fe200078e02ff */
[C---:B------:R-:W-:Y:S01]  /*62780*/  LEA R26, P5, R8.reuse, R0, 0x1 ;  /* 0x00000000081a7211 */ /* 0x040fe200078a08ff */
[----:B------:R-:W2:Y:S04]  /*62790*/  LDL.LU R20, [R1+0xf4] ;  /* 0x0000f40001147983 */ /* 0x000ea80000300800 */
[----:B------:R0:W-:Y:S01]  /*627a0*/  @P1 STG.E.U16 [R24.64], R4 ;  /* 0x0000000418001986 */ /* 0x0001e2000c101508 */
[----:B------:R-:W-:-:S02]  /*627b0*/  LEA.HI.X.SX32 R27, R8, R2, 0x1, P5 ;  /* 0x00000002081b7211 */ /* 0x000fc400028f0eff */
[----:B------:R-:W-:-:S03]  /*627c0*/  ISETP.LT.AND P4, PT, R7, c[0x0][0x17c], !P0 ;  /* 0x00005f0007007a0c */ /* 0x000fc60004781270 */
[----:B------:R1:W-:Y:S01]  /*627d0*/  @P3 STG.E.U16 [R26.64], R12 ;  /* 0x0000000c1a003986 */ /* 0x0003e2000c101508 */
[----:B0-----:R-:W-:Y:S02]  /*627e0*/  LEA R24, P1, R3, R0, 0x1 ;  /* 0x0000000003187211 */ /* 0x001fe400078208ff */
[----:B------:R-:W-:Y:S02]  /*627f0*/  PRMT R4, R21, 0x7632, R4 ;  /* 0x0000763215047816 */ /* 0x000fe40000000004 */
[----:B------:R-:W-:Y:S01]  /*62800*/  LEA.HI.X.SX32 R25, R3, R2, 0x1, P1 ;  /* 0x0000000203197211 */ /* 0x000fe200008f0eff */
[----:B------:R-:W3:Y:S01]  /*62810*/  LDL.LU R21, [R1+0x1af8] ;  /* 0x001af80001157983 */ /* 0x000ee20000300800 */
[----:B------:R-:W-:-:S03]  /*62820*/  IMAD R3, R7, c[0x0][0x198], RZ ;  /* 0x0000660007037a24 */ /* 0x000fc600078e02ff */
[----:B-1----:R-:W2:Y:S04]  /*62830*/  LDL.LU R12, [R1+0x100] ;  /* 0x00010000010c7983 */ /* 0x002ea80000300800 */
[----:B------:R-:W2:Y:S04]  /*62840*/  LDL.LU R7, [R1+0x4] ;  /* 0x0000040001077983 */ /* 0x000ea80000300800 */
[----:B------:R-:W2:Y:S04]  /*62850*/  LDL.LU R16, [R1+0x104] ;  /* 0x0001040001107983 */ /* 0x000ea80000300800 */
[----:B------:R0:W-:Y:S04]  /*62860*/  @P2 STG.E.U16 [R24.64], R4 ;  /* 0x0000000418002986 */ /* 0x0001e8000c101508 */
[----:B0-----:R-:W2:Y:S01]  /*62870*/  LDL.LU R25, [R1+0xf0] ;  /* 0x0000f00001197983 */ /* 0x001ea20000300800 */
[C---:B-----5:R-:W-:Y:S01]  /*62880*/  IMAD R8, R28.reuse, c[0x0][0x198], RZ ;  /* 0x000066001c087a24 */ /* 0x060fe200078e02ff */
[----:B------:R-:W-:Y:S01]  /*62890*/  ISETP.LT.AND P3, PT, R28, c[0x0][0x17c], !P0 ;  /* 0x00005f001c007a0c */ /* 0x000fe20004761270 */
[----:B----4-:R-:W-:-:S03]  /*628a0*/  IMAD R4, R29, c[0x0][0x198], RZ ;  /* 0x000066001d047a24 */ /* 0x010fc600078e02ff */
[C---:B------:R-:W-:Y:S02]  /*628b0*/  LEA R28, P5, R8.reuse, R0, 0x1 ;  /* 0x00000000081c7211 */ /* 0x040fe400078a08ff */
[----:B------:R-:W-:Y:S02]  /*628c0*/  ISETP.LT.AND P1, PT, R29, c[0x0][0x17c], !P0 ;  /* 0x00005f001d007a0c */ /* 0x000fe40004721270 */
[----:B------:R-:W-:Y:S02]  /*628d0*/  LEA.HI.X.SX32 R29, R8, R2, 0x1, P5 ;  /* 0x00000002081d7211 */ /* 0x000fe400028f0eff */
[----:B------:R-:W4:Y:S01]  /*628e0*/  LDL.LU R8, [R1+0xfc] ;  /* 0x0000fc0001087983 */ /* 0x000f220000300800 */
[CC--:B------:R-:W-:Y:S02]  /*628f0*/  LEA R26, P2, R3.reuse, R0.reuse, 0x1 ;  /* 0x00000000031a7211 */ /* 0x0c0fe400078408ff */
[----:B------:R-:W-:Y:S02]  /*62900*/  LEA R24, P6, R4, R0, 0x1 ;  /* 0x0000000004187211 */ /* 0x000fe400078c08ff */
[----:B------:R-:W-:-:S05]  /*62910*/  LEA.HI.X.SX32 R27, R3, R2, 0x1, P2 ;  /* 0x00000002031b7211 */ /* 0x000fca00010f0eff */
[----:B------:R0:W-:Y:S01]  /*62920*/  @P4 STG.E.U16 [R26.64], R6 ;  /* 0x000000061a004986 */ /* 0x0001e2000c101508 */
[C---:B--2---:R-:W-:Y:S01]  /*62930*/  ISETP.LT.AND P2, PT, R25.reuse, c[0x0][0x17c], !P0 ;  /* 0x00005f0019007a0c */ /* 0x044fe20004741270 */
[----:B------:R-:W-:Y:S01]  /*62940*/  IMAD R3, R25, c[0x0][0x198], RZ ;  /* 0x0000660019037a24 */ /* 0x000fe200078e02ff */
[----:B------:R-:W-:Y:S02]  /*62950*/  LEA.HI.X.SX32 R25, R4, R2, 0x1, P6 ;  /* 0x0000000204197211 */ /* 0x000fe400030f0eff */
[----:B------:R-:W2:Y:S02]  /*62960*/  LDL.LU R4, [R1+0xf8] ;  /* 0x0000f80001047983 */ /* 0x000ea40000300800 */
[C---:B0-----:R-:W-:Y:S02]  /*62970*/  LEA R26, P4, R3.reuse, R0, 0x1 ;  /* 0x00000000031a7211 */ /* 0x041fe400078808ff */
[C---:B------:R-:W-:Y:S02]  /*62980*/  ISETP.LT.AND P5, PT, R20.reuse, c[0x0][0x17c], !P0 ;  /* 0x00005f0014007a0c */ /* 0x040fe400047a1270 */
[----:B------:R-:W-:Y:S01]  /*62990*/  LEA.HI.X.SX32 R27, R3, R2, 0x1, P4 ;  /* 0x00000002031b7211 */ /* 0x000fe200020f0eff */
[----:B------:R-:W-:Y:S01]  /*629a0*/  IMAD R3, R20, c[0x0][0x198], RZ ;  /* 0x0000660014037a24 */ /* 0x000fe200078e02ff */
[----:B---3--:R-:W-:Y:S04]  /*629b0*/  @P3 STG.E.U16 [R28.64], R21 ;  /* 0x000000151c003986 */ /* 0x008fe8000c101508 */
[----:B------:R0:W-:Y:S04]  /*629c0*/  @P1 STG.E.U16 [R24.64], R9 ;  /* 0x0000000918001986 */ /* 0x0001e8000c101508 */
[----:B------:R-:W-:Y:S04]  /*629d0*/  @P2 STG.E.U16 [R26.64], R17 ;  /* 0x000000111a002986 */ /* 0x000fe8000c101508 */
[----:B------:R-:W3:Y:S01]  /*629e0*/  LDL.LU R20, [R1+0x10c] ;  /* 0x00010c0001147983 */ /* 0x000ee20000300800 */
[----:B0-----:R-:W-:-:S04]  /*629f0*/  LEA R24, P1, R3, R0, 0x1 ;  /* 0x0000000003187211 */ /* 0x001fc800078208ff */
[----:B------:R-:W-:Y:S01]  /*62a00*/  LEA.HI.X.SX32 R25, R3, R2, 0x1, P1 ;  /* 0x0000000203197211 */ /* 0x000fe200008f0eff */
[----:B----4-:R-:W-:-:S04]  /*62a10*/  IMAD R3, R8, c[0x0][0x198], RZ ;  /* 0x0000660008037a24 */ /* 0x010fc800078e02ff */
[----:B------:R0:W-:Y:S02]  /*62a20*/  @P5 STG.E.U16 [R24.64], R7 ;  /* 0x0000000718005986 */ /* 0x0001e4000c101508 */
[----:B0-----:R-:W-:-:S04]  /*62a30*/  LEA R24, P6, R3, R0, 0x1 ;  /* 0x0000000003187211 */ /* 0x001fc800078c08ff */
[----:B------:R-:W-:Y:S02]  /*62a40*/  LEA.HI.X.SX32 R25, R3, R2, 0x1, P6 ;  /* 0x0000000203197211 */ /* 0x000fe400030f0eff */
[----:B------:R-:W4:Y:S01]  /*62a50*/  LDL.LU R3, [R1+0x108] ;  /* 0x0001080001037983 */ /* 0x000f220000300800 */
[----:B------:R-:W-:Y:S01]  /*62a60*/  ISETP.LT.AND P2, PT, R8, c[0x0][0x17c], !P0 ;  /* 0x00005f0008007a0c */ /* 0x000fe20004741270 */
[C---:B------:R-:W-:Y:S01]  /*62a70*/  IMAD R8, R12.reuse, c[0x0][0x198], RZ ;  /* 0x000066000c087a24 */ /* 0x040fe200078e02ff */
[----:B------:R-:W-:Y:S02]  /*62a80*/  ISETP.LT.AND P1, PT, R12, c[0x0][0x17c], !P0 ;  /* 0x00005f000c007a0c */ /* 0x000fe40004721270 */
[----:B------:R-:W5:Y:S02]  /*62a90*/  LDL.LU R12, [R1+0x114] ;  /* 0x00011400010c7983 */ /* 0x000f640000300800 */
[----:B------:R-:W-:-:S04]  /*62aa0*/  LEA R26, P5, R8, R0, 0x1 ;  /* 0x00000000081a7211 */ /* 0x000fc800078a08ff */
[----:B------:R-:W-:Y:S02]  /*62ab0*/  LEA.HI.X.SX32 R27, R8, R2, 0x1, P5 ;  /* 0x00000002081b7211 */ /* 0x000fe400028f0eff */
[C---:B--2---:R-:W-:Y:S01]  /*62ac0*/  ISETP.LT.AND P3, PT, R4.reuse, c[0x0][0x17c], !P0 ;  /* 0x00005f0004007a0c */ /* 0x044fe20004761270 */
[----:B------:R-:W-:-:S05]  /*62ad0*/  IMAD R4, R4, c[0x0][0x198], RZ ;  /* 0x0000660004047a24 */ /* 0x000fca00078e02ff */
[----:B------:R-:W-:-:S04]  /*62ae0*/  LEA R28, P4, R4, R0, 0x1 ;  /* 0x00000000041c7211 */ /* 0x000fc800078808ff */
[----:B------:R-:W-:Y:S01]  /*62af0*/  LEA.HI.X.SX32 R29, R4, R2, 0x1, P4 ;  /* 0x00000002041d7211 */ /* 0x000fe200020f0eff */
[C---:B------:R-:W-:Y:S01]  /*62b00*/  IMAD R4, R16.reuse, c[0x0][0x198], RZ ;  /* 0x0000660010047a24 */ /* 0x040fe200078e02ff */
[----:B------:R-:W-:Y:S02]  /*62b10*/  ISETP.LT.AND P4, PT, R16, c[0x0][0x17c], !P0 ;  /* 0x00005f0010007a0c */ /* 0x000fe40004781270 */
[----:B------:R-:W2:Y:S04]  /*62b20*/  LDL.LU R16, [R1+0x118] ;  /* 0x0001180001107983 */ /* 0x000ea80000300800 */
[----:B------:R-:W2:Y:S04]  /*62b30*/  LDL.LU R8, [R1+0x110] ;  /* 0x0001100001087983 */ /* 0x000ea80000300800 */
[----:B------:R0:W-:Y:S04]  /*62b40*/  @P3 STG.E.U16 [R28.64], R5 ;  /* 0x000000051c003986 */ /* 0x0001e8000c101508 */
[----:B0-----:R-:W5:Y:S04]  /*62b50*/  LDL.LU R29, [R1+0x11c] ;  /* 0x00011c00011d7983 */ /* 0x001f680000300800 */
[----:B------:R0:W-:Y:S04]  /*62b60*/  @P2 STG.E.U16 [R24.64], R13 ;  /* 0x0000000d18002986 */ /* 0x0001e8000c101508 */
[----:B------:R1:W-:Y:S01]  /*62b70*/  @P1 STG.E.U16 [R26.64], R22 ;  /* 0x000000161a001986 */ /* 0x0003e2000c101508 */
[----:B------:R-:W-:-:S02]  /*62b80*/  PRMT R5, R6, 0x7632, R5 ;  /* 0x0000763206057816 */ /* 0x000fc40000000005 */
[----:B---3--:R-:W-:Y:S01]  /*62b90*/  ISETP.LT.AND P3, PT, R20, c[0x0][0x17c], !P0 ;  /* 0x00005f0014007a0c */ /* 0x008fe20004761270 */
[----:B------:R-:W3:Y:S01]  /*62ba0*/  LDL.LU R6, [R1+0x1af4] ;  /* 0x001af40001067983 */ /* 0x000ee20000300800 */
[C---:B0-----:R-:W-:Y:S02]  /*62bb0*/  LEA R24, P2, R4.reuse, R0, 0x1 ;  /* 0x0000000004187211 */ /* 0x041fe400078408ff */
[C---:B----4-:R-:W-:Y:S01]  /*62bc0*/  ISETP.LT.AND P1, PT, R3.reuse, c[0x0][0x17c], !P0 ;  /* 0x00005f0003007a0c */ /* 0x050fe20004721270 */
[----:B------:R-:W-:Y:S01]  /*62bd0*/  IMAD R3, R3, c[0x0][0x198], RZ ;  /* 0x0000660003037a24 */ /* 0x000fe200078e02ff */
[----:B------:R-:W-:Y:S01]  /*62be0*/  LEA.HI.X.SX32 R25, R4, R2, 0x1, P2 ;  /* 0x0000000204197211 */ /* 0x000fe200010f0eff */
[----:B------:R-:W-:Y:S01]  /*62bf0*/  IMAD R4, R20, c[0x0][0x198], RZ ;  /* 0x0000660014047a24 */ /* 0x000fe200078e02ff */
[----:B-1----:R-:W4:Y:S02]  /*62c00*/  LDL.LU R26, [R1+0x124] ;  /* 0x00012400011a7983 */ /* 0x002f240000300800 */
[----:B------:R-:W-:-:S02]  /*62c10*/  LEA R20, P2, R3, R0, 0x1 ;  /* 0x0000000003147211 */ /* 0x000fc400078408ff */
[----:B------:R0:W-:Y:S04]  /*62c20*/  @P4 STG.E.U16 [R24.64], R5 ;  /* 0x0000000518004986 */ /* 0x0001e8000c101508 */
[----:B------:R-:W3:Y:S01]  /*62c30*/  LDL.LU R28, [R1+0x128] ;  /* 0x00012800011c7983 */ /* 0x000ee20000300800 */
[----:B0-----:R-:W-:Y:S02]  /*62c40*/  PRMT R5, R21, 0x7632, R5 ;  /* 0x0000763215057816 */ /* 0x001fe40000000005 */
[----:B------:R-:W-:-:S05]  /*62c50*/  LEA.HI.X.SX32 R21, R3, R2, 0x1, P2 ;  /* 0x0000000203157211 */ /* 0x000fca00010f0eff */
[----:B------:R0:W-:Y:S04]  /*62c60*/  @P1 STG.E.U16 [R20.64], R5 ;  /* 0x0000000514001986 */ /* 0x0001e8000c101508 */
[----:B0-----:R-:W3:Y:S01]  /*62c70*/  LDL.LU R21, [R1+0x120] ;  /* 0x0001200001157983 */ /* 0x001ee20000300800 */
[C---:B------:R-:W-:Y:S02]  /*62c80*/  LEA R24, P4, R4.reuse, R0, 0x1 ;  /* 0x0000000004187211 */ /* 0x040fe400078808ff */
[----:B------:R-:W-:Y:S02]  /*62c90*/  PRMT R9, R9, 0x7632, R9 ;  /* 0x0000763209097816 */ /* 0x000fe40000000009 */
[----:B------:R-:W-:Y:S02]  /*62ca0*/  LEA.HI.X.SX32 R25, R4, R2, 0x1, P4 ;  /* 0x0000000204197211 */ /* 0x000fe400020f0eff */
[----:B------:R-:W-:-:S03]  /*62cb0*/  PRMT R13, R7, 0x7632, R13 ;  /* 0x00007632070d7816 */ /* 0x000fc6000000000d */
[----:B------:R0:W-:Y:S04]  /*62cc0*/  @P3 STG.E.U16 [R24.64], R9 ;  /* 0x0000000918003986 */ /* 0x0001e8000c101508 */
[----:B0-----:R-:W4:Y:S04]  /*62cd0*/  LDL.LU R25, [R1+0x12c] ;  /* 0x00012c0001197983 */ /* 0x001f280000300800 */
[----:B------:R-:W4:Y:S04]  /*62ce0*/  LDL.LU R27, [R1+0x18] ;  /* 0x00001800011b7983 */ /* 0x000f280000300800 */
[----:B------:R-:W4:Y:S01]  /*62cf0*/  LDL.LU R7, [R1+0x1af0] ;  /* 0x001af00001077983 */ /* 0x000f220000300800 */
[C---:B--2---:R-:W-:Y:S01]  /*62d00*/  IMAD R3, R8.reuse, c[0x0][0x198], RZ ;  /* 0x0000660008037a24 */ /* 0x044fe200078e02ff */
[----:B------:R-:W-:-:S04]  /*62d10*/  ISETP.LT.AND P2, PT, R8, c[0x0][0x17c], !P0 ;  /* 0x00005f0008007a0c */ /* 0x000fc80004741270 */
[----:B------:R-:W-:-:S04]  /*62d20*/  LEA R8, P1, R3, R0, 0x1 ;  /* 0x0000000003087211 */ /* 0x000fc800078208ff */
[----:B------:R-:W-:Y:S02]  /*62d30*/  LEA.HI.X.SX32 R9, R3, R2, 0x1, P1 ;  /* 0x0000000203097211 */ /* 0x000fe400008f0eff */
[C---:B-----5:R-:W-:Y:S01]  /*62d40*/  ISETP.LT.AND P1, PT, R29.reuse, c[0x0][0x17c], !P0 ;  /* 0x00005f001d007a0c */ /* 0x060fe20004721270 */
[----:B------:R-:W-:Y:S02]  /*62d50*/  IMAD R3, R29, c[0x0][0x198], RZ ;  /* 0x000066001d037a24 */ /* 0x000fe400078e02ff */
[----:B------:R-:W2:Y:S01]  /*62d60*/  LDL.LU R29, [R1+0x130] ;  /* 0x00013000011d7983 */ /* 0x000ea20000300800 */
[----:B------:R-:W-:Y:S02]  /*62d70*/  PRMT R17, R17, 0x7632, R17 ;  /* 0x0000763211117816 */ /* 0x000fe40000000011 */
[C---:B------:R-:W-:Y:S01]  /*62d80*/  ISETP.LT.AND P4, PT, R12.reuse, c[0x0][0x17c], !P0 ;  /* 0x00005f000c007a0c */ /* 0x040fe20004781270 */
[----:B------:R-:W-:Y:S01]  /*62d90*/  IMAD R12, R12, c[0x0][0x198], RZ ;  /* 0x000066000c0c7a24 */ /* 0x000fe200078e02ff */
[C---:B------:R-:W-:Y:S01]  /*62da0*/  ISETP.LT.AND P3, PT, R16.reuse, c[0x0][0x17c], !P0 ;  /* 0x00005f0010007a0c */ /* 0x040fe20004761270 */
[----:B------:R-:W-:Y:S01]  /*62db0*/  IMAD R16, R16, c[0x0][0x198], RZ ;  /* 0x0000660010107a24 */ /* 0x000fe200078e02ff */
[----:B------:R0:W-:Y:S04]  /*62dc0*/  @P2 STG.E.U16 [R8.64], R17 ;  /* 0x0000001108002986 */ /* 0x0001e8000c101508 */
[-C--:B------:R-:W-:Y:S01]  /*62dd0*/  LEA R4, P5, R16, R0.reuse, 0x1 ;  /* 0x0000000010047211 */ /* 0x080fe200078a08ff */
[----:B------:R-:W5:Y:S01]  /*62de0*/  LDL.LU R20, [R1+0x138] ;  /* 0x0001380001147983 */ /* 0x000f620000300800 */
[----:B0-----:R-:W-:-:S02]  /*62df0*/  LEA R8, P2, R12, R0, 0x1 ;  /* 0x000000000c087211 */ /* 0x001fc400078408ff */
[----:B------:R-:W-:Y:S02]  /*62e00*/  PRMT R17, R5, 0x7632, R17 ;  /* 0x0000763205117816 */ /* 0x000fe40000000011 */
[-C--:B------:R-:W-:Y:S02]  /*62e10*/  LEA.HI.X.SX32 R9, R12, R2.reuse, 0x1, P2 ;  /* 0x000000020c097211 */ /* 0x080fe400010f0eff */
[----:B------:R-:W-:Y:S02]  /*62e20*/  LEA.HI.X.SX32 R5, R16, R2, 0x1, P5 ;  /* 0x0000000210057211 */ /* 0x000fe400028f0eff */
[----:B------:R-:W-:Y:S01]  /*62e30*/  LEA R12, P2, R3, R0, 0x1 ;  /* 0x00000000030c7211 */ /* 0x000fe200078408ff */
[----:B------:R0:W-:Y:S04]  /*62e40*/  @P4 STG.E.U16 [R8.64], R13 ;  /* 0x0000000d08004986 */ /* 0x0001e8000c101508 */
[----:B------:R3:W-:Y:S01]  /*62e50*/  @P3 STG.E.U16 [R4.64], R17 ;  /* 0x0000001104003986 */ /* 0x0007e2000c101508 */
[----:B0-----:R-:W-:-:S02]  /*62e60*/  PRMT R8, R13, 0x7632, R8 ;  /* 0x000076320d087816 */ /* 0x001fc40000000008 */
[----:B------:R-:W-:-:S05]  /*62e70*/  LEA.HI.X.SX32 R13, R3, R2, 0x1, P2 ;  /* 0x00000002030d7211 */ /* 0x000fca00010f0eff */
[----:B------:R0:W-:Y:S01]  /*62e80*/  @P1 STG.E.U16 [R12.64], R8 ;  /* 0x000000080c001986 */ /* 0x0001e2000c101508 */
[C---:B---3--:R-:W-:Y:S01]  /*62e90*/  IMAD R4, R21.reuse, c[0x0][0x198], RZ ;  /* 0x0000660015047a24 */ /* 0x048fe200078e02ff */
[----:B------:R-:W-:Y:S02]  /*62ea0*/  ISETP.LT.AND P3, PT, R21, c[0x0][0x17c], !P0 ;  /* 0x00005f0015007a0c */ /* 0x000fe40004761270 */
[----:B------:R-:W3:Y:S02]  /*62eb0*/  LDL.LU R21, [R1+0x13c] ;  /* 0x00013c0001157983 */ /* 0x000ee40000300800 */
[----:B0-----:R-:W-:Y:S02]  /*62ec0*/  LEA R12, P2, R4, R0, 0x1 ;  /* 0x00000000040c7211 */ /* 0x001fe400078408ff */
[----:B------:R-:W-:Y:S02]  /*62ed0*/  PRMT R17, R22, 0x7632, R17 ;  /* 0x0000763216117816 */ /* 0x000fe40000000011 */
[----:B------:R-:W-:Y:S01]  /*62ee0*/  LEA.HI.X.SX32 R13, R4, R2, 0x1, P2 ;  /* 0x00000002040d7211 */ /* 0x000fe200010f0eff */
[----:B------:R-:W3:Y:S01]  /*62ef0*/  LDL.LU R22, [R1+0x1aec] ;  /* 0x001aec0001167983 */ /* 0x000ee20000300800 */
[C---:B----4-:R-:W-:Y:S01]  /*62f00*/  ISETP.LT.AND P4, PT, R26.reuse, c[0x0][0x17c], !P0 ;  /* 0x00005f001a007a0c */ /* 0x050fe20004781270 */
[----:B------:R-:W-:Y:S01]  /*62f10*/  IMAD R5, R26, c[0x0][0x198], RZ ;  /* 0x000066001a057a24 */ /* 0x000fe200078e02ff */
[C---:B------:R-:W-:Y:S01]  /*62f20*/  ISETP.LT.AND P1, PT, R28.reuse, c[0x0][0x17c], !P0 ;  /* 0x00005f001c007a0c */ /* 0x040fe20004721270 */
[----:B------:R-:W-:Y:S01]  /*62f30*/  IMAD R3, R28, c[0x0][0x198], RZ ;  /* 0x000066001c037a24 */ /* 0x000fe200078e02ff */
[----:B------:R-:W4:Y:S04]  /*62f40*/  LDL.LU R26, [R1+0x140] ;  /* 0x00014000011a7983 */ /* 0x000f280000300800 */
[----:B------:R-:W4:Y:S04]  /*62f50*/  LDL.LU R28, [R1+0x8] ;  /* 0x00000800011c7983 */ /* 0x000f280000300800 */
[----:B------:R-:W4:Y:S04]  /*62f60*/  LDL.LU R24, [R1+0x144] ;  /* 0x0001440001187983 */ /* 0x000f280000300800 */
[----:B------:R0:W-:Y:S01]  /*62f70*/  @P3 STG.E.U16 [R12.64], R17 ;  /* 0x000000110c003986 */ /* 0x0001e2000c101508 */
[----:B------:R-:W-:-:S03]  /*62f80*/  LEA R8, P5, R5, R0, 0x1 ;  /* 0x0000000005087211 */ /* 0x000fc600078a08ff */
[----:B0-----:R-:W4:Y:S01]  /*62f90*/  LDL.LU R17, [R1+0x134] ;  /* 0x0001340001117983 */ /* 0x001f220000300800 */
[----:B------:R-:W-:Y:S02]  /*62fa0*/  LEA R4, P6, R3, R0, 0x1 ;  /* 0x0000000003047211 */ /* 0x000fe400078c08ff */
[-C--:B------:R-:W-:Y:S02]  /*62fb0*/  LEA.HI.X.SX32 R9, R5, R2.reuse, 0x1, P5 ;  /* 0x0000000205097211 */ /* 0x080fe400028f0eff */
[----:B------:R-:W-:Y:S02]  /*62fc0*/  LEA.HI.X.SX32 R5, R3, R2, 0x1, P6 ;  /* 0x0000000203057211 */ /* 0x000fe400030f0eff */
[C---:B--2---:R-:W-:Y:S01]  /*62fd0*/  ISETP.LT.AND P5, PT, R29.reuse, c[0x0][0x17c], !P0 ;  /* 0x00005f001d007a0c */ /* 0x044fe200047a1270 */
[----:B------:R-:W-:Y:S02]  /*62fe0*/  IMAD R3, R29, c[0x0][0x198], RZ ;  /* 0x000066001d037a24 */ /* 0x000fe400078e02ff */
[----:B------:R-:W2:Y:S01]  /*62ff0*/  LDL.LU R29, [R1+0x148] ;  /* 0x00014800011d7983 */ /* 0x000ea20000300800 */
[C---:B------:R-:W-:Y:S01]  /*63000*/  IMAD R16, R25.reuse, c[0x0][0x198], RZ ;  /* 0x0000660019107a24 */ /* 0x040fe200078e02ff */
[----:B------:R-:W-:-:S02]  /*63010*/  ISETP.LT.AND P2, PT, R25, c[0x0][0x17c], !P0 ;  /* 0x00005f0019007a0c */ /* 0x000fc40004741270 */
[----:B------:R5:W-:Y:S02]  /*63020*/  @P4 STG.E.U16 [R8.64], R27 ;  /* 0x0000001b08004986 */ /* 0x000be4000c101508 */
[C---:B------:R-:W-:Y:S02]  /*63030*/  LEA R12, P3, R16.reuse, R0, 0x1 ;  /* 0x00000000100c7211 */ /* 0x040fe400078608ff */
[----:B------:R-:W2:Y:S02]  /*63040*/  LDL.LU R25, [R1+0x14c] ;  /* 0x00014c0001197983 */ /* 0x000ea40000300800 */
[----:B------:R-:W-:Y:S01]  /*63050*/  LEA.HI.X.SX32 R13, R16, R2, 0x1, P3 ;  /* 0x00000002100d7211 */ /* 0x000fe200018f0eff */
[----:B-----5:R-:W-:-:S05]  /*63060*/  IMAD R9, R20, c[0x0][0x198], RZ ;  /* 0x0000660014097a24 */ /* 0x020fca00078e02ff */
[----:B------:R-:W-:-:S04]  /*63070*/  LEA R8, P6, R9, R0, 0x1 ;  /* 0x0000000009087211 */ /* 0x000fc800078c08ff */
[----:B------:R-:W-:Y:S01]  /*63080*/  LEA.HI.X.SX32 R9, R9, R2, 0x1, P6 ;  /* 0x0000000209097211 */ /* 0x000fe200030f0eff */
[----:B---3--:R-:W-:Y:S04]  /*63090*/  @P1 STG.E.U16 [R4.64], R22 ;  /* 0x0000001604001986 */ /* 0x008fe8000c101508 */
[----:B------:R0:W-:Y:S01]  /*630a0*/  @P2 STG.E.U16 [R12.64], R10 ;  /* 0x0000000a0c002986 */ /* 0x0001e2000c101508 */
[----:B------:R-:W-:-:S03]  /*630b0*/  ISETP.LT.AND P1, PT, R20, c[0x0][0x17c], !P0 ;  /* 0x00005f0014007a0c */ /* 0x000fc60004721270 */
[----:B------:R-:W3:Y:S01]  /*630c0*/  LDL.LU R20, [R1+0x150] ;  /* 0x0001500001147983 */ /* 0x000ee20000300800 */
[----:B0-----:R-:W-:-:S04]  /*630d0*/  LEA R12, P2, R3, R0, 0x1 ;  /* 0x00000000030c7211 */ /* 0x001fc800078408ff */
[----:B------:R-:W-:Y:S01]  /*630e0*/  LEA.HI.X.SX32 R13, R3, R2, 0x1, P2 ;  /* 0x00000002030d7211 */ /* 0x000fe200010f0eff */
[C---:B------:R-:W-:Y:S01]  /*630f0*/  IMAD R3, R21.reuse, c[0x0][0x198], RZ ;  /* 0x0000660015037a24 */ /* 0x040fe200078e02ff */
[----:B------:R-:W-:Y:S01]  /*63100*/  ISETP.LT.AND P2, PT, R21, c[0x0][0x17c], !P0 ;  /* 0x00005f0015007a0c */ /* 0x000fe20004741270 */
[----:B----4-:R-:W-:Y:S01]  /*63110*/  IMAD R16, R26, c[0x0][0x198], RZ ;  /* 0x000066001a107a24 */ /* 0x010fe200078e02ff */
[----:B------:R-:W4:Y:S01]  /*63120*/  LDL.LU R21, [R1+0x154] ;  /* 0x0001540001157983 */ /* 0x000f220000300800 */
[C---:B------:R-:W-:Y:S01]  /*63130*/  IMAD R5, R17.reuse, c[0x0][0x198], RZ ;  /* 0x0000660011057a24 */ /* 0x040fe200078e02ff */
[----:B------:R-:W-:Y:S02]  /*63140*/  ISETP.LT.AND P3, PT, R17, c[0x0][0x17c], !P0 ;  /* 0x00005f0011007a0c */ /* 0x000fe40004761270 */
[----:B------:R0:W-:Y:S02]  /*63150*/  @P5 STG.E.U16 [R12.64], R18 ;  /* 0x000000120c005986 */ /* 0x0001e4000c101508 */
[----:B------:R-:W-:-:S04]  /*63160*/  LEA R4, P4, R5, R0, 0x1 ;  /* 0x0000000005047211 */ /* 0x000fc800078808ff */
[----:B------:R-:W-:Y:S02]  /*63170*/  LEA.HI.X.SX32 R5, R5, R2, 0x1, P4 ;  /* 0x0000000205057211 */ /* 0x000fe400020f0eff */
[----:B0-----:R-:W-:-:S03]  /*63180*/  LEA R12, P5, R3, R0, 0x1 ;  /* 0x00000000030c7211 */ /* 0x001fc600078a08ff */
[----:B------:R0:W-:Y:S01]  /*63190*/  @P3 STG.E.U16 [R4.64], R28 ;  /* 0x0000001c04003986 */ /* 0x0001e2000c101508 */
[----:B------:R-:W-:-:S03]  /*631a0*/  LEA.HI.X.SX32 R13, R3, R2, 0x1, P5 ;  /* 0x00000002030d7211 */ /* 0x000fc600028f0eff */
[----:B------:R1:W-:Y:S01]  /*631b0*/  @P1 STG.E.U16 [R8.64], R6 ;  /* 0x0000000608001986 */ /* 0x0003e2000c101508 */
[----:B------:R-:W-:-:S03]  /*631c0*/  ISETP.LT.AND P4, PT, R26, c[0x0][0x17c], !P0 ;  /* 0x00005f001a007a0c */ /* 0x000fc60004781270 */
[----:B------:R-:W-:Y:S04]  /*631d0*/  @P2 STG.E.U16 [R12.64], R14 ;  /* 0x0000000e0c002986 */ /* 0x000fe8000c101508 */
[----:B------:R-:W5:Y:S01]  /*631e0*/  LDL.LU R26, [R1+0x158] ;  /* 0x00015800011a7983 */ /* 0x000f620000300800 */
[C---:B--2---:R-:W-:Y:S01]  /*631f0*/  ISETP.LT.AND P2, PT, R29.reuse, c[0x0][0x17c], !P0 ;  /* 0x00005f001d007a0c */ /* 0x044fe20004741270 */
[----:B------:R-:W-:Y:S02]  /*63200*/  IMAD R3, R29, c[0x0][0x198], RZ ;  /* 0x000066001d037a24 */ /* 0x000fe400078e02ff */
[----:B------:R-:W2:Y:S01]  /*63210*/  LDL.LU R29, [R1+0x15c] ;  /* 0x00015c00011d7983 */ /* 0x000ea20000300800 */
[----:B0-----:R-:W-:Y:S01]  /*63220*/  LEA R4, P3, R16, R0, 0x1 ;  /* 0x0000000010047211 */ /* 0x001fe200078608ff */
[----:B-1----:R-:W-:-:S03]  /*63230*/  IMAD R9, R24, c[0x0][0x198], RZ ;  /* 0x0000660018097a24 */ /* 0x002fc600078e02ff */
[----:B------:R-:W-:Y:S02]  /*63240*/  LEA.HI.X.SX32 R5, R16, R2, 0x1, P3 ;  /* 0x0000000210057211 */ /* 0x000fe400018f0eff */
[----:B------:R-:W-:-:S03]  /*63250*/  ISETP.LT.AND P3, PT, R24, c[0x0][0x17c], !P0 ;  /* 0x00005f0018007a0c */ /* 0x000fc60004761270 */
[----:B------:R0:W-:Y:S01]  /*63260*/  @P4 STG.E.U16 [R4.64], R23 ;  /* 0x0000001704004986 */ /* 0x0001e2000c101508 */
[----:B------:R-:W-:-:S03]  /*63270*/  PRMT R6, R27, 0x7632, R6 ;  /* 0x000076321b067816 */ /* 0x000fc60000000006 */
[----:B------:R-:W4:Y:S01]  /*63280*/  LDL.LU R27, [R1+0x160] ;  /* 0x00016000011b7983 */ /* 0x000f220000300800 */
[----:B0-----:R-:W-:-:S04]  /*63290*/  LEA R4, P4, R9, R0, 0x1 ;  /* 0x0000000009047211 */ /* 0x001fc800078808ff */
[----:B------:R-:W-:-:S05]  /*632a0*/  LEA.HI.X.SX32 R5, R9, R2, 0x1, P4 ;  /* 0x0000000209057211 */ /* 0x000fca00020f0eff */
[----:B------:R0:W-:Y:S01]  /*632b0*/  @P3 STG.E.U16 [R4.64], R6 ;  /* 0x0000000604003986 */ /* 0x0001e2000c101508 */
[----:B------:R-:W-:Y:S01]  /*632c0*/  IMAD R13, R25, c[0x0][0x198], RZ ;  /* 0x00006600190d7a24 */ /* 0x000fe200078e02ff */
[----:B------:R-:W-:Y:S02]  /*632d0*/  LEA R8, P5, R3, R0, 0x1 ;  /* 0x0000000003087211 */ /* 0x000fe400078a08ff */
[----:B0-----:R-:W-:Y:S02]  /*632e0*/  PRMT R6, R28, 0x7632, R6 ;  /* 0x000076321c067816 */ /* 0x001fe40000000006 */
[----:B------:R-:W4:Y:S01]  /*632f0*/  LDL.LU R28, [R1+0x164] ;  /* 0x00016400011c7983 */ /* 0x000f220000300800 */
[----:B------:R-:W-:Y:S02]  /*63300*/  ISETP.LT.AND P1, PT, R25, c[0x0][0x17c], !P0 ;  /* 0x00005f0019007a0c */ /* 0x000fe40004721270 */
[----:B------:R-:W-:Y:S01]  /*63310*/  LEA.HI.X.SX32 R9, R3, R2, 0x1, P5 ;  /* 0x0000000203097211 */ /* 0x000fe200028f0eff */
[----:B------:R-:W4:Y:S01]  /*63320*/  LDL.LU R25, [R1+0x168] ;  /* 0x0001680001197983 */ /* 0x000f220000300800 */
[----:B------:R-:W-:-:S02]  /*63330*/  LEA R12, P4, R13, R0, 0x1 ;  /* 0x000000000d0c7211 */ /* 0x000fc400078808ff */
[----:B------:R-:W-:Y:S02]  /*63340*/  PRMT R22, R22, 0x7632, R22 ;  /* 0x0000763216167816 */ /* 0x000fe40000000016 */
[----:B------:R-:W-:Y:S02]  /*63350*/  PRMT R10, R10, 0x7632, R10 ;  /* 0x000076320a0a7816 */ /* 0x000fe4000000000a */
[----:B------:R-:W-:Y:S01]  /*63360*/  LEA.HI.X.SX32 R13, R13, R2, 0x1, P4 ;  /* 0x000000020d0d7211 */ /* 0x000fe200020f0eff */
[----:B------:R-:W-:Y:S01]  /*63370*/  @P2 STG.E.U16 [R8.64], R22 ;  /* 0x0000001608002986 */ /* 0x000fe2000c101508 */
[C---:B---3--:R-:W-:Y:S01]  /*63380*/  IMAD R3, R20.reuse, c[0x0][0x198], RZ ;  /* 0x0000660014037a24 */ /* 0x048fe200078e02ff */
[----:B------:R-:W-:Y:S02]  /*63390*/  ISETP.LT.AND P2, PT, R20, c[0x0][0x17c], !P0 ;  /* 0x00005f0014007a0c */ /* 0x000fe40004741270 */
[----:B------:R0:W-:Y:S02]  /*633a0*/  @P1 STG.E.U16 [R12.64], R10 ;  /* 0x0000000a0c001986 */ /* 0x0001e4000c101508 */
[----:B------:R-:W-:-:S02]  /*633b0*/  LEA R4, P4, R3, R0, 0x1 ;  /* 0x0000000003047211 */ /* 0x000fc400078808ff */
[----:B------:R-:W3:Y:S02]  /*633c0*/  LDL.LU R20, [R1+0x16c] ;  /* 0x00016c0001147983 */ /* 0x000ee40000300800 */
[----:B------:R-:W-:Y:S02]  /*633d0*/  LEA.HI.X.SX32 R5, R3, R2, 0x1, P4 ;  /* 0x0000000203057211 */ /* 0x000fe400020f0eff */
[C---:B-----5:R-:W-:Y:S01]  /*633e0*/  ISETP.LT.AND P1, PT, R26.reuse, c[0x0][0x17c], !P0 ;  /* 0x00005f001a007a0c */ /* 0x060fe20004721270 */
[----:B------:R-:W-:Y:S01]  /*633f0*/  IMAD R3, R26, c[0x0][0x198], RZ ;  /* 0x000066001a037a24 */ /* 0x000fe200078e02ff */
[C---:B--2---:R-:W-:Y:S01]  /*63400*/  ISETP.LT.AND P4, PT, R29.reuse, c[0x0][0x17c], !P0 ;  /* 0x00005f001d007a0c */ /* 0x044fe20004781270 */
[----:B0-----:R-:W-:Y:S02]  /*63410*/  IMAD R10, R29, c[0x0][0x198], RZ ;  /* 0x000066001d0a7a24 */ /* 0x001fe400078e02ff */
[----:B------:R-:W2:Y:S04]  /*63420*/  LDL.LU R29, [R1+0x1a8] ;  /* 0x0001a800011d7983 */ /* 0x000ea80000300800 */
[----:B------:R-:W5:Y:S01]  /*63430*/  LDL.LU R26, [R1+0x170] ;  /* 0x00017000011a7983 */ /* 0x000f620000300800 */
[C---:B----4-:R-:W-:Y:S01]  /*63440*/  IMAD R9, R21.reuse, c[0x0][0x198], RZ ;  /* 0x0000660015097a24 */ /* 0x050fe200078e02ff */
[----:B------:R-:W-:-:S02]  /*63450*/  ISETP.LT.AND P3, PT, R21, c[0x0][0x17c], !P0 ;  /* 0x00005f0015007a0c */ /* 0x000fc40004761270 */
[----:B------:R-:W-:Y:S01]  /*63460*/  PRMT R18, R18, 0x7632, R18 ;  /* 0x0000763212127816 */ /* 0x000fe20000000012 */
[----:B------:R-:W4:Y:S01]  /*63470*/  LDL.LU R17, [R1+0x1c] ;  /* 0x00001c0001117983 */ /* 0x000f220000300800 */
[----:B------:R-:W-:-:S03]  /*63480*/  LEA R8, P5, R9, R0, 0x1 ;  /* 0x0000000009087211 */ /* 0x000fc600078a08ff */
[----:B------:R0:W-:Y:S01]  /*63490*/  @P2 STG.E.U16 [R4.64], R18 ;  /* 0x0000001204002986 */ /* 0x0001e2000c101508 */
[----:B------:R-:W-:Y:S02]  /*634a0*/  LEA.HI.X.SX32 R9, R9, R2, 0x1, P5 ;  /* 0x0000000209097211 */ /* 0x000fe400028f0eff */
[----:B------:R-:W-:Y:S01]  /*634b0*/  PRMT R14, R14, 0x7632, R14 ;  /* 0x000076320e0e7816 */ /* 0x000fe2000000000e */
[----:B------:R-:W4:Y:S04]  /*634c0*/  LDL.LU R21, [R1+0x174] ;  /* 0x0001740001157983 */ /* 0x000f280000300800 */
[----:B------:R1:W-:Y:S01]  /*634d0*/  @P3 STG.E.U16 [R8.64], R6 ;  /* 0x0000000608003986 */ /* 0x0003e2000c101508 */
[----:B0-----:R-:W-:-:S04]  /*634e0*/  LEA R4, P2, R3, R0, 0x1 ;  /* 0x0000000003047211 */ /* 0x001fc800078408ff */
[----:B------:R-:W-:Y:S02]  /*634f0*/  LEA.HI.X.SX32 R5, R3, R2, 0x1, P2 ;  /* 0x0000000203057211 */ /* 0x000fe400010f0eff */
[----:B-1----:R-:W-:Y:S02]  /*63500*/  LEA R8, P3, R10, R0, 0x1 ;  /* 0x000000000a087211 */ /* 0x002fe400078608ff */
[----:B------:R-:W-:Y:S02]  /*63510*/  PRMT R6, R6, 0x7632, R6 ;  /* 0x0000763206067816 */ /* 0x000fe40000000006 */
[----:B------:R-:W-:-:S03]  /*63520*/  LEA.HI.X.SX32 R9, R10, R2, 0x1, P3 ;  /* 0x000000020a097211 */ /* 0x000fc600018f0eff */
[----:B------:R-:W-:Y:S04]  /*63530*/  @P1 STG.E.U16 [R4.64], R6 ;  /* 0x0000000604001986 */ /* 0x000fe8000c101508 */
[----:B------:R0:W-:Y:S01]  /*63540*/  @P4 STG.E.U16 [R8.64], R14 ;  /* 0x0000000e08004986 */ /* 0x0001e2000c101508 */
[C---:B------:R-:W-:Y:S01]  /*63550*/  ISETP.LT.AND P3, PT, R27.reuse, c[0x0][0x17c], !P0 ;  /* 0x00005f001b007a0c */ /* 0x040fe20004761270 */
[----:B------:R-:W-:Y:S01]  /*63560*/  IMAD R3, R27, c[0x0][0x198], RZ ;  /* 0x000066001b037a24 */ /* 0x000fe200078e02ff */
[C---:B------:R-:W-:Y:S02]  /*63570*/  ISETP.LT.AND P4, PT, R28.reuse, c[0x0][0x17c], !P0 ;  /* 0x00005f001c007a0c */ /* 0x040fe40004781270 */
[----:B0-----:R-:W-:Y:S02]  /*63580*/  PRMT R9, R23, 0x7632, R9 ;  /* 0x0000763217097816 */ /* 0x001fe40000000009 */
[----:B------:R-:W4:Y:S01]  /*63590*/  LDL.LU R23, [R1+0x1ae8] ;  /* 0x001ae80001177983 */ /* 0x000f220000300800 */
[----:B------:R-:W-:-:S03]  /*635a0*/  IMAD R6, R28, c[0x0][0x198], RZ ;  /* 0x000066001c067a24 */ /* 0x000fc600078e02ff */
[----:B------:R-:W4:Y:S04]  /*635b0*/  LDL.LU R27, [R1+0x178] ;  /* 0x00017800011b7983 */ /* 0x000f280000300800 */
[----:B------:R-:W4:Y:S01]  /*635c0*/  LDL.LU R28, [R1+0x1ac] ;  /* 0x0001ac00011c7983 */ /* 0x000f220000300800 */
[----:B------:R-:W-:-:S03]  /*635d0*/  LEA R4, P1, R3, R0, 0x1 ;  /* 0x0000000003047211 */ /* 0x000fc600078208ff */
[----:B------:R-:W4:Y:S01]  /*635e0*/  LDL.LU R24, [R1+0x17c] ;  /* 0x00017c0001187983 */ /* 0x000f220000300800 */
[----:B------:R-:W-:-:S05]  /*635f0*/  LEA.HI.X.SX32 R5, R3, R2, 0x1, P1 ;  /* 0x0000000203057211 */ /* 0x000fca00008f0eff */
[----:B------:R0:W-:Y:S01]  /*63600*/  @P3 STG.E.U16 [R4.64], R9 ;  /* 0x0000000904003986 */ /* 0x0001e2000c101508 */
[C---:B------:R-:W-:Y:S01]  /*63610*/  IMAD R3, R25.reuse, c[0x0][0x198], RZ ;  /* 0x0000660019037a24 */ /* 0x040fe200078e02ff */
[----:B------:R-:W-:-:S04]  /*63620*/  ISETP.LT.AND P2, PT, R25, c[0x0][0x17c], !P0 ;  /* 0x00005f0019007a0c */ /* 0x000fc80004741270 */
[----:B0-----:R-:W-:-:S04]  /*63630*/  LEA R4, P5, R3, R0, 0x1 ;  /* 0x0000000003047211 */ /* 0x001fc800078a08ff */
[----:B------:R-:W-:Y:S02]  /*63640*/  LEA.HI.X.SX32 R5, R3, R2, 0x1, P5 ;  /* 0x0000000203057211 */ /* 0x000fe400028f0eff */
[----:B--2---:R-:W-:Y:S02]  /*63650*/  ISETP.LT.AND P3, PT, R29, c[0x0][0x17c], !P0 ;  /* 0x00005f001d007a0c */ /* 0x004fe40004761270 */
[----:B------:R-:W2:Y:S01]  /*63660*/  LDL.LU R29, [R1+0xc] ;  /* 0x00000c00011d7983 */ /* 0x000ea20000300800 */
[C---:B-----5:R-:W-:Y:S01]  /*63670*/  ISETP.LT.AND P5, PT, R26.reuse, c[0x0][0x17c], !P0 ;  /* 0x00005f001a007a0c */ /* 0x060fe200047a1270 */
[----:B------:R-:W-:Y:S02]  /*63680*/  IMAD R3, R26, c[0x0][0x198], RZ ;  /* 0x000066001a037a24 */ /* 0x000fe400078e02ff */
[----:B------:R-:W5:Y:S04]  /*63690*/  LDL.LU R25, [R1+0x180] ;  /* 0x0001800001197983 */ /* 0x000f680000300800 */
[----:B------:R-:W5:Y:S01]  /*636a0*/  LDL.LU R26, [R1+0x184] ;  /* 0x00018400011a7983 */ /* 0x000f620000300800 */
[----:B------:R-:W-:Y:S01]  /*636b0*/  LEA R8, P6, R6, R0, 0x1 ;  /* 0x0000000006087211 */ /* 0x000fe200078c08ff */
[C---:B---3--:R-:W-:Y:S01]  /*636c0*/  IMAD R10, R20.reuse, c[0x0][0x198], RZ ;  /* 0x00006600140a7a24 */ /* 0x048fe200078e02ff */
[----:B------:R-:W-:-:S02]  /*636d0*/  ISETP.LT.AND P1, PT, R20, c[0x0][0x17c], !P0 ;  /* 0x00005f0014007a0c */ /* 0x000fc40004721270 */
[----:B------:R-:W-:Y:S01]  /*636e0*/  LEA.HI.X.SX32 R9, R6, R2, 0x1, P6 ;  /* 0x0000000206097211 */ /* 0x000fe200030f0eff */
[----:B------:R-:W3:Y:S01]  /*636f0*/  LDL.LU R20, [R1+0x188] ;  /* 0x0001880001147983 */ /* 0x000ee20000300800 */
[C---:B------:R-:W-:Y:S01]  /*63700*/  LEA R12, P6, R10.reuse, R0, 0x1 ;  /* 0x000000000a0c7211 */ /* 0x040fe200078c08ff */
[C---:B----4-:R-:W-:Y:S02]  /*63710*/  IMAD R6, R21.reuse, c[0x0][0x198], RZ ;  /* 0x0000660015067a24 */ /* 0x050fe400078e02ff */
[----:B------:R0:W-:Y:S01]  /*63720*/  @P4 STG.E.U16 [R8.64], R17 ;  /* 0x0000001108004986 */ /* 0x0001e2000c101508 */
[----:B------:R-:W-:Y:S02]  /*63730*/  LEA.HI.X.SX32 R13, R10, R2, 0x1, P6 ;  /* 0x000000020a0d7211 */ /* 0x000fe400030f0eff */
[----:B------:R-:W-:Y:S02]  /*63740*/  ISETP.LT.AND P4, PT, R21, c[0x0][0x17c], !P0 ;  /* 0x00005f0015007a0c */ /* 0x000fe40004781270 */
[----:B------:R-:W4:Y:S01]  /*63750*/  LDL.LU R21, [R1+0xac] ;  /* 0x0000ac0001157983 */ /* 0x000f220000300800 */
[----:B0-----:R-:W-:-:S03]  /*63760*/  LEA R8, P6, R6, R0, 0x1 ;  /* 0x0000000006087211 */ /* 0x001fc600078c08ff */
[----:B------:R0:W-:Y:S04]  /*63770*/  @P2 STG.E.U16 [R4.64], R23 ;  /* 0x0000001704002986 */ /* 0x0001e8000c101508 */
[----:B------:R-:W-:Y:S01]  /*63780*/  @P1 STG.E.U16 [R12.64], R11 ;  /* 0x0000000b0c001986 */ /* 0x000fe2000c101508 */
[----:B------:R-:W-:Y:S02]  /*63790*/  ISETP.LT.AND P1, PT, R27, c[0x0][0x17c], !P0 ;  /* 0x00005f001b007a0c */ /* 0x000fe40004721270 */
[----:B0-----:R-:W-:-:S04]  /*637a0*/  LEA R4, P2, R3, R0, 0x1 ;  /* 0x0000000003047211 */ /* 0x001fc800078408ff */
[-C--:B------:R-:W-:Y:S01]  /*637b0*/  LEA.HI.X.SX32 R5, R3, R2.reuse, 0x1, P2 ;  /* 0x0000000203057211 */ /* 0x080fe200010f0eff */
[----:B------:R-:W-:Y:S01]  /*637c0*/  IMAD R3, R27, c[0x0][0x198], RZ ;  /* 0x000066001b037a24 */ /* 0x000fe200078e02ff */
[----:B------:R-:W-:Y:S01]  /*637d0*/  ISETP.LT.AND P2, PT, R28, c[0x0][0x17c], !P0 ;  /* 0x00005f001c007a0c */ /* 0x000fe20004741270 */
[----:B------:R-:W4:Y:S04]  /*637e0*/  LDL.LU R27, [R1+0x18c] ;  /* 0x00018c00011b7983 */ /* 0x000f280000300800 */
[----:B------:R-:W4:Y:S01]  /*637f0*/  LDL.LU R28, [R1+0x190] ;  /* 0x00019000011c7983 */ /* 0x000f220000300800 */
[----:B------:R-:W-:-:S03]  /*63800*/  LEA.HI.X.SX32 R9, R6, R2, 0x1, P6 ;  /* 0x0000000206097211 */ /* 0x000fc600030f0eff */
[----:B------:R0:W-:Y:S02]  /*63810*/  @P5 STG.E.U16 [R4.64], R19 ;  /* 0x0000001304005986 */ /* 0x0001e4000c101508 */
[----:B0-----:R-:W-:-:S04]  /*63820*/  LEA R4, P5, R3, R0, 0x1 ;  /* 0x0000000003047211 */ /* 0x001fc800078a08ff */
[----:B------:R-:W-:Y:S01]  /*63830*/  LEA.HI.X.SX32 R5, R3, R2, 0x1, P5 ;  /* 0x0000000203057211 */ /* 0x000fe200028f0eff */
[----:B------:R-:W-:Y:S01]  /*63840*/  IMAD R10, R24, c[0x0][0x198], RZ ;  /* 0x00006600180a7a24 */ /* 0x000fe200078e02ff */
[----:B--2---:R-:W-:Y:S01]  /*63850*/  PRMT R3, R29, 0x7632, R3 ;  /* 0x000076321d037816 */ /* 0x004fe20000000003 */
[----:B------:R0:W-:Y:S04]  /*63860*/  @P4 STG.E.U16 [R8.64], R29 ;  /* 0x0000001d08004986 */ /* 0x0001e8000c101508 */
[----:B0-----:R-:W2:Y:S01]  /*63870*/  LDL.LU R29, [R1+0x194] ;  /* 0x00019400011d7983 */ /* 0x001ea20000300800 */
[----:B------:R-:W-:-:S03]  /*63880*/  LEA R8, P4, R10, R0, 0x1 ;  /* 0x000000000a087211 */ /* 0x000fc600078808ff */
[----:B------:R0:W-:Y:S01]  /*63890*/  @P1 STG.E.U16 [R4.64], R7 ;  /* 0x0000000704001986 */ /* 0x0001e2000c101508 */
[----:B------:R-:W-:Y:S01]  /*638a0*/  LEA.HI.X.SX32 R9, R10, R2, 0x1, P4 ;  /* 0x000000020a097211 */ /* 0x000fe200020f0eff */
[C---:B-----5:R-:W-:Y:S01]  /*638b0*/  IMAD R10, R26.reuse, c[0x0][0x198], RZ ;  /* 0x000066001a0a7a24 */ /* 0x060fe200078e02ff */
[----:B------:R-:W-:Y:S02]  /*638c0*/  ISETP.LT.AND P1, PT, R26, c[0x0][0x17c], !P0 ;  /* 0x00005f001a007a0c */ /* 0x000fe40004721270 */
[----:B------:R-:W5:Y:S01]  /*638d0*/  LDL.LU R26, [R1+0x198] ;  /* 0x00019800011a7983 */ /* 0x000f620000300800 */
[----:B------:R-:W-:Y:S02]  /*638e0*/  ISETP.LT.AND P6, PT, R24, c[0x0][0x17c], !P0 ;  /* 0x00005f0018007a0c */ /* 0x000fe400047c1270 */
[C---:B------:R-:W-:Y:S01]  /*638f0*/  ISETP.LT.AND P5, PT, R25.reuse, c[0x0][0x17c], !P0 ;  /* 0x00005f0019007a0c */ /* 0x040fe200047a1270 */
[----:B0-----:R-:W-:-:S05]  /*63900*/  IMAD R5, R25, c[0x0][0x198], RZ ;  /* 0x0000660019057a24 */ /* 0x001fca00078e02ff */
[----:B------:R-:W-:Y:S01]  /*63910*/  LEA R4, P4, R5, R0, 0x1 ;  /* 0x0000000005047211 */ /* 0x000fe200078808ff */
[----:B---3--:R-:W-:-:S03]  /*63920*/  IMAD R12, R20, c[0x0][0x198], RZ ;  /* 0x00006600140c7a24 */ /* 0x008fc600078e02ff */
[----:B------:R-:W-:Y:S01]  /*63930*/  LEA.HI.X.SX32 R5, R5, R2, 0x1, P4 ;  /* 0x0000000205057211 */ /* 0x000fe200020f0eff */
[----:B------:R0:W-:Y:S04]  /*63940*/  @P6 STG.E.U16 [R8.64], R15 ;  /* 0x0000000f08006986 */ /* 0x0001e8000c101508 */
[----:B----4-:R1:W-:Y:S01]  /*63950*/  @P5 STG.E.U16 [R4.64], R21 ;  /* 0x0000001504005986 */ /* 0x0103e2000c101508 */
[-C--:B0-----:R-:W-:Y:S02]  /*63960*/  LEA R8, P6, R10, R0.reuse, 0x1 ;  /* 0x000000000a087211 */ /* 0x081fe400078c08ff */
[----:B-1----:R-:W-:Y:S02]  /*63970*/  LEA R4, P5, R12, R0, 0x1 ;  /* 0x000000000c047211 */ /* 0x002fe400078a08ff */
[----:B------:R-:W-:-:S02]  /*63980*/  LEA.HI.X.SX32 R9, R10, R2, 0x1, P6 ;  /* 0x000000020a097211 */ /* 0x000fc400030f0eff */
[----:B------:R-:W-:Y:S02]  /*63990*/  LEA.HI.X.SX32 R5, R12, R2, 0x1, P5 ;  /* 0x000000020c057211 */ /* 0x000fe400028f0eff */
[----:B------:R-:W-:-:S05]  /*639a0*/  PRMT R6, R17, 0x7632, R6 ;  /* 0x0000763211067816 */ /* 0x000fca0000000006 */
[----:B------:R0:W-:Y:S01]  /*639b0*/  @P1 STG.E.U16 [R8.64], R6 ;  /* 0x0000000608001986 */ /* 0x0001e2000c101508 */
[C---:B------:R-:W-:Y:S01]  /*639c0*/  ISETP.LT.AND P6, PT, R28.reuse, c[0x0][0x17c], !P0 ;  /* 0x00005f001c007a0c */ /* 0x040fe200047c1270 */
[----:B------:R-:W-:Y:S02]  /*639d0*/  IMAD R12, R28, c[0x0][0x198], RZ ;  /* 0x000066001c0c7a24 */ /* 0x000fe400078e02ff */
[----:B------:R-:W1:Y:S01]  /*639e0*/  S2R R28, SR_TID.X ;  /* 0x00000000001c7919 */ /* 0x000e620000002100 */
[----:B0-----:R-:W-:Y:S01]  /*639f0*/  IMAD R6, R27, c[0x0][0x198], RZ ;  /* 0x000066001b067a24 */ /* 0x001fe200078e02ff */
[----:B------:R-:W-:-:S04]  /*63a00*/  ISETP.LT.AND P4, PT, R20, c[0x0][0x17c], !P0 ;  /* 0x00005f0014007a0c */ /* 0x000fc80004781270 */
[----:B------:R-:W-:-:S04]  /*63a10*/  LEA R8, P5, R6, R0, 0x1 ;  /* 0x0000000006087211 */ /* 0x000fc800078a08ff */
[----:B------:R-:W-:Y:S02]  /*63a20*/  LEA.HI.X.SX32 R9, R6, R2, 0x1, P5 ;  /* 0x0000000206097211 */ /* 0x000fe400028f0eff */
[----:B------:R-:W-:Y:S02]  /*63a30*/  PRMT R23, R23, 0x7632, R23 ;  /* 0x0000763217177816 */ /* 0x000fe40000000017 */
[----:B------:R-:W-:Y:S02]  /*63a40*/  ISETP.LT.AND P1, PT, R27, c[0x0][0x17c], !P0 ;  /* 0x00005f001b007a0c */ /* 0x000fe40004721270 */
[----:B------:R-:W3:Y:S04]  /*63a50*/  LDL.LU R27, [R1+0x19c] ;  /* 0x00019c00011b7983 */ /* 0x000ee80000300800 */
[----:B------:R0:W-:Y:S01]  /*63a60*/  @P4 STG.E.U16 [R4.64], R23 ;  /* 0x0000001704004986 */ /* 0x0001e2000c101508 */
[----:B-1----:R-:W-:-:S03]  /*63a70*/  LOP3.LUT R16, R28, 0x3f, RZ, 0xc0, !PT ;  /* 0x0000003f1c107812 */ /* 0x002fc600078ec0ff */
[----:B------:R-:W-:Y:S04]  /*63a80*/  STL [R1+0x1adc], R21 ;  /* 0x001adc1501007387 */ /* 0x000fe80000100800 */
[----:B------:R-:W-:Y:S01]  /*63a90*/  STL [R1+0x1ae4], R15 ;  /* 0x001ae40f01007387 */ /* 0x000fe20000100800 */
[----:B0-----:R-:W-:-:S03]  /*63aa0*/  LEA R4, P4, R12, R0, 0x1 ;  /* 0x000000000c047211 */ /* 0x001fc600078808ff */
[----:B------:R-:W-:Y:S01]  /*63ab0*/  STL [R1+0x1ae0], R13 ;  /* 0x001ae00d01007387 */ /* 0x000fe20000100800 */
[----:B------:R-:W-:-:S03]  /*63ac0*/  LEA.HI.X.SX32 R5, R12, R2, 0x1, P4 ;  /* 0x000000020c057211 */ /* 0x000fc600020f0eff */
[----:B------:R-:W4:Y:S04]  /*63ad0*/  LDL.LU R17, [R1+0x1a0] ;  /* 0x0001a00001117983 */ /* 0x000f280000300800 */
[----:B------:R-:W3:Y:S01]  /*63ae0*/  LDL.LU R24, [R1+0x1b8] ;  /* 0x0001b80001187983 */ /* 0x000ee20000300800 */
[C---:B--2---:R-:W-:Y:S01]  /*63af0*/  ISETP.LT.AND P5, PT, R29.reuse, c[0x0][0x17c], !P0 ;  /* 0x00005f001d007a0c */ /* 0x044fe200047a1270 */
[----:B------:R-:W-:Y:S02]  /*63b00*/  IMAD R10, R29, c[0x0][0x198], RZ ;  /* 0x000066001d0a7a24 */ /* 0x000fe400078e02ff */
[----:B------:R-:W-:-:S05]  /*63b10*/  IMAD.SHL.U32 R29, R28, 0x400, RZ ;  /* 0x000004001c1d7824 */ /* 0x000fca00078e00ff */
[----:B------:R-:W-:-:S05]  /*63b20*/  LOP3.LUT R29, R29, 0x1800, RZ, 0xc0, !PT ;  /* 0x000018001d1d7812 */ /* 0x000fca00078ec0ff */
[----:B------:R-:W-:-:S05]  /*63b30*/  IMAD R29, R16, 0x10, R29 ;  /* 0x00000010101d7824 */ /* 0x000fca00078e021d */
[----:B------:R-:W0:Y:S01]  /*63b40*/  LDS.128 R12, [R29] ;  /* 0x000000001d0c7984 */ /* 0x000e220000000c00 */
[C---:B-----5:R-:W-:Y:S01]  /*63b50*/  ISETP.LT.AND P4, PT, R26.reuse, c[0x0][0x17c], !P0 ;  /* 0x00005f001a007a0c */ /* 0x060fe20004781270 */
[----:B------:R-:W-:Y:S02]  /*63b60*/  IMAD R6, R26, c[0x0][0x198], RZ ;  /* 0x000066001a067a24 */ /* 0x000fe400078e02ff */
[----:B------:R-:W-:-:S05]  /*63b70*/  IMAD.SHL.U32 R26, R28, 0x400, RZ ;  /* 0x000004001c1a7824 */ /* 0x000fca00078e00ff */
[----:B------:R-:W-:-:S05]  /*63b80*/  LOP3.LUT R26, R26, 0x1800, RZ, 0xc0, !PT ;  /* 0x000018001a1a7812 */ /* 0x000fca00078ec0ff */
[----:B------:R-:W-:-:S05]  /*63b90*/  IMAD R26, R16, 0x10, R26 ;  /* 0x00000010101a7824 */ /* 0x000fca00078e021a */
[----:B------:R-:W-:Y:S01]  /*63ba0*/  LOP3.LUT R26, R26, 0x20, RZ, 0x3c, !PT ;  /* 0x000000201a1a7812 */ /* 0x000fe200078e3cff */
[----:B0-----:R-:W-:Y:S04]  /*63bb0*/  STL.64 [R1+0x20], R12 ;  /* 0x0000200c01007387 */ /* 0x001fe80000100a00 */
[----:B------:R-:W-:Y:S04]  /*63bc0*/  STL.64 [R1+0x28], R14 ;  /* 0x0000280e01007387 */ /* 0x000fe80000100a00 */
[----:B------:R-:W0:Y:S04]  /*63bd0*/  LDS.128 R12, [R26] ;  /* 0x000000001a0c7984 */ /* 0x000e280000000c00 */
[----:B------:R-:W2:Y:S04]  /*63be0*/  LDL.LU R20, [R1+0x1a4] ;  /* 0x0001a40001147983 */ /* 0x000ea80000300800 */
[----:B0-----:R-:W-:Y:S04]  /*63bf0*/  STL.64 [R1+0x10], R12 ;  /* 0x0000100c01007387 */ /* 0x001fe80000100a00 */
[----:B------:R0:W-:Y:S04]  /*63c00*/  STL.64 [R1+0x18], R14 ;  /* 0x0000180e01007387 */ /* 0x0001e80000100a00 */
[----:B0-----:R-:W5:Y:S04]  /*63c10*/  LDL.LU R15, [R1+0x1ae4] ;  /* 0x001ae400010f7983 */ /* 0x001f680000300800 */
[----:B------:R-:W5:Y:S01]  /*63c20*/  LDL.LU R13, [R1+0x1ae0] ;  /* 0x001ae000010d7983 */ /* 0x000f620000300800 */
[C---:B------:R-:W-:Y:S01]  /*63c30*/  IMAD.SHL.U32 R25, R28.reuse, 0x400, RZ ;  /* 0x000004001c197824 */ /* 0x040fe200078e00ff */
[----:B------:R-:W-:Y:S01]  /*63c40*/  PRMT R11, R11, 0x7632, R11 ;  /* 0x000076320b0b7816 */ /* 0x000fe2000000000b */
[----:B------:R-:W-:Y:S01]  /*63c50*/  IMAD.SHL.U32 R28, R28, 0x400, RZ ;  /* 0x000004001c1c7824 */ /* 0x000fe200078e00ff */
[----:B------:R-:W-:-:S02]  /*63c60*/  PRMT R19, R19, 0x7632, R19 ;  /* 0x0000763213137816 */ /* 0x000fc40000000013 */
[----:B------:R-:W-:Y:S01]  /*63c70*/  LOP3.LUT R25, R25, 0x1800, RZ, 0xc0, !PT ;  /* 0x0000180019197812 */ /* 0x000fe200078ec0ff */
[----:B------:R0:W-:Y:S01]  /*63c80*/  @P1 STG.E.U16 [R8.64], R11 ;  /* 0x0000000b08001986 */ /* 0x0001e2000c101508 */
[----:B------:R-:W-:-:S03]  /*63c90*/  LOP3.LUT R28, R28, 0x1800, RZ, 0xc0, !PT ;  /* 0x000018001c1c7812 */ /* 0x000fc600078ec0ff */
[----:B------:R1:W-:Y:S01]  /*63ca0*/  @P6 STG.E.U16 [R4.64], R19 ;  /* 0x0000001304006986 */ /* 0x0003e2000c101508 */
[C---:B------:R-:W-:Y:S01]  /*63cb0*/  IMAD R25, R16.reuse, 0x10, R25 ;  /* 0x0000001010197824 */ /* 0x040fe200078e0219 */
[----:B------:R-:W-:Y:S01]  /*63cc0*/  PRMT R7, R7, 0x7632, R7 ;  /* 0x0000763207077816 */ /* 0x000fe20000000007 */
[----:B------:R-:W-:Y:S01]  /*63cd0*/  IMAD R28, R16, 0x10, R28 ;  /* 0x00000010101c7824 */ /* 0x000fe200078e021c */
[-C--:B0-----:R-:W-:Y:S02]  /*63ce0*/  LEA R8, P1, R10, R0.reuse, 0x1 ;  /* 0x000000000a087211 */ /* 0x081fe400078208ff */
[----:B-1----:R-:W-:Y:S02]  /*63cf0*/  LEA R4, P6, R6, R0, 0x1 ;  /* 0x0000000006047211 */ /* 0x002fe400078c08ff */
[-C--:B------:R-:W-:Y:S01]  /*63d00*/  LEA.HI.X.SX32 R9, R10, R2.reuse, 0x1, P1 ;  /* 0x000000020a097211 */ /* 0x080fe200008f0eff */
[----:B---3--:R-:W-:Y:S01]  /*63d10*/  IMAD R10, R27, c[0x0][0x198], RZ ;  /* 0x000066001b0a7a24 */ /* 0x008fe200078e02ff */
[----:B------:R-:W-:-:S02]  /*63d20*/  LEA.HI.X.SX32 R5, R6, R2, 0x1, P6 ;  /* 0x0000000206057211 */ /* 0x000fc400030f0eff */
[----:B------:R-:W-:Y:S01]  /*63d30*/  LOP3.LUT R25, R25, 0x40, RZ, 0x3c, !PT ;  /* 0x0000004019197812 */ /* 0x000fe200078e3cff */
[----:B------:R-:W-:Y:S01]  /*63d40*/  @P5 STG.E.U16 [R8.64], R3 ;  /* 0x0000000308005986 */ /* 0x000fe2000c101508 */
[----:B------:R-:W-:Y:S02]  /*63d50*/  LEA R14, P5, R10, R0, 0x1 ;  /* 0x000000000a0e7211 */ /* 0x000fe400078a08ff */
[----:B------:R-:W-:Y:S01]  /*63d60*/  LOP3.LUT R28, R28, 0x60, RZ, 0x3c, !PT ;  /* 0x000000601c1c7812 */ /* 0x000fe200078e3cff */
[----:B------:R-:W-:Y:S04]  /*63d70*/  @P4 STG.E.U16 [R4.64], R7 ;  /* 0x0000000704004986 */ /* 0x000fe8000c101508 */
[----:B------:R-:W0:Y:S01]  /*63d80*/  LDS.128 R4, [R25] ;  /* 0x0000000019047984 */ /* 0x000e220000000c00 */
[----:B------:R-:W-:-:S03]  /*63d90*/  ISETP.LT.AND P1, PT, R27, c[0x0][0x17c], !P0 ;  /* 0x00005f001b007a0c */ /* 0x000fc60004721270 */
[----:B------:R-:W3:Y:S04]  /*63da0*/  LDL.LU R27, [R1+0x1c0] ;  /* 0x0001c000011b7983 */ /* 0x000ee80000300800 */
[----:B0-----:R0:W-:Y:S04]  /*63db0*/  STL [R1+0x1ad4], R5 ;  /* 0x001ad40501007387 */ /* 0x0011e80000100800 */
[----:B0-----:R-:W3:Y:S04]  /*63dc0*/  LDL.LU R5, [R1+0x10] ;  /* 0x0000100001057983 */ /* 0x001ee80000300800 */
[----:B------:R-:W-:Y:S04]  /*63dd0*/  STL [R1+0x1ac8], R6 ;  /* 0x001ac80601007387 */ /* 0x000fe80000100800 */
[----:B------:R-:W-:Y:S01]  /*63de0*/  STL [R1+0x1ac4], R7 ;  /* 0x001ac40701007387 */ /* 0x000fe20000100800 */
[C---:B--2---:R-:W-:Y:S01]  /*63df0*/  ISETP.LT.AND P4, PT, R20.reuse, c[0x0][0x17c], !P0 ;  /* 0x00005f0014007a0c */ /* 0x044fe20004781270 */
[----:B------:R-:W-:-:S02]  /*63e00*/  IMAD R3, R20, c[0x0][0x198], RZ ;  /* 0x0000660014037a24 */ /* 0x000fc400078e02ff */
[----:B------:R-:W0:Y:S01]  /*63e10*/  LDS.128 R20, [R29+0x400] ;  /* 0x000400001d147984 */ /* 0x000e220000000c00 */
[----:B-----5:R-:W-:Y:S02]  /*63e20*/  PRMT R13, R15, 0x7632, R13 ;  /* 0x000076320f0d7816 */ /* 0x020fe4000000000d */
[----:B------:R-:W-:Y:S02]  /*63e30*/  LEA.HI.X.SX32 R15, R10, R2, 0x1, P5 ;  /* 0x000000020a0f7211 */ /* 0x000fe400028f0eff */
[----:B------:R-:W1:Y:S01]  /*63e40*/  LDS.128 R8, [R28] ;  /* 0x000000001c087984 */ /* 0x000e620000000c00 */
[----:B0-----:R-:W-:-:S03]  /*63e50*/  IMAD.MOV.U32 R6, RZ, RZ, R21 ;  /* 0x000000ffff067224 */ /* 0x001fc600078e0015 */
[----:B-1----:R0:W-:Y:S04]  /*63e60*/  STL [R1+0x1ad8], R9 ;  /* 0x001ad80901007387 */ /* 0x0021e80000100800 */
[----:B0-----:R-:W2:Y:S04]  /*63e70*/  LDL.LU R9, [R1+0x20] ;  /* 0x0000200001097983 */ /* 0x001ea80000300800 */
[----:B------:R0:W-:Y:S04]  /*63e80*/  STL [R1+0x1ad0], R10 ;  /* 0x001ad00a01007387 */ /* 0x0001e80000100800 */
[----:B------:R1:W-:Y:S04]  /*63e90*/  STL [R1+0x1acc], R11 ;  /* 0x001acc0b01007387 */ /* 0x0003e80000100800 */
[----:B------:R-:W-:Y:S04]  /*63ea0*/  STL [R1+0xc], R23 ;  /* 0x00000c1701007387 */ /* 0x000fe80000100800 */
[----:B------:R-:W5:Y:S01]  /*63eb0*/  LDL.LU R21, [R1+0x1adc] ;  /* 0x001adc0001157983 */ /* 0x000f620000300800 */
[C---:B----4-:R-:W-:Y:S01]  /*63ec0*/  IMAD R12, R17.reuse, c[0x0][0x198], RZ ;  /* 0x00006600110c7a24 */ /* 0x050fe200078e02ff */
[----:B------:R-:W-:-:S02]  /*63ed0*/  ISETP.LT.AND P6, PT, R17, c[0x0][0x17c], !P0 ;  /* 0x00005f0011007a0c */ /* 0x000fc400047c1270 */
[----:B------:R-:W-:Y:S02]  /*63ee0*/  @P1 STG.E.U16 [R14.64], R13 ;  /* 0x0000000d0e001986 */ /* 0x000fe4000c101508 */
[C---:B------:R-:W-:Y:S01]  /*63ef0*/  LEA R16, P1, R12.reuse, R0, 0x1 ;  /* 0x000000000c107211 */ /* 0x040fe200078208ff */
[----:B0-----:R-:W-:Y:S02]  /*63f00*/  IMAD.MOV.U32 R10, RZ, RZ, c[0x0][0x198] ;  /* 0x00006600ff0a7624 */ /* 0x001fe400078e00ff */
[----:B------:R-:W-:Y:S01]  /*63f10*/  IMAD.MOV.U32 R7, RZ, RZ, R22 ;  /* 0x000000ffff077224 */ /* 0x000fe200078e0016 */
[----:B------:R-:W-:Y:S01]  /*63f20*/  LEA.HI.X.SX32 R17, R12, R2, 0x1, P1 ;  /* 0x000000020c117211 */ /* 0x000fe200008f0eff */
[----:B-1----:R-:W-:Y:S01]  /*63f30*/  IMAD.MOV.U32 R11, RZ, RZ, R20 ;  /* 0x000000ffff0b7224 */ /* 0x002fe200078e0014 */
[----:B------:R-:W-:Y:S01]  /*63f40*/  LEA R20, P1, R3, R0, 0x1 ;  /* 0x0000000003147211 */ /* 0x000fe200078208ff */
[----:B------:R-:W-:Y:S01]  /*63f50*/  IMAD R22, R10, 0x2, R3 ;  /* 0x000000020a167824 */ /* 0x000fe200078e0203 */
[----:B------:R0:W1:Y:S01]  /*63f60*/  LDS.128 R12, [R26+0x400] ;  /* 0x000400001a0c7984 */ /* 0x0000620000000c00 */
[----:B------:R-:W-:-:S03]  /*63f70*/  ISETP.LT.AND P5, PT, R24, c[0x0][0x17c], !P0 ;  /* 0x00005f0018007a0c */ /* 0x000fc600047a1270 */
[----:B------:R-:W4:Y:S01]  /*63f80*/  LDL.LU R29, [R1+0x1d0] ;  /* 0x0001d000011d7983 */ /* 0x000f220000300800 */
[----:B-----5:R-:W-:Y:S02]  /*63f90*/  PRMT R18, R21, 0x7632, R18 ;  /* 0x0000763215127816 */ /* 0x020fe40000000012 */
[----:B------:R-:W-:Y:S01]  /*63fa0*/  LEA.HI.X.SX32 R21, R3, R2, 0x1, P1 ;  /* 0x0000000203157211 */ /* 0x000fe200008f0eff */
[----:B------:R-:W-:Y:S02]  /*63fb0*/  IMAD R3, R10, 0x2, R22 ;  /* 0x000000020a037824 */ /* 0x000fe400078e0216 */
[----:B------:R-:W-:Y:S01]  /*63fc0*/  @P6 STG.E.U16 [R16.64], R18 ;  /* 0x0000001210006986 */ /* 0x000fe2000c101508 */
[----:B0-----:R-:W-:-:S03]  /*63fd0*/  LEA R26, P6, R22, R0, 0x1 ;  /* 0x00000000161a7211 */ /* 0x001fc600078c08ff */
[----:B--2---:R-:W-:Y:S01]  /*63fe0*/  @P4 STG.E.U16 [R20.64], R9 ;  /* 0x0000000914004986 */ /* 0x004fe2000c101508 */
[----:B------:R-:W-:Y:S02]  /*63ff0*/  LEA R24, P4, R3, R0, 0x1 ;  /* 0x0000000003187211 */ /* 0x000fe400078808ff */
[----:B---3--:R-:W-:Y:S01]  /*64000*/  ISETP.LT.AND P1, PT, R27, c[0x0][0x17c], !P0 ;  /* 0x00005f001b007a0c */ /* 0x008fe20004721270 */
[----:B------:R0:W2:Y:S01]  /*64010*/  LDS.128 R16, [R25+0x400] ;  /* 0x0004000019107984 */ /* 0x0000a20000000c00 */
[----:B------:R-:W-:-:S03]  /*64020*/  LEA.HI.X.SX32 R27, R22, R2, 0x1, P6 ;  /* 0x00000002161b7211 */ /* 0x000fc600030f0eff */
[----:B------:R3:W5:Y:S01]  /*64030*/  LDS.128 R20, [R28+0x400] ;  /* 0x000400001c147984 */ /* 0x0007620000000c00 */
[----:B0-----:R-:W-:Y:S01]  /*64040*/  LEA.HI.X.SX32 R25, R3, R2, 0x1, P4 ;  /* 0x0000000203197211 */ /* 0x001fe200020f0eff */
[----:B---3--:R-:W-:Y:S02]  /*64050*/  IMAD R28, R10, 0x2, R3 ;  /* 0x000000020a1c7824 */ /* 0x008fe400078e0203 */
[----:B------:R-:W3:Y:S04]  /*64060*/  LDL.LU R3, [R1+0x1c8] ;  /* 0x0001c80001037983 */ /* 0x000ee80000300800 */
[----:B------:R0:W-:Y:S04]  /*64070*/  @P3 STG.E.U16 [R26.64], R5 ;  /* 0x000000051a003986 */ /* 0x0001e8000c101508 */
[----:B0-----:R-:W2:Y:S01]  /*64080*/  LDL.LU R27, [R1+0x1c4] ;  /* 0x0001c400011b7983 */ /* 0x001ea20000300800 */
[----:B------:R-:W-:-:S03]  /*64090*/  LEA R26, P6, R28, R0, 0x1 ;  /* 0x000000001c1a7211 */ /* 0x000fc600078c08ff */
[----:B------:R0:W-:Y:S01]  /*640a0*/  @P2 STG.E.U16 [R24.64], R4 ;  /* 0x0000000418002986 */ /* 0x0001e2000c101508 */
[----:B---3--:R-:W-:Y:S01]  /*640b0*/  ISETP.LT.AND P4, PT, R3, c[0x0][0x17c], !P0 ;  /* 0x00005f0003007a0c */ /* 0x008fe20004781270 */
[----:B------:R-:W-:-:S05]  /*640c0*/  IMAD R3, R10, 0x2, R28 ;  /* 0x000000020a037824 */ /* 0x000fca00078e021c */
[----:B0-----:R-:W-:-:S04]  /*640d0*/  LEA R24, P2, R3, R0, 0x1 ;  /* 0x0000000003187211 */ /* 0x001fc800078408ff */
[-C--:B------:R-:W-:Y:S02]  /*640e0*/  LEA.HI.X.SX32 R25, R3, R2.reuse, 0x1, P2 ;  /* 0x0000000203197211 */ /* 0x080fe400010f0eff */
[----:B--2---:R-:W-:Y:S02]  /*640f0*/  ISETP.LT.AND P3, PT, R27, c[0x0][0x17c], !P0 ;  /* 0x00005f001b007a0c */ /* 0x004fe40004761270 */
[----:B------:R-:W-:Y:S01]  /*64100*/  LEA.HI.X.SX32 R27, R28, R2, 0x1, P6 ;  /* 0x000000021c1b7211 */ /* 0x000fe200030f0eff */
[----:B------:R-:W-:Y:S02]  /*64110*/  IMAD R28, R10, 0x2, R3 ;  /* 0x000000020a1c7824 */ /* 0x000fe400078e0203 */
[----:B------:R-:W2:Y:S04]  /*64120*/  LDL.LU R3, [R1+0x1cc] ;  /* 0x0001cc0001037983 */ /* 0x000ea80000300800 */
[----:B------:R0:W-:Y:S04]  /*64130*/  @P5 STG.E.U16 [R26.64], R8 ;  /* 0x000000081a005986 */ /* 0x0001e8000c101508 */
[----:B------:R3:W-:Y:S01]  /*64140*/  @P1 STG.E.U16 [R24.64], R11 ;  /* 0x0000000b18001986 */ /* 0x0007e2000c101508 */
[----:B----4-:R-:W-:-:S02]  /*64150*/  ISETP.LT.AND P5, PT, R29, c[0x0][0x17c], !P0 ;  /* 0x00005f001d007a0c */ /* 0x010fc400047a1270 */
[----:B0-----:R-:W-:-:S04]  /*64160*/  LEA R26, P6, R28, R0, 0x1 ;  /* 0x000000001c1a7211 */ /* 0x001fc800078c08ff */
[----:B------:R-:W-:-:S05]  /*64170*/  LEA.HI.X.SX32 R27, R28, R2, 0x1, P6 ;  /* 0x000000021c1b7211 */ /* 0x000fca00030f0eff */
[----:B-1----:R0:W-:Y:S01]  /*64180*/  @P3 STG.E.U16 [R26.64], R12 ;  /* 0x0000000c1a003986 */ /* 0x0021e2000c101508 */
[----:B--2---:R-:W-:Y:S01]  /*64190*/  ISETP.LT.AND P2, PT, R3, c[0x0][0x17c], !P0 ;  /* 0x00005f0003007a0c */ /* 0x004fe20004741270 */
[C---:B------:R-:W-:Y:S02]  /*641a0*/  IMAD R3, R10.reuse, 0x2, R28 ;  /* 0x000000020a037824 */ /* 0x040fe400078e021c */
[----:B------:R-:W2:Y:S03]  /*641b0*/  LDL.LU R28, [R1+0x1d8] ;  /* 0x0001d800011c7983 */ /* 0x000ea60000300800 */
[----:B---3--:R-:W-:Y:S01]  /*641c0*/  LEA R24, P1, R3, R0, 0x1 ;  /* 0x0000000003187211 */ /* 0x008fe200078208ff */
[----:B------:R-:W-:-:S03]  /*641d0*/  IMAD R29, R10, 0x2, R3 ;  /* 0x000000020a1d7824 */ /* 0x000fc600078e0203 */
[----:B------:R-:W-:Y:S02]  /*641e0*/  LEA.HI.X.SX32 R25, R3, R2, 0x1, P1 ;  /* 0x0000000203197211 */ /* 0x000fe400008f0eff */
[----:B------:R-:W3:Y:S04]  /*641f0*/  LDL.LU R3, [R1+0x1dc] ;  /* 0x0001dc0001037983 */ /* 0x000ee80000300800 */
[----:B0-----:R-:W4:Y:S01]  /*64200*/  LDL.LU R27, [R1+0x1d4] ;  /* 0x0001d400011b7983 */ /* 0x001f220000300800 */
[----:B------:R-:W-:-:S03]  /*64210*/  LEA R26, P6, R29, R0, 0x1 ;  /* 0x000000001d1a7211 */ /* 0x000fc600078c08ff */
[----:B------:R-:W-:Y:S01]  /*64220*/  @P4 STG.E.U16 [R24.64], R16 ;  /* 0x0000001018004986 */ /* 0x000fe2000c101508 */
[----:B--2---:R-:W-:Y:S01]  /*64230*/  ISETP.LT.AND P1, PT, R28, c[0x0][0x17c], !P0 ;  /* 0x00005f001c007a0c */ /* 0x004fe20004721270 */
[----:B------:R-:W-:Y:S02]  /*64240*/  IMAD R28, R10, 0x2, R29 ;  /* 0x000000020a1c7824 */ /* 0x000fe400078e021d */
[----:B------:R-:W2:Y:S01]  /*64250*/  LDL.LU R10, [R1+0x1f0] ;  /* 0x0001f000010a7983 */ /* 0x000ea20000300800 */
[----:B----4-:R-:W-:Y:S02]  /*64260*/  ISETP.LT.AND P3, PT, R27, c[0x0][0x17c], !P0 ;  /* 0x00005f001b007a0c */ /* 0x010fe40004761270 */
[----:B------:R-:W-:-:S05]  /*64270*/  LEA.HI.X.SX32 R27, R29, R2, 0x1, P6 ;  /* 0x000000021d1b7211 */ /* 0x000fca00030f0eff */
[----:B-----5:R0:W-:Y:S04]  /*64280*/  @P2 STG.E.U16 [R26.64], R20 ;  /* 0x000000141a002986 */ /* 0x0201e8000c101508 */
[----:B0-----:R-:W4:Y:S01]  /*64290*/  LDL.LU R27, [R1+0x1e0] ;  /* 0x0001e000011b7983 */ /* 0x001f220000300800 */
[----:B------:R-:W-:-:S03]  /*642a0*/  PRMT R4, R9, 0x7632, R4 ;  /* 0x0000763209047816 */ /* 0x000fc60000000004 */
[----:B------:R-:W5:Y:S01]  /*642b0*/  LDL.LU R9, [R1+0x1ad8] ;  /* 0x001ad80001097983 */ /* 0x000f620000300800 */
[----:B------:R-:W-:Y:S01]  /*642c0*/  IMAD.MOV.U32 R29, RZ, RZ, c[0x0][0x198] ;  /* 0x00006600ff1d7624 */ /* 0x000fe200078e00ff */
[C---:B------:R-:W-:Y:S02]  /*642d0*/  LEA R24, P6, R28.reuse, R0, 0x1 ;  /* 0x000000001c187211 */ /* 0x040fe400078c08ff */
[----:B---3--:R-:W-:Y:S02]  /*642e0*/  ISETP.LT.AND P4, PT, R3, c[0x0][0x17c], !P0 ;  /* 0x00005f0003007a0c */ /* 0x008fe40004781270 */
[----:B----4-:R-:W-:Y:S02]  /*642f0*/  ISETP.LT.AND P2, PT, R27, c[0x0][0x17c], !P0 ;  /* 0x00005f001b007a0c */ /* 0x010fe40004741270 */
[----:B------:R-:W3:Y:S01]  /*64300*/  LDL.LU R27, [R1+0x1e4] ;  /* 0x0001e400011b7983 */ /* 0x000ee20000300800 */
[----:B------:R-:W-:Y:S01]  /*64310*/  IMAD R3, R29, 0x2, R28 ;  /* 0x000000021d037824 */ /* 0x000fe200078e021c */
[----:B------:R-:W-:-:S03]  /*64320*/  LEA.HI.X.SX32 R25, R28, R2, 0x1, P6 ;  /* 0x000000021c197211 */ /* 0x000fc600030f0eff */
[--C-:B------:R-:W-:Y:S01]  /*64330*/  IMAD R28, R29, 0x2, R3.reuse ;  /* 0x000000021d1c7824 */ /* 0x100fe200078e0203 */
[----:B------:R-:W-:Y:S01]  /*64340*/  LEA R26, P6, R3, R0, 0x1 ;  /* 0x00000000031a7211 */ /* 0x000fe200078c08ff */
[----:B------:R0:W-:Y:S01]  /*64350*/  @P5 STG.E.U16 [R24.64], R4 ;  /* 0x0000000418005986 */ /* 0x0001e2000c101508 */
[----:B------:R-:W-:Y:S01]  /*64360*/  PRMT R8, R4, 0x7632, R8 ;  /* 0x0000763204087816 */ /* 0x000fe20000000008 */
[----:B0-----:R-:W-:Y:S01]  /*64370*/  IMAD R4, R29, 0x2, R28 ;  /* 0x000000021d047824 */ /* 0x001fe200078e021c */
[----:B---3--:R-:W-:Y:S02]  /*64380*/  ISETP.LT.AND P5, PT, R27, c[0x0][0x17c], !P0 ;  /* 0x00005f001b007a0c */ /* 0x008fe400047a1270 */
[----:B------:R-:W-:Y:S02]  /*64390*/  LEA.HI.X.SX32 R27, R3, R2, 0x1, P6 ;  /* 0x00000002031b7211 */ /* 0x000fe400030f0eff */
[----:B------:R-:W-:Y:S02]  /*643a0*/  LEA R24, P6, R28, R0, 0x1 ;  /* 0x000000001c187211 */ /* 0x000fe400078c08ff */
[----:B------:R-:W-:-:S02]  /*643b0*/  PRMT R3, R5, 0x7632, R3 ;  /* 0x0000763205037816 */ /* 0x000fc40000000003 */
[----:B------:R-:W3:Y:S01]  /*643c0*/  LDL.LU R5, [R1+0x1ad4] ;  /* 0x001ad40001057983 */ /* 0x000ee20000300800 */
[----:B------:R-:W-:-:S03]  /*643d0*/  LEA.HI.X.SX32 R25, R28, R2, 0x1, P6 ;  /* 0x000000021c197211 */ /* 0x000fc600030f0eff */
[----:B------:R-:W4:Y:S04]  /*643e0*/  LDL.LU R28, [R1+0x1f8] ;  /* 0x0001f800011c7983 */ /* 0x000f280000300800 */
[----:B------:R0:W-:Y:S04]  /*643f0*/  @P3 STG.E.U16 [R26.64], R3 ;  /* 0x000000031a003986 */ /* 0x0001e8000c101508 */
[----:B------:R1:W-:Y:S04]  /*64400*/  @P1 STG.E.U16 [R24.64], R8 ;  /* 0x0000000818001986 */ /* 0x0003e8000c101508 */
[----:B0-----:R-:W2:Y:S04]  /*64410*/  LDL.LU R27, [R1+0x1e8] ;  /* 0x0001e800011b7983 */ /* 0x001ea80000300800 */
[----:B-1----:R-:W3:Y:S01]  /*64420*/  LDL.LU R25, [R1+0x1ec] ;  /* 0x0001ec0001197983 */ /* 0x002ee20000300800 */
[----:B------:R-:W-:Y:S01]  /*64430*/  LEA R26, P6, R4, R0, 0x1 ;  /* 0x00000000041a7211 */ /* 0x000fe200078c08ff */
[----:B------:R-:W-:Y:S01]  /*64440*/  IMAD R3, R29, 0x2, R4 ;  /* 0x000000021d037824 */ /* 0x000fe200078e0204 */
[----:B------:R-:W-:-:S02]  /*64450*/  PRMT R8, R8, 0x7632, R8 ;  /* 0x0000763208087816 */ /* 0x000fc40000000008 */
[----:B--2---:R-:W-:Y:S02]  /*64460*/  ISETP.LT.AND P3, PT, R27, c[0x0][0x17c], !P0 ;  /* 0x00005f001b007a0c */ /* 0x004fe40004761270 */
[----:B------:R-:W-:Y:S01]  /*64470*/  LEA.HI.X.SX32 R27, R4, R2, 0x1, P6 ;  /* 0x00000002041b7211 */ /* 0x000fe200030f0eff */
[----:B------:R-:W-:Y:S01]  /*64480*/  IMAD R4, R29, 0x2, R3 ;  /* 0x000000021d047824 */ /* 0x000fe200078e0203 */
[----:B------:R-:W-:Y:S02]  /*64490*/  LEA R24, P6, R3, R0, 0x1 ;  /* 0x0000000003187211 */ /* 0x000fe400078c08ff */
[----:B---3--:R-:W-:Y:S01]  /*644a0*/  ISETP.LT.AND P1, PT, R25, c[0x0][0x17c], !P0 ;  /* 0x00005f0019007a0c */ /* 0x008fe20004721270 */
[----:B------:R0:W-:Y:S01]  /*644b0*/  @P4 STG.E.U16 [R26.64], R8 ;  /* 0x000000081a004986 */ /* 0x0001e2000c101508 */
[----:B------:R-:W-:Y:S02]  /*644c0*/  LEA.HI.X.SX32 R25, R3, R2, 0x1, P6 ;  /* 0x0000000203197211 */ /* 0x000fe400030f0eff */
[----:B------:R-:W-:Y:S01]  /*644d0*/  ISETP.LT.AND P4, PT, R10, c[0x0][0x17c], !P0 ;  /* 0x00005f000a007a0c */ /* 0x000fe20004781270 */
[----:B------:R-:W-:Y:S01]  /*644e0*/  IMAD R3, R29, 0x2, R4 ;  /* 0x000000021d037824 */ /* 0x000fe200078e0204 */
[----:B------:R-:W2:Y:S01]  /*644f0*/  LDL.LU R10, [R1+0x24] ;  /* 0x00002400010a7983 */ /* 0x000ea20000300800 */
[----:B0-----:R-:W-:-:S02]  /*64500*/  LEA R26, P6, R4, R0, 0x1 ;  /* 0x00000000041a7211 */ /* 0x001fc400078c08ff */
[----:B------:R-:W-:Y:S02]  /*64510*/  PRMT R8, R11, 0x7632, R8 ;  /* 0x000076320b087816 */ /* 0x000fe40000000008 */
[----:B------:R-:W3:Y:S01]  /*64520*/  LDL.LU R11, [R1+0x14] ;  /* 0x00001400010b7983 */ /* 0x000ee20000300800 */
[----:B------:R-:W-:-:S03]  /*64530*/  LEA.HI.X.SX32 R27, R4, R2, 0x1, P6 ;  /* 0x00000002041b7211 */ /* 0x000fc600030f0eff */
[----:B------:R-:W2:Y:S01]  /*64540*/  LDL.LU R4, [R1+0x1f4] ;  /* 0x0001f40001047983 */ /* 0x000ea20000300800 */
[----:B------:R-:W-:-:S03]  /*64550*/  PRMT R12, R12, 0x7632, R12 ;  /* 0x000076320c0c7816 */ /* 0x000fc6000000000c */
[----:B------:R0:W-:Y:S04]  /*64560*/  @P2 STG.E.U16 [R24.64], R8 ;  /* 0x0000000818002986 */ /* 0x0001e8000c101508 */
[----:B------:R1:W-:Y:S01]  /*64570*/  @P5 STG.E.U16 [R26.64], R12 ;  /* 0x0000000c1a005986 */ /* 0x0003e2000c101508 */
[----:B0-----:R-:W-:-:S04]  /*64580*/  LEA R24, P6, R3, R0, 0x1 ;  /* 0x0000000003187211 */ /* 0x001fc800078c08ff */
[----:B------:R-:W-:Y:S01]  /*64590*/  LEA.HI.X.SX32 R25, R3, R2, 0x1, P6 ;  /* 0x0000000203197211 */ /* 0x000fe200030f0eff */
[----:B-1----:R-:W3:Y:S01]  /*645a0*/  LDL.LU R12, [R1+0x20c] ;  /* 0x00020c00010c7983 */ /* 0x002ee20000300800 */
[----:B----4-:R-:W-:-:S03]  /*645b0*/  ISETP.LT.AND P5, PT, R28, c[0x0][0x17c], !P0 ;  /* 0x00005f001c007a0c */ /* 0x010fc600047a1270 */
[----:B------:R-:W4:Y:S01]  /*645c0*/  LDL.LU R28, [R1+0x210] ;  /* 0x00021000011c7983 */ /* 0x000f220000300800 */
[----:B--2---:R-:W-:Y:S01]  /*645d0*/  ISETP.LT.AND P2, PT, R4, c[0x0][0x17c], !P0 ;  /* 0x00005f0004007a0c */ /* 0x004fe20004741270 */
[----:B------:R-:W-:-:S05]  /*645e0*/  IMAD R4, R29, 0x2, R3 ;  /* 0x000000021d047824 */ /* 0x000fca00078e0203 */
[----:B------:R-:W-:Y:S01]  /*645f0*/  LEA R26, P6, R4, R0, 0x1 ;  /* 0x00000000041a7211 */ /* 0x000fe200078c08ff */
[----:B------:R-:W-:-:S03]  /*64600*/  IMAD R3, R29, 0x2, R4 ;  /* 0x000000021d037824 */ /* 0x000fc600078e0204 */
[----:B------:R-:W-:Y:S02]  /*64610*/  LEA.HI.X.SX32 R27, R4, R2, 0x1, P6 ;  /* 0x00000002041b7211 */ /* 0x000fe400030f0eff */
[----:B------:R-:W2:Y:S01]  /*64620*/  LDL.LU R4, [R1+0x1fc] ;  /* 0x0001fc0001047983 */ /* 0x000ea20000300800 */
[----:B------:R-:W-:-:S05]  /*64630*/  PRMT R16, R16, 0x7632, R16 ;  /* 0x0000763210107816 */ /* 0x000fca0000000010 */
[----:B------:R0:W-:Y:S02]  /*64640*/  @P3 STG.E.U16 [R24.64], R16 ;  /* 0x0000001018003986 */ /* 0x0001e4000c101508 */
[----:B0-----:R-:W-:-:S04]  /*64650*/  LEA R24, P6, R3, R0, 0x1 ;  /* 0x0000000003187211 */ /* 0x001fc800078c08ff */
[----:B------:R-:W-:Y:S02]  /*64660*/  LEA.HI.X.SX32 R25, R3, R2, 0x1, P6 ;  /* 0x0000000203197211 */ /* 0x000fe400030f0eff */
[----:B--2---:R-:W-:Y:S01]  /*64670*/  ISETP.LT.AND P3, PT, R4, c[0x0][0x17c], !P0 ;  /* 0x00005f0004007a0c */ /* 0x004fe20004761270 */
[----:B------:R-:W-:Y:S02]  /*64680*/  IMAD R4, R29, 0x2, R3 ;  /* 0x000000021d047824 */ /* 0x000fe400078e0203 */
[----:B------:R-:W2:Y:S04]  /*64690*/  LDL.LU R29, [R1+0x214] ;  /* 0x00021400011d7983 */ /* 0x000ea80000300800 */
[----:B------:R-:W2:Y:S01]  /*646a0*/  LDL.LU R3, [R1+0x200] ;  /* 0x0002000001037983 */ /* 0x000ea20000300800 */
[----:B------:R-:W-:-:S05]  /*646b0*/  PRMT R20, R20, 0x7632, R20 ;  /* 0x0000763214147816 */ /* 0x000fca0000000014 */
[----:B------:R0:W-:Y:S02]  /*646c0*/  @P1 STG.E.U16 [R26.64], R20 ;  /* 0x000000141a001986 */ /* 0x0001e4000c101508 */
[----:B0-----:R-:W-:Y:S01]  /*646d0*/  IMAD.MOV.U32 R20, RZ, RZ, c[0x0][0x198] ;  /* 0x00006600ff147624 */ /* 0x001fe200078e00ff */
[----:B------:R-:W-:-:S04]  /*646e0*/  LEA R26, P6, R4, R0, 0x1 ;  /* 0x00000000041a7211 */ /* 0x000fc800078c08ff */
[----:B------:R-:W-:Y:S02]  /*646f0*/  LEA.HI.X.SX32 R27, R4, R2, 0x1, P6 ;  /* 0x00000002041b7211 */ /* 0x000fe400030f0eff */
[----:B--2---:R-:W-:Y:S01]  /*64700*/  ISETP.LT.AND P1, PT, R3, c[0x0][0x17c], !P0 ;  /* 0x00005f0003007a0c */ /* 0x004fe20004721270 */
[----:B------:R-:W-:Y:S02]  /*64710*/  IMAD R3, R20, 0x2, R4 ;  /* 0x0000000214037824 */ /* 0x000fe400078e0204 */
[----:B------:R-:W2:Y:S04]  /*64720*/  LDL.LU R4, [R1+0x204] ;  /* 0x0002040001047983 */ /* 0x000ea80000300800 */
[----:B------:R0:W-:Y:S02]  /*64730*/  @P4 STG.E.U16 [R24.64], R10 ;  /* 0x0000000a18004986 */ /* 0x0001e4000c101508 */
[----:B0-----:R-:W-:-:S04]  /*64740*/  LEA R24, P6, R3, R0, 0x1 ;  /* 0x0000000003187211 */ /* 0x001fc800078c08ff */
[----:B------:R-:W-:Y:S02]  /*64750*/  LEA.HI.X.SX32 R25, R3, R2, 0x1, P6 ;  /* 0x0000000203197211 */ /* 0x000fe400030f0eff */
[----:B--2---:R-:W-:Y:S01]  /*64760*/  ISETP.LT.AND P4, PT, R4, c[0x0][0x17c], !P0 ;  /* 0x00005f0004007a0c */ /* 0x004fe20004781270 */
[----:B------:R-:W-:Y:S02]  /*64770*/  IMAD R4, R20, 0x2, R3 ;  /* 0x0000000214047824 */ /* 0x000fe400078e0203 */
[----:B------:R-:W2:Y:S04]  /*64780*/  LDL.LU R3, [R1+0x208] ;  /* 0x0002080001037983 */ /* 0x000ea80000300800 */
[----:B---3--:R0:W-:Y:S04]  /*64790*/  @P2 STG.E.U16 [R26.64], R11 ;  /* 0x0000000b1a002986 */ /* 0x0081e8000c101508 */
[----:B------:R1:W-:Y:S01]  /*647a0*/  @P5 STG.E.U16 [R24.64], R5 ;  /* 0x0000000518005986 */ /* 0x0003e2000c101508 */
[----:B0-----:R-:W-:-:S04]  /*647b0*/  LEA R26, P6, R4, R0, 0x1 ;  /* 0x00000000041a7211 */ /* 0x001fc800078c08ff */
[----:B------:R-:W-:-:S05]  /*647c0*/  LEA.HI.X.SX32 R27, R4, R2, 0x1, P6 ;  /* 0x00000002041b7211 */ /* 0x000fca00030f0eff */
[----:B-----5:R0:W-:Y:S01]  /*647d0*/  @P3 STG.E.U16 [R26.64], R9 ;  /* 0x000000091a003986 */ /* 0x0201e2000c101508 */
[----:B------:R-:W-:Y:S02]  /*647e0*/  ISETP.LT.AND P5, PT, R12, c[0x0][0x17c], !P0 ;  /* 0x00005f000c007a0c */ /* 0x000fe400047a1270 */
[----:B----4-:R-:W-:Y:S01]  /*647f0*/  ISETP.LT.AND P3, PT, R28, c[0x0][0x17c], !P0 ;  /* 0x00005f001c007a0c */ /* 0x010fe20004761270 */
[----:B------:R-:W3:Y:S04]  /*64800*/  LDL.LU R12, [R1+0x224] ;  /* 0x00022400010c7983 */ /* 0x000ee80000300800 */
[----:B------:R-:W4:Y:S01]  /*64810*/  LDL.LU R28, [R1+0x228] ;  /* 0x00022800011c7983 */ /* 0x000f220000300800 */
[----:B--2---:R-:W-:Y:S01]  /*64820*/  ISETP.LT.AND P2, PT, R3, c[0x0][0x17c], !P0 ;  /* 0x00005f0003007a0c */ /* 0x004fe20004741270 */
[----:B------:R-:W-:-:S04]  /*64830*/  IMAD R3, R20, 0x2, R4 ;  /* 0x0000000214037824 */ /* 0x000fc800078e0204 */
[----:B------:R-:W-:Y:S01]  /*64840*/  IMAD R4, R20, 0x2, R3 ;  /* 0x0000000214047824 */ /* 0x000fe200078e0203 */
[----:B-1----:R-:W-:-:S04]  /*64850*/  LEA R24, P6, R3, R0, 0x1 ;  /* 0x0000000003187211 */ /* 0x002fc800078c08ff */
[----:B------:R-:W-:Y:S01]  /*64860*/  LEA.HI.X.SX32 R25, R3, R2, 0x1, P6 ;  /* 0x0000000203197211 */ /* 0x000fe200030f0eff */
[----:B------:R-:W-:Y:S01]  /*64870*/  IMAD R3, R20, 0x2, R4 ;  /* 0x0000000214037824 */ /* 0x000fe200078e0204 */
[----:B0-----:R-:W-:-:S03]  /*64880*/  LEA R26, P6, R4, R0, 0x1 ;  /* 0x00000000041a7211 */ /* 0x001fc600078c08ff */
[----:B------:R0:W-:Y:S01]  /*64890*/  @P1 STG.E.U16 [R24.64], R6 ;  /* 0x0000000618001986 */ /* 0x0001e2000c101508 */
[----:B------:R-:W-:Y:S01]  /*648a0*/  LEA.HI.X.SX32 R27, R4, R2, 0x1, P6 ;  /* 0x00000002041b7211 */ /* 0x000fe200030f0eff */
[----:B------:R-:W-:Y:S01]  /*648b0*/  IMAD R4, R20, 0x2, R3 ;  /* 0x0000000214047824 */ /* 0x000fe200078e0203 */
[----:B------:R-:W-:Y:S02]  /*648c0*/  ISETP.LT.AND P1, PT, R29, c[0x0][0x17c], !P0 ;  /* 0x00005f001d007a0c */ /* 0x000fe40004721270 */
[----:B------:R-:W2:Y:S01]  /*648d0*/  LDL.LU R29, [R1+0x22c] ;  /* 0x00022c00011d7983 */ /* 0x000ea20000300800 */
[----:B0-----:R-:W-:-:S04]  /*648e0*/  LEA R24, P6, R3, R0, 0x1 ;  /* 0x0000000003187211 */ /* 0x001fc800078c08ff */
[----:B------:R-:W-:Y:S02]  /*648f0*/  LEA.HI.X.SX32 R25, R3, R2, 0x1, P6 ;  /* 0x0000000203197211 */ /* 0x000fe400030f0eff */
[----:B------:R-:W5:Y:S04]  /*64900*/  LDL.LU R3, [R1+0x218] ;  /* 0x0002180001037983 */ /* 0x000f680000300800 */
[----:B------:R0:W-:Y:S04]  /*64910*/  @P4 STG.E.U16 [R26.64], R13 ;  /* 0x0000000d1a004986 */ /* 0x0001e8000c101508 */
[----:B------:R1:W-:Y:S01]  /*64920*/  @P2 STG.E.U16 [R24.64], R17 ;  /* 0x0000001118002986 */ /* 0x0003e2000c101508 */
[----:B0-----:R-:W-:-:S04]  /*64930*/  LEA R26, P6, R4, R0, 0x1 ;  /* 0x00000000041a7211 */ /* 0x001fc800078c08ff */
[----:B------:R-:W-:Y:S02]  /*64940*/  LEA.HI.X.SX32 R27, R4, R2, 0x1, P6 ;  /* 0x00000002041b7211 */ /* 0x000fe400030f0eff */
[----:B-----5:R-:W-:Y:S01]  /*64950*/  ISETP.LT.AND P4, PT, R3, c[0x0][0x17c], !P0 ;  /* 0x00005f0003007a0c */ /* 0x020fe20004781270 */
[----:B------:R-:W-:Y:S02]  /*64960*/  IMAD R3, R20, 0x2, R4 ;  /* 0x0000000214037824 */ /* 0x000fe400078e0204 */
[----:B------:R-:W5:Y:S04]  /*64970*/  LDL.LU R4, [R1+0x21c] ;  /* 0x00021c0001047983 */ /* 0x000f680000300800 */
[----:B-1----:R-:W2:Y:S01]  /*64980*/  LDL.LU R25, [R1+0x220] ;  /* 0x0002200001197983 */ /* 0x002ea20000300800 */
[----:B------:R-:W-:-:S03]  /*64990*/  LEA R24, P6, R3, R0, 0x1 ;  /* 0x0000000003187211 */ /* 0x000fc600078c08ff */
[----:B------:R0:W-:Y:S01]  /*649a0*/  @P5 STG.E.U16 [R26.64], R21 ;  /* 0x000000151a005986 */ /* 0x0001e2000c101508 */
[----:B------:R-:W-:Y:S02]  /*649b0*/  PRMT R8, R10, 0x7632, R8 ;  /* 0x000076320a087816 */ /* 0x000fe40000000008 */
[----:B------:R-:W-:Y:S01]  /*649c0*/  PRMT R5, R11, 0x7632, R5 ;  /* 0x000076320b057816 */ /* 0x000fe20000000005 */
[----:B------:R-:W3:Y:S04]  /*649d0*/  LDL.LU R10, [R1+0x1ad0] ;  /* 0x001ad000010a7983 */ /* 0x000ee80000300800 */
[----:B------:R-:W3:Y:S01]  /*649e0*/  LDL.LU R11, [R1+0x1acc] ;  /* 0x001acc00010b7983 */ /* 0x000ee20000300800 */
[----:B------:R-:W-:Y:S02]  /*649f0*/  PRMT R13, R6, 0x7632, R13 ;  /* 0x00007632060d7816 */ /* 0x000fe4000000000d */
[----:B-----5:R-:W-:Y:S01]  /*64a00*/  ISETP.LT.AND P2, PT, R4, c[0x0][0x17c], !P0 ;  /* 0x00005f0004007a0c */ /* 0x020fe20004741270 */
[----:B------:R-:W-:Y:S01]  /*64a10*/  IMAD R4, R20, 0x2, R3 ;  /* 0x0000000214047824 */ /* 0x000fe200078e0203 */
[----:B--2---:R-:W-:-:S02]  /*64a20*/  ISETP.LT.AND P5, PT, R25, c[0x0][0x17c], !P0 ;  /* 0x00005f0019007a0c */ /* 0x004fc400047a1270 */
[----:B------:R-:W-:Y:S01]  /*64a30*/  LEA.HI.X.SX32 R25, R3, R2, 0x1, P6 ;  /* 0x0000000203197211 */ /* 0x000fe200030f0eff */
[----:B------:R-:W-:Y:S01]  /*64a40*/  IMAD R3, R20, 0x2, R4 ;  /* 0x0000000214037824 */ /* 0x000fe200078e0204 */
[----:B0-----:R-:W-:-:S03]  /*64a50*/  LEA R26, P6, R4, R0, 0x1 ;  /* 0x00000000041a7211 */ /* 0x001fc600078c08ff */
[----:B------:R0:W-:Y:S01]  /*64a60*/  @P3 STG.E.U16 [R24.64], R8 ;  /* 0x0000000818003986 */ /* 0x0001e2000c101508 */
[----:B------:R-:W-:-:S05]  /*64a70*/  LEA.HI.X.SX32 R27, R4, R2, 0x1, P6 ;  /* 0x00000002041b7211 */ /* 0x000fca00030f0eff */
[----:B------:R1:W-:Y:S01]  /*64a80*/  @P1 STG.E.U16 [R26.64], R5 ;  /* 0x000000051a001986 */ /* 0x0003e2000c101508 */
[----:B0-----:R-:W-:-:S04]  /*64a90*/  LEA R24, P6, R3, R0, 0x1 ;  /* 0x0000000003187211 */ /* 0x001fc800078c08ff */
[----:B------:R-:W-:Y:S02]  /*64aa0*/  LEA.HI.X.SX32 R25, R3, R2, 0x1, P6 ;  /* 0x0000000203197211 */ /* 0x000fe400030f0eff */
[----:B-1----:R-:W-:Y:S01]  /*64ab0*/  PRMT R5, R5, 0x7632, R5 ;  /* 0x0000763205057816 */ /* 0x002fe20000000005 */
[----:B------:R-:W2:Y:S04]  /*64ac0*/  LDL.LU R26, [R1+0x234] ;  /* 0x00023400011a7983 */ /* 0x000ea80000300800 */
[----:B------:R0:W-:Y:S04]  /*64ad0*/  @P4 STG.E.U16 [R24.64], R5 ;  /* 0x0000000518004986 */ /* 0x0001e8000c101508 */
[----:B0-----:R-:W5:Y:S01]  /*64ae0*/  LDL.LU R24, [R1+0x230] ;  /* 0x0002300001187983 */ /* 0x001f620000300800 */
[----:B----4-:R-:W-:-:S03]  /*64af0*/  ISETP.LT.AND P1, PT, R28, c[0x0][0x17c], !P0 ;  /* 0x00005f001c007a0c */ /* 0x010fc60004721270 */
[----:B------:R-:W4:Y:S04]  /*64b00*/  LDL.LU R25, [R1+0x238] ;  /* 0x0002380001197983 */ /* 0x000f280000300800 */
[----:B------:R-:W4:Y:S04]  /*64b10*/  LDL.LU R6, [R1+0x1ac8] ;  /* 0x001ac80001067983 */ /* 0x000f280000300800 */
[----:B------:R-:W4:Y:S04]  /*64b20*/  LDL.LU R27, [R1+0x240] ;  /* 0x00024000011b7983 */ /* 0x000f280000300800 */
[----:B------:R-:W4:Y:S01]  /*64b30*/  LDL.LU R28, [R1+0x244] ;  /* 0x00024400011c7983 */ /* 0x000f220000300800 */
[----:B------:R-:W-:Y:S01]  /*64b40*/  IMAD R8, R20, 0x2, R3 ;  /* 0x0000000214087824 */ /* 0x000fe200078e0203 */
[----:B------:R-:W-:-:S04]  /*64b50*/  PRMT R16, R9, 0x7632, R16 ;  /* 0x0000763209107816 */ /* 0x000fc80000000010 */
[----:B------:R-:W-:-:S04]  /*64b60*/  LEA R4, P6, R8, R0, 0x1 ;  /* 0x0000000008047211 */ /* 0x000fc800078c08ff */
[----:B------:R-:W-:Y:S01]  /*64b70*/  LEA.HI.X.SX32 R5, R8, R2, 0x1, P6 ;  /* 0x0000000208057211 */ /* 0x000fe200030f0eff */
[----:B------:R-:W-:Y:S01]  /*64b80*/  IMAD R3, R20, 0x2, R8 ;  /* 0x0000000214037824 */ /* 0x000fe200078e0208 */
[----:B------:R-:W-:Y:S02]  /*64b90*/  ISETP.LT.AND P4, PT, R29, c[0x0][0x17c], !P0 ;  /* 0x00005f001d007a0c */ /* 0x000fe40004781270 */
[----:B------:R-:W4:Y:S04]  /*64ba0*/  LDL.LU R29, [R1+0x18] ;  /* 0x00001800011d7983 */ /* 0x000f280000300800 */
[----:B------:R0:W-:Y:S01]  /*64bb0*/  @P2 STG.E.U16 [R4.64], R16 ;  /* 0x0000001004002986 */ /* 0x0001e2000c101508 */
[----:B---3--:R-:W-:Y:S01]  /*64bc0*/  ISETP.LT.AND P3, PT, R12, c[0x0][0x17c], !P0 ;  /* 0x00005f000c007a0c */ /* 0x008fe20004761270 */
[C---:B------:R-:W-:Y:S01]  /*64bd0*/  IMAD R12, R20.reuse, 0x2, R3 ;  /* 0x00000002140c7824 */ /* 0x040fe200078e0203 */
[C---:B------:R-:W-:Y:S01]  /*64be0*/  LEA R8, P6, R3.reuse, R0, 0x1 ;  /* 0x0000000003087211 */ /* 0x040fe200078c08ff */
[----:B0-----:R-:W3:Y:S03]  /*64bf0*/  LDL.LU R16, [R1+0x28] ;  /* 0x0000280001107983 */ /* 0x001ee60000300800 */
[----:B------:R-:W-:Y:S01]  /*64c00*/  LEA.HI.X.SX32 R9, R3, R2, 0x1, P6 ;  /* 0x0000000203097211 */ /* 0x000fe200030f0eff */
[----:B------:R-:W-:Y:S01]  /*64c10*/  IMAD R3, R20, 0x2, R12 ;  /* 0x0000000214037824 */ /* 0x000fe200078e020c */
[----:B------:R-:W-:-:S03]  /*64c20*/  LEA R4, P6, R12, R0, 0x1 ;  /* 0x000000000c047211 */ /* 0x000fc600078c08ff */
[----:B------:R0:W-:Y:S01]  /*64c30*/  @P5 STG.E.U16 [R8.64], R13 ;  /* 0x0000000d08005986 */ /* 0x0001e2000c101508 */
[----:B------:R-:W-:Y:S01]  /*64c40*/  LEA.HI.X.SX32 R5, R12, R2, 0x1, P6 ;  /* 0x000000020c057211 */ /* 0x000fe200030f0eff */
[----:B------:R-:W-:Y:S01]  /*64c50*/  IMAD R12, R20, 0x2, R3 ;  /* 0x00000002140c7824 */ /* 0x000fe200078e0203 */
[----:B------:R-:W-:Y:S02]  /*64c60*/  PRMT R17, R17, 0x7632, R17 ;  /* 0x0000763211117816 */ /* 0x000fe40000000011 */
[----:B0-----:R-:W-:Y:S02]  /*64c70*/  PRMT R13, R13, 0x7632, R13 ;  /* 0x000076320d0d7816 */ /* 0x001fe4000000000d */
[----:B------:R-:W-:-:S03]  /*64c80*/  LEA R8, P6, R3, R0, 0x1 ;  /* 0x0000000003087211 */ /* 0x000fc600078c08ff */
[----:B------:R0:W-:Y:S01]  /*64c90*/  @P3 STG.E.U16 [R4.64], R13 ;  /* 0x0000000d04003986 */ /* 0x0001e2000c101508 */
[----:B------:R-:W-:Y:S01]  /*64ca0*/  LEA.HI.X.SX32 R9, R3, R2, 0x1, P6 ;  /* 0x0000000203097211 */ /* 0x000fe200030f0eff */
[----:B------:R-:W-:Y:S01]  /*64cb0*/  IMAD R3, R20, 0x2, R12 ;  /* 0x0000000214037824 */ /* 0x000fe200078e020c */
[----:B------:R-:W-:-:S03]  /*64cc0*/  PRMT R21, R21, 0x7632, R21 ;  /* 0x0000763215157816 */ /* 0x000fc60000000015 */
[----:B------:R1:W-:Y:S01]  /*64cd0*/  @P1 STG.E.U16 [R8.64], R17 ;  /* 0x0000001108001986 */ /* 0x0003e2000c101508 */
[----:B0-----:R-:W-:-:S04]  /*64ce0*/  LEA R4, P6, R12, R0, 0x1 ;  /* 0x000000000c047211 */ /* 0x001fc800078c08ff */
[----:B------:R-:W-:Y:S02]  /*64cf0*/  LEA.HI.X.SX32 R5, R12, R2, 0x1, P6 ;  /* 0x000000020c057211 */ /* 0x000fe400030f0eff */
[----:B-1----:R-:W-:-:S03]  /*64d00*/  LEA R8, P1, R3, R0, 0x1 ;  /* 0x0000000003087211 */ /* 0x002fc600078208ff */
[----:B------:R0:W-:Y:S01]  /*64d10*/  @P4 STG.E.U16 [R4.64], R21 ;  /* 0x0000001504004986 */ /* 0x0001e2000c101508 */
[----:B------:R-:W-:Y:S02]  /*64d20*/  LEA.HI.X.SX32 R9, R3, R2, 0x1, P1 ;  /* 0x0000000203097211 */ /* 0x000fe400008f0eff */
[----:B--2---:R-:W-:Y:S02]  /*64d30*/  ISETP.LT.AND P5, PT, R26, c[0x0][0x17c], !P0 ;  /* 0x00005f001a007a0c */ /* 0x004fe400047a1270 */
[----:B-----5:R-:W-:Y:S02]  /*64d40*/  ISETP.LT.AND P2, PT, R24, c[0x0][0x17c], !P0 ;  /* 0x00005f0018007a0c */ /* 0x020fe40004741270 */
[----:B------:R-:W2:Y:S04]  /*64d50*/  LDL.LU R24, [R1+0x248] ;  /* 0x0002480001187983 */ /* 0x000ea80000300800 */
[----:B------:R-:W5:Y:S01]  /*64d60*/  LDL.LU R26, [R1+0x24c] ;  /* 0x00024c00011a7983 */ /* 0x000f620000300800 */
[----:B----4-:R-:W-:-:S03]  /*64d70*/  ISETP.LT.AND P3, PT, R25, c[0x0][0x17c], !P0 ;  /* 0x00005f0019007a0c */ /* 0x010fc60004761270 */
[----:B------:R-:W4:Y:S01]  /*64d80*/  LDL.LU R25, [R1+0x254] ;  /* 0x0002540001197983 */ /* 0x000f220000300800 */
[----:B------:R-:W-:-:S03]  /*64d90*/  ISETP.LT.AND P4, PT, R27, c[0x0][0x17c], !P0 ;  /* 0x00005f001b007a0c */ /* 0x000fc60004781270 */
[----:B------:R-:W4:Y:S01]  /*64da0*/  LDL.LU R17, [R1+0x250] ;  /* 0x0002500001117983 */ /* 0x000f220000300800 */
[----:B------:R-:W-:-:S03]  /*64db0*/  ISETP.LT.AND P1, PT, R28, c[0x0][0x17c], !P0 ;  /* 0x00005f001c007a0c */ /* 0x000fc60004721270 */
[----:B------:R-:W4:Y:S04]  /*64dc0*/  LDL.LU R13, [R1+0x258] ;  /* 0x00025800010d7983 */ /* 0x000f280000300800 */
[----:B------:R-:W4:Y:S04]  /*64dd0*/  LDL.LU R27, [R1+0x25c] ;  /* 0x00025c00011b7983 */ /* 0x000f280000300800 */
[----:B------:R-:W4:Y:S01]  /*64de0*/  LDL.LU R28, [R1+0x260] ;  /* 0x00026000011c7983 */ /* 0x000f220000300800 */
[----:B------:R-:W-:-:S04]  /*64df0*/  IMAD R12, R20, 0x2, R3 ;  /* 0x00000002140c7824 */ /* 0x000fc800078e0203 */
[----:B------:R-:W-:Y:S01]  /*64e00*/  IMAD R3, R20, 0x2, R12 ;  /* 0x0000000214037824 */ /* 0x000fe200078e020c */
[----:B0-----:R-:W-:-:S04]  /*64e10*/  LEA R4, P6, R12, R0, 0x1 ;  /* 0x000000000c047211 */ /* 0x001fc800078c08ff */
[----:B------:R-:W-:Y:S01]  /*64e20*/  LEA.HI.X.SX32 R5, R12, R2, 0x1, P6 ;  /* 0x000000020c057211 */ /* 0x000fe200030f0eff */
[----:B------:R-:W-:Y:S01]  /*64e30*/  IMAD R12, R20, 0x2, R3 ;  /* 0x00000002140c7824 */ /* 0x000fe200078e0203 */
[----:B---3--:R0:W-:Y:S04]  /*64e40*/  @P2 STG.E.U16 [R8.64], R16 ;  /* 0x0000001008002986 */ /* 0x0081e8000c101508 */
[----:B------:R1:W-:Y:S01]  /*64e50*/  @P5 STG.E.U16 [R4.64], R29 ;  /* 0x0000001d04005986 */ /* 0x0003e2000c101508 */
[----:B0-----:R-:W-:-:S04]  /*64e60*/  LEA R8, P2, R3, R0, 0x1 ;  /* 0x0000000003087211 */ /* 0x001fc800078408ff */
[----:B------:R-:W-:Y:S01]  /*64e70*/  LEA.HI.X.SX32 R9, R3, R2, 0x1, P2 ;  /* 0x0000000203097211 */ /* 0x000fe200010f0eff */
[----:B------:R-:W-:Y:S01]  /*64e80*/  IMAD R3, R20, 0x2, R12 ;  /* 0x0000000214037824 */ /* 0x000fe200078e020c */
[----:B-1----:R-:W-:-:S03]  /*64e90*/  LEA R4, P6, R12, R0, 0x1 ;  /* 0x000000000c047211 */ /* 0x002fc600078c08ff */
[----:B------:R0:W-:Y:S01]  /*64ea0*/  @P3 STG.E.U16 [R8.64], R6 ;  /* 0x0000000608003986 */ /* 0x0001e2000c101508 */
[----:B------:R-:W-:Y:S01]  /*64eb0*/  LEA.HI.X.SX32 R5, R12, R2, 0x1, P6 ;  /* 0x000000020c057211 */ /* 0x000fe200030f0eff */
[----:B------:R-:W-:Y:S01]  /*64ec0*/  IMAD R12, R20, 0x2, R3 ;  /* 0x00000002140c7824 */ /* 0x000fe200078e0203 */
[----:B0-----:R-:W-:-:S04]  /*64ed0*/  LEA R8, P3, R3, R0, 0x1 ;  /* 0x0000000003087211 */ /* 0x001fc800078608ff */
[----:B------:R-:W-:Y:S01]  /*64ee0*/  LEA.HI.X.SX32 R9, R3, R2, 0x1, P3 ;  /* 0x0000000203097211 */ /* 0x000fe200018f0eff */
[----:B------:R-:W-:Y:S01]  /*64ef0*/  IMAD R3, R20, 0x2, R12 ;  /* 0x0000000214037824 */ /* 0x000fe200078e020c */
[----:B------:R0:W-:Y:S04]  /*64f00*/  @P4 STG.E.U16 [R4.64], R10 ;  /* 0x0000000a04004986 */ /* 0x0001e8000c101508 */
[----:B------:R1:W-:Y:S01]  /*64f10*/  @P1 STG.E.U16 [R8.64], R7 ;  /* 0x0000000708001986 */ /* 0x0003e2000c101508 */
[CC--:B0-----:R-:W-:Y:S02]  /*64f20*/  LEA R4, P6, R12.reuse, R0.reuse, 0x1 ;  /* 0x000000000c047211 */ /* 0x0c1fe400078c08ff */
[----:B-1----:R-:W-:Y:S02]  /*64f30*/  LEA R8, P1, R3, R0, 0x1 ;  /* 0x0000000003087211 */ /* 0x002fe400078208ff */
[----:B------:R-:W-:-:S02]  /*64f40*/  LEA.HI.X.SX32 R5, R12, R2, 0x1, P6 ;  /* 0x000000020c057211 */ /* 0x000fc400030f0eff */
[----:B------:R-:W-:Y:S02]  /*64f50*/  LEA.HI.X.SX32 R9, R3, R2, 0x1, P1 ;  /* 0x0000000203097211 */ /* 0x000fe400008f0eff */
[----:B--2---:R-:W-:Y:S02]  /*64f60*/  ISETP.LT.AND P2, PT, R24, c[0x0][0x17c], !P0 ;  /* 0x00005f0018007a0c */ /* 0x004fe40004741270 */
[----:B------:R-:W2:Y:S01]  /*64f70*/  LDL.LU R24, [R1+0x264] ;  /* 0x0002640001187983 */ /* 0x000ea20000300800 */
[----:B-----5:R-:W-:-:S03]  /*64f80*/  ISETP.LT.AND P5, PT, R26, c[0x0][0x17c], !P0 ;  /* 0x00005f001a007a0c */ /* 0x020fc600047a1270 */
[----:B------:R-:W3:Y:S01]  /*64f90*/  LDL.LU R26, [R1+0x268] ;  /* 0x00026800011a7983 */ /* 0x000ee20000300800 */
[----:B----4-:R-:W-:-:S03]  /*64fa0*/  ISETP.LT.AND P3, PT, R25, c[0x0][0x17c], !P0 ;  /* 0x00005f0019007a0c */ /* 0x010fc60004761270 */
[----:B------:R-:W4:Y:S04]  /*64fb0*/  LDL.LU R25, [R1+0x26c] ;  /* 0x00026c0001197983 */ /* 0x000f280000300800 */
[----:B------:R0:W-:Y:S04]  /*64fc0*/  @P2 STG.E.U16 [R4.64], R14 ;  /* 0x0000000e04002986 */ /* 0x0001e8000c101508 */
[----:B------:R1:W-:Y:S01]  /*64fd0*/  @P5 STG.E.U16 [R8.64], R18 ;  /* 0x0000001208005986 */ /* 0x0003e2000c101508 */
[----:B------:R-:W-:-:S03]  /*64fe0*/  ISETP.LT.AND P2, PT, R27, c[0x0][0x17c], !P0 ;  /* 0x00005f001b007a0c */ /* 0x000fc60004741270 */
[----:B------:R-:W5:Y:S01]  /*64ff0*/  LDL.LU R27, [R1+0x270] ;  /* 0x00027000011b7983 */ /* 0x000f620000300800 */
[----:B------:R-:W-:-:S03]  /*65000*/  ISETP.LT.AND P5, PT, R28, c[0x0][0x17c], !P0 ;  /* 0x00005f001c007a0c */ /* 0x000fc600047a1270 */
[----:B------:R-:W2:Y:S01]  /*65010*/  LDL.LU R28, [R1+0x274] ;  /* 0x00027400011c7983 */ /* 0x000ea20000300800 */
[----:B------:R-:W-:Y:S01]  /*65020*/  IMAD R12, R20, 0x2, R3 ;  /* 0x00000002140c7824 */ /* 0x000fe200078e0203 */
[----:B------:R-:W-:-:S04]  /*65030*/  ISETP.LT.AND P4, PT, R17, c[0x0][0x17c], !P0 ;  /* 0x00005f0011007a0c */ /* 0x000fc80004781270 */
[----:B0-----:R-:W-:Y:S01]  /*65040*/  LEA R4, P6, R12, R0, 0x1 ;  /* 0x000000000c047211 */ /* 0x001fe200078c08ff */
[----:B------:R-:W-:-:S03]  /*65050*/  IMAD R3, R20, 0x2, R12 ;  /* 0x0000000214037824 */ /* 0x000fc600078e020c */
[----:B------:R-:W-:Y:S02]  /*65060*/  LEA.HI.X.SX32 R5, R12, R2, 0x1, P6 ;  /* 0x000000020c057211 */ /* 0x000fe400030f0eff */
[----:B-1----:R-:W-:-:S03]  /*65070*/  LEA R8, P6, R3, R0, 0x1 ;  /* 0x0000000003087211 */ /* 0x002fc600078c08ff */
[----:B------:R0:W-:Y:S01]  /*65080*/  @P4 STG.E.U16 [R4.64], R22 ;  /* 0x0000001604004986 */ /* 0x0001e2000c101508 */
[----:B------:R-:W-:Y:S02]  /*65090*/  ISETP.LT.AND P1, PT, R13, c[0x0][0x17c], !P0 ;  /* 0x00005f000d007a0c */ /* 0x000fe40004721270 */
[----:B------:R-:W-:Y:S02]  /*650a0*/  LEA.HI.X.SX32 R9, R3, R2, 0x1, P6 ;  /* 0x0000000203097211 */ /* 0x000fe400030f0eff */
[----:B------:R-:W-:Y:S01]  /*650b0*/  PRMT R6, R16, 0x7632, R6 ;  /* 0x0000763210067816 */ /* 0x000fe20000000006 */
[----:B0-----:R-:W-:-:S04]  /*650c0*/  IMAD R5, R20, 0x2, R3 ;  /* 0x0000000214057824 */ /* 0x001fc800078e0203 */
[----:B------:R-:W-:Y:S01]  /*650d0*/  IMAD R3, R20, 0x2, R5 ;  /* 0x0000000214037824 */ /* 0x000fe200078e0205 */
[----:B------:R-:W-:Y:S01]  /*650e0*/  LEA R4, P6, R5, R0, 0x1 ;  /* 0x0000000005047211 */ /* 0x000fe200078c08ff */
[----:B------:R0:W-:Y:S01]  /*650f0*/  @P3 STG.E.U16 [R8.64], R6 ;  /* 0x0000000608003986 */ /* 0x0001e2000c101508 */
[----:B------:R-:W-:Y:S02]  /*65100*/  PRMT R12, R29, 0x7632, R12 ;  /* 0x000076321d0c7816 */ /* 0x000fe4000000000c */
[----:B------:R-:W-:Y:S02]  /*65110*/  LEA.HI.X.SX32 R5, R5, R2, 0x1, P6 ;  /* 0x0000000205057211 */ /* 0x000fe400030f0eff */
[----:B------:R-:W-:Y:S02]  /*65120*/  PRMT R10, R6, 0x7632, R10 ;  /* 0x00007632060a7816 */ /* 0x000fe4000000000a */
[C---:B0-----:R-:W-:Y:S01]  /*65130*/  LEA R8, P6, R3.reuse, R0, 0x1 ;  /* 0x0000000003087211 */ /* 0x041fe200078c08ff */
[----:B------:R-:W-:Y:S01]  /*65140*/  IMAD R6, R20, 0x2, R3 ;  /* 0x0000000214067824 */ /* 0x000fe200078e0203 */
[----:B------:R0:W-:Y:S02]  /*65150*/  @P1 STG.E.U16 [R4.64], R12 ;  /* 0x0000000c04001986 */ /* 0x0001e4000c101508 */
[----:B------:R-:W-:-:S05]  /*65160*/  LEA.HI.X.SX32 R9, R3, R2, 0x1, P6 ;  /* 0x0000000203097211 */ /* 0x000fca00030f0eff */
[----:B------:R1:W-:Y:S01]  /*65170*/  @P2 STG.E.U16 [R8.64], R10 ;  /* 0x0000000a08002986 */ /* 0x0003e2000c101508 */
[----:B0-----:R-:W-:-:S04]  /*65180*/  LEA R4, P6, R6, R0, 0x1 ;  /* 0x0000000006047211 */ /* 0x001fc800078c08ff */
[----:B------:R-:W-:Y:S02]  /*65190*/  LEA.HI.X.SX32 R5, R6, R2, 0x1, P6 ;  /* 0x0000000206057211 */ /* 0x000fe400030f0eff */
[----:B-1----:R-:W-:-:S05]  /*651a0*/  PRMT R10, R10, 0x7632, R10 ;  /* 0x000076320a0a7816 */ /* 0x002fca000000000a */
[----:B------:R0:W-:Y:S01]  /*651b0*/  @P5 STG.E.U16 [R4.64], R10 ;  /* 0x0000000a04005986 */ /* 0x0001e2000c101508 */
[----:B---3--:R-:W-:-:S03]  /*651c0*/  ISETP.LT.AND P3, PT, R26, c[0x0][0x17c], !P0 ;  /* 0x00005f001a007a0c */ /* 0x008fc60004761270 */
[----:B------:R-:W3:Y:S04]  /*651d0*/  LDL.LU R26, [R1+0x278] ;  /* 0x00027800011a7983 */ /* 0x000ee80000300800 */
[----:B------:R-:W3:Y:S01]  /*651e0*/  LDL.LU R29, [R1+0x27c] ;  /* 0x00027c00011d7983 */ /* 0x000ee20000300800 */
[----:B-----5:R-:W-:-:S03]  /*651f0*/  ISETP.LT.AND P2, PT, R27, c[0x0][0x17c], !P0 ;  /* 0x00005f001b007a0c */ /* 0x020fc60004741270 */
[----:B------:R-:W5:Y:S01]  /*65200*/  LDL.LU R27, [R1+0x280] ;  /* 0x00028000011b7983 */ /* 0x000f620000300800 */
[----:B--2---:R-:W-:-:S03]  /*65210*/  ISETP.LT.AND P5, PT, R28, c[0x0][0x17c], !P0 ;  /* 0x00005f001c007a0c */ /* 0x004fc600047a1270 */
[----:B------:R-:W2:Y:S01]  /*65220*/  LDL.LU R28, [R1+0x284] ;  /* 0x00028400011c7983 */ /* 0x000ea20000300800 */
[----:B------:R-:W-:Y:S01]  /*65230*/  IMAD R3, R20, 0x2, R6 ;  /* 0x0000000214037824 */ /* 0x000fe200078e0206 */
[----:B------:R-:W-:Y:S02]  /*65240*/  ISETP.LT.AND P4, PT, R24, c[0x0][0x17c], !P0 ;  /* 0x00005f0018007a0c */ /* 0x000fe40004781270 */
[----:B------:R-:W2:Y:S01]  /*65250*/  LDL.LU R24, [R1+0x2c] ;  /* 0x00002c0001187983 */ /* 0x000ea20000300800 */
[----:B------:R-:W-:Y:S01]  /*65260*/  IMAD R6, R20, 0x2, R3 ;  /* 0x0000000214067824 */ /* 0x000fe200078e0203 */
[----:B------:R-:W-:Y:S02]  /*65270*/  LEA R8, P6, R3, R0, 0x1 ;  /* 0x0000000003087211 */ /* 0x000fe400078c08ff */
[----:B0-----:R-:W-:Y:S02]  /*65280*/  PRMT R10, R7, 0x7632, R10 ;  /* 0x00007632070a7816 */ /* 0x001fe4000000000a */
[----:B------:R-:W-:Y:S01]  /*65290*/  LEA.HI.X.SX32 R9, R3, R2, 0x1, P6 ;  /* 0x0000000203097211 */ /* 0x000fe200030f0eff */
[----:B------:R-:W2:Y:S01]  /*652a0*/  LDL.LU R7, [R1+0x1ac4] ;  /* 0x001ac40001077983 */ /* 0x000ea20000300800 */
[----:B------:R-:W-:-:S03]  /*652b0*/  LEA R4, P6, R6, R0, 0x1 ;  /* 0x0000000006047211 */ /* 0x000fc600078c08ff */
[----:B------:R-:W2:Y:S01]  /*652c0*/  LDL.LU R13, [R1+0x288] ;  /* 0x00028800010d7983 */ /* 0x000ea20000300800 */
[----:B----4-:R-:W-:Y:S01]  /*652d0*/  ISETP.LT.AND P1, PT, R25, c[0x0][0x17c], !P0 ;  /* 0x00005f0019007a0c */ /* 0x010fe20004721270 */
[----:B------:R-:W-:Y:S01]  /*652e0*/  IMAD R3, R20, 0x2, R6 ;  /* 0x0000000214037824 */ /* 0x000fe200078e0206 */
[----:B------:R-:W-:Y:S01]  /*652f0*/  PRMT R14, R14, 0x7632, R14 ;  /* 0x000076320e0e7816 */ /* 0x000fe2000000000e */
[----:B------:R-:W4:Y:S01]  /*65300*/  LDL.LU R25, [R1+0x1c] ;  /* 0x00001c0001197983 */ /* 0x000f220000300800 */
[----:B------:R-:W-:-:S03]  /*65310*/  LEA.HI.X.SX32 R5, R6, R2, 0x1, P6 ;  /* 0x0000000206057211 */ /* 0x000fc600030f0eff */
[----:B------:R0:W-:Y:S04]  /*65320*/  @P4 STG.E.U16 [R8.64], R10 ;  /* 0x0000000a08004986 */ /* 0x0001e8000c101508 */
[----:B------:R1:W-:Y:S01]  /*65330*/  @P3 STG.E.U16 [R4.64], R14 ;  /* 0x0000000e04003986 */ /* 0x0003e2000c101508 */
[----:B------:R-:W-:Y:S02]  /*65340*/  PRMT R18, R18, 0x7632, R18 ;  /* 0x0000763212127816 */ /* 0x000fe40000000012 */
[----:B------:R-:W-:Y:S01]  /*65350*/  PRMT R22, R22, 0x7632, R22 ;  /* 0x0000763216167816 */ /* 0x000fe20000000016 */
[----:B------:R-:W4:Y:S01]  /*65360*/  LDL.LU R16, [R1+0x28c] ;  /* 0x00028c0001107983 */ /* 0x000f220000300800 */
[----:B0-----:R-:W-:-:S03]  /*65370*/  LEA R8, P6, R3, R0, 0x1 ;  /* 0x0000000003087211 */ /* 0x001fc600078c08ff */
[----:B------:R-:W4:Y:S01]  /*65380*/  LDL.LU R17, [R1+0x290] ;  /* 0x0002900001117983 */ /* 0x000f220000300800 */
[----:B-1----:R-:W-:Y:S01]  /*65390*/  IMAD R5, R20, 0x2, R3 ;  /* 0x0000000214057824 */ /* 0x002fe200078e0203 */
[----:B------:R-:W-:-:S04]  /*653a0*/  LEA.HI.X.SX32 R9, R3, R2, 0x1, P6 ;  /* 0x0000000203097211 */ /* 0x000fc800030f0eff */
[----:B------:R-:W-:Y:S01]  /*653b0*/  LEA R4, P6, R5, R0, 0x1 ;  /* 0x0000000005047211 */ /* 0x000fe200078c08ff */
[----:B------:R-:W-:-:S03]  /*653c0*/  IMAD R3, R20, 0x2, R5 ;  /* 0x0000000214037824 */ /* 0x000fc600078e0205 */
[----:B------:R-:W-:Y:S01]  /*653d0*/  LEA.HI.X.SX32 R5, R5, R2, 0x1, P6 ;  /* 0x0000000205057211 */ /* 0x000fe200030f0eff */
[----:B------:R0:W-:Y:S04]  /*653e0*/  @P1 STG.E.U16 [R8.64], R18 ;  /* 0x0000001208001986 */ /* 0x0001e8000c101508 */
[----:B------:R1:W-:Y:S01]  /*653f0*/  @P2 STG.E.U16 [R4.64], R22 ;  /* 0x0000001604002986 */ /* 0x0003e2000c101508 */
[----:B---3--:R-:W-:-:S03]  /*65400*/  ISETP.LT.AND P4, PT, R26, c[0x0][0x17c], !P0 ;  /* 0x00005f001a007a0c */ /* 0x008fc60004781270 */
[----:B------:R-:W3:Y:S01]  /*65410*/  LDL.LU R26, [R1+0x294] ;  /* 0x00029400011a7983 */ /* 0x000ee20000300800 */
[----:B------:R-:W-:-:S03]  /*65420*/  ISETP.LT.AND P3, PT, R29, c[0x0][0x17c], !P0 ;  /* 0x00005f001d007a0c */ /* 0x000fc60004761270 */
[----:B------:R-:W3:Y:S01]  /*65430*/  LDL.LU R29, [R1+0xc] ;  /* 0x00000c00011d7983 */ /* 0x000ee20000300800 */
[----:B-----5:R-:W-:-:S03]  /*65440*/  ISETP.LT.AND P1, PT, R27, c[0x0][0x17c], !P0 ;  /* 0x00005f001b007a0c */ /* 0x020fc60004721270 */
[----:B------:R-:W5:Y:S01]  /*65450*/  LDL.LU R27, [R1+0x298] ;  /* 0x00029800011b7983 */ /* 0x000f620000300800 */
[----:B--2---:R-:W-:-:S03]  /*65460*/  ISETP.LT.AND P2, PT, R28, c[0x0][0x17c], !P0 ;  /* 0x00005f001c007a0c */ /* 0x004fc60004741270 */
[----:B------:R-:W2:Y:S01]  /*65470*/  LDL.LU R28, [R1+0x29c] ;  /* 0x00029c00011c7983 */ /* 0x000ea20000300800 */
[C---:B0-----:R-:W-:Y:S01]  /*65480*/  LEA R8, P6, R3.reuse, R0, 0x1 ;  /* 0x0000000003087211 */ /* 0x041fe200078c08ff */
[C---:B------:R-:W-:Y:S02]  /*65490*/  IMAD R6, R20.reuse, 0x2, R3 ;  /* 0x0000000214067824 */ /* 0x040fe400078e0203 */
[----:B------:R-:W2:Y:S01]  /*654a0*/  LDL.LU R12, [R1+0x2a0] ;  /* 0x0002a000010c7983 */ /* 0x000ea20000300800 */
[----:B------:R-:W-:Y:S01]  /*654b0*/  LEA.HI.X.SX32 R9, R3, R2, 0x1, P6 ;  /* 0x0000000203097211 */ /* 0x000fe200030f0eff */
[----:B------:R-:W-:Y:S01]  /*654c0*/  IMAD R3, R20, 0x2, R6 ;  /* 0x0000000214037824 */ /* 0x000fe200078e0206 */
[----:B-1----:R-:W-:-:S03]  /*654d0*/  LEA R4, P6, R6, R0, 0x1 ;  /* 0x0000000006047211 */ /* 0x002fc600078c08ff */
[----:B------:R0:W-:Y:S01]  /*654e0*/  @P5 STG.E.U16 [R8.64], R24 ;  /* 0x0000001808005986 */ /* 0x0001e2000c101508 */
[----:B------:R-:W-:Y:S02]  /*654f0*/  LEA.HI.X.SX32 R5, R6, R2, 0x1, P6 ;  /* 0x0000000206057211 */ /* 0x000fe400030f0eff */
[----:B------:R-:W-:Y:S01]  /*65500*/  ISETP.LT.AND P5, PT, R13, c[0x0][0x17c], !P0 ;  /* 0x00005f000d007a0c */ /* 0x000fe200047a1270 */
[----:B------:R-:W-:Y:S02]  /*65510*/  IMAD R13, R20, 0x2, R3 ;  /* 0x00000002140d7824 */ /* 0x000fe400078e0203 */
[----:B----4-:R1:W-:Y:S01]  /*65520*/  @P4 STG.E.U16 [R4.64], R25 ;  /* 0x0000001904004986 */ /* 0x0103e2000c101508 */
[----:B0-----:R-:W-:-:S04]  /*65530*/  LEA R8, P6, R3, R0, 0x1 ;  /* 0x0000000003087211 */ /* 0x001fc800078c08ff */
[----:B------:R-:W-:Y:S01]  /*65540*/  LEA.HI.X.SX32 R9, R3, R2, 0x1, P6 ;  /* 0x0000000203097211 */ /* 0x000fe200030f0eff */
[----:B------:R-:W-:Y:S01]  /*65550*/  IMAD R3, R20, 0x2, R13 ;  /* 0x0000000214037824 */ /* 0x000fe200078e020d */
[----:B-1----:R-:W-:-:S03]  /*65560*/  LEA R4, P6, R13, R0, 0x1 ;  /* 0x000000000d047211 */ /* 0x002fc600078c08ff */
[----:B------:R0:W-:Y:S01]  /*65570*/  @P3 STG.E.U16 [R8.64], R7 ;  /* 0x0000000708003986 */ /* 0x0001e2000c101508 */
[----:B------:R-:W-:Y:S01]  /*65580*/  LEA.HI.X.SX32 R5, R13, R2, 0x1, P6 ;  /* 0x000000020d057211 */ /* 0x000fe200030f0eff */
[----:B------:R-:W-:-:S04]  /*65590*/  IMAD R13, R20, 0x2, R3 ;  /* 0x00000002140d7824 */ /* 0x000fc800078e0203 */
[----:B------:R1:W-:Y:S01]  /*655a0*/  @P1 STG.E.U16 [R4.64], R11 ;  /* 0x0000000b04001986 */ /* 0x0003e2000c101508 */
[----:B0-----:R-:W-:-:S04]  /*655b0*/  LEA R8, P6, R3, R0, 0x1 ;  /* 0x0000000003087211 */ /* 0x001fc800078c08ff */
[----:B------:R-:W-:Y:S02]  /*655c0*/  LEA.HI.X.SX32 R9, R3, R2, 0x1, P6 ;  /* 0x0000000203097211 */ /* 0x000fe400030f0eff */
[C---:B-1----:R-:W-:Y:S02]  /*655d0*/  LEA R4, P6, R13.reuse, R0, 0x1 ;  /* 0x000000000d047211 */ /* 0x042fe400078c08ff */
[----:B------:R-:W-:Y:S02]  /*655e0*/  ISETP.LT.AND P4, PT, R16, c[0x0][0x17c], !P0 ;  /* 0x00005f0010007a0c */ /* 0x000fe40004781270 */
[----:B------:R-:W4:Y:S01]  /*655f0*/  LDL.LU R16, [R1+0x2a4] ;  /* 0x0002a40001107983 */ /* 0x000f220000300800 */
[----:B------:R-:W-:Y:S02]  /*65600*/  LEA.HI.X.SX32 R5, R13, R2, 0x1, P6 ;  /* 0x000000020d057211 */ /* 0x000fe400030f0eff */
[----:B---3--:R-:W-:Y:S02]  /*65610*/  ISETP.LT.AND P1, PT, R26, c[0x0][0x17c], !P0 ;  /* 0x00005f001a007a0c */ /* 0x008fe40004721270 */
[----:B------:R-:W3:Y:S04]  /*65620*/  LDL.LU R26, [R1+0x2a8] ;  /* 0x0002a800011a7983 */ /* 0x000ee80000300800 */
[----:B------:R0:W-:Y:S04]  /*65630*/  @P2 STG.E.U16 [R8.64], R29 ;  /* 0x0000001d08002986 */ /* 0x0001e8000c101508 */
[----:B------:R1:W-:Y:S01]  /*65640*/  @P5 STG.E.U16 [R4.64], R15 ;  /* 0x0000000f04005986 */ /* 0x0003e2000c101508 */
[----:B-----5:R-:W-:-:S03]  /*65650*/  ISETP.LT.AND P2, PT, R27, c[0x0][0x17c], !P0 ;  /* 0x00005f001b007a0c */ /* 0x020fc60004741270 */
[----:B------:R-:W5:Y:S01]  /*65660*/  LDL.LU R27, [R1+0x2ac] ;  /* 0x0002ac00011b7983 */ /* 0x000f620000300800 */
[----:B--2---:R-:W-:-:S03]  /*65670*/  ISETP.LT.AND P5, PT, R28, c[0x0][0x17c], !P0 ;  /* 0x00005f001c007a0c */ /* 0x004fc600047a1270 */
[----:B------:R-:W2:Y:S01]  /*65680*/  LDL.LU R28, [R1+0x23c] ;  /* 0x00023c00011c7983 */ /* 0x000ea20000300800 */
[----:B------:R-:W-:Y:S01]  /*65690*/  IMAD R3, R20, 0x2, R13 ;  /* 0x0000000214037824 */ /* 0x000fe200078e020d */
[----:B------:R-:W-:-:S03]  /*656a0*/  ISETP.LT.AND P3, PT, R17, c[0x0][0x17c], !P0 ;  /* 0x00005f0011007a0c */ /* 0x000fc60004761270 */
[----:B------:R-:W-:Y:S01]  /*656b0*/  IMAD R13, R20, 0x2, R3 ;  /* 0x00000002140d7824 */ /* 0x000fe200078e0203 */
[----:B0-----:R-:W-:-:S03]  /*656c0*/  LEA R8, P6, R3, R0, 0x1 ;  /* 0x0000000003087211 */ /* 0x001fc600078c08ff */
[C---:B------:R-:W-:Y:S01]  /*656d0*/  IMAD R17, R20.reuse, 0x2, R13 ;  /* 0x0000000214117824 */ /* 0x040fe200078e020d */
[----:B------:R-:W-:Y:S02]  /*656e0*/  LEA.HI.X.SX32 R9, R3, R2, 0x1, P6 ;  /* 0x0000000203097211 */ /* 0x000fe400030f0eff */
[C---:B-1----:R-:W-:Y:S01]  /*656f0*/  LEA R4, P6, R13.reuse, R0, 0x1 ;  /* 0x000000000d047211 */ /* 0x042fe200078c08ff */
[C---:B------:R-:W-:Y:S02]  /*65700*/  IMAD R21, R20.reuse, 0x2, R17 ;  /* 0x0000000214157824 */ /* 0x040fe400078e0211 */
[----:B------:R0:W-:Y:S01]  /*65710*/  @P4 STG.E.U16 [R8.64], R19 ;  /* 0x0000001308004986 */ /* 0x0001e2000c101508 */
[----:B------:R-:W-:Y:S01]  /*65720*/  LEA.HI.X.SX32 R5, R13, R2, 0x1, P6 ;  /* 0x000000020d057211 */ /* 0x000fe200030f0eff */
[----:B------:R-:W-:-:S04]  /*65730*/  IMAD R3, R20, 0x2, R21 ;  /* 0x0000000214037824 */ /* 0x000fc800078e0215 */
[----:B------:R-:W-:Y:S01]  /*65740*/  IMAD R13, R20, 0x2, R3 ;  /* 0x00000002140d7824 */ /* 0x000fe200078e0203 */
[----:B------:R1:W-:Y:S01]  /*65750*/  @P3 STG.E.U16 [R4.64], R23 ;  /* 0x0000001704003986 */ /* 0x0003e2000c101508 */
[----:B0-----:R-:W-:-:S04]  /*65760*/  LEA R8, P6, R17, R0, 0x1 ;  /* 0x0000000011087211 */ /* 0x001fc800078c08ff */
[----:B------:R-:W-:Y:S01]  /*65770*/  LEA.HI.X.SX32 R9, R17, R2, 0x1, P6 ;  /* 0x0000000211097211 */ /* 0x000fe200030f0eff */
[----:B------:R-:W-:Y:S01]  /*65780*/  IMAD R17, R20, 0x2, R13 ;  /* 0x0000000214117824 */ /* 0x000fe200078e020d */
[C---:B-1----:R-:W-:Y:S02]  /*65790*/  LEA R4, P6, R21.reuse, R0, 0x1 ;  /* 0x0000000015047211 */ /* 0x042fe400078c08ff */
[----:B------:R-:W-:Y:S02]  /*657a0*/  PRMT R6, R24, 0x7632, R6 ;  /* 0x0000763218067816 */ /* 0x000fe40000000006 */
[----:B------:R-:W-:Y:S01]  /*657b0*/  LEA.HI.X.SX32 R5, R21, R2, 0x1, P6 ;  /* 0x0000000215057211 */ /* 0x000fe200030f0eff */
[C---:B------:R-:W-:Y:S01]  /*657c0*/  IMAD R21, R20.reuse, 0x2, R17 ;  /* 0x0000000214157824 */ /* 0x040fe200078e0211 */
[----:B------:R-:W-:Y:S01]  /*657d0*/  PRMT R7, R25, 0x7632, R7 ;  /* 0x0000763219077816 */ /* 0x000fe20000000007 */
[----:B------:R0:W-:Y:S02]  /*657e0*/  @P1 STG.E.U16 [R8.64], R6 ;  /* 0x0000000608001986 */ /* 0x0001e4000c101508 */
[----:B------:R-:W-:-:S02]  /*657f0*/  IMAD R25, R20, 0x2, R21 ;  /* 0x0000000214197824 */ /* 0x000fc400078e0215 */
[----:B------:R1:W-:Y:S01]  /*65800*/  @P2 STG.E.U16 [R4.64], R7 ;  /* 0x0000000704002986 */ /* 0x0003e2000c101508 */
[----:B0-----:R-:W-:-:S04]  /*65810*/  LEA R8, P1, R3, R0, 0x1 ;  /* 0x0000000003087211 */ /* 0x001fc800078208ff */
[----:B------:R-:W-:Y:S01]  /*65820*/  LEA.HI.X.SX32 R9, R3, R2, 0x1, P1 ;  /* 0x0000000203097211 */ /* 0x000fe200008f0eff */
[----:B------:R-:W-:Y:S01]  /*65830*/  IMAD R3, R20, 0x2, R25 ;  /* 0x0000000214037824 */ /* 0x000fe200078e0219 */
[-C--:B-1----:R-:W-:Y:S02]  /*65840*/  LEA R4, P1, R17, R0.reuse, 0x1 ;  /* 0x0000000011047211 */ /* 0x082fe400078208ff */
[----:B------:R-:W-:Y:S02]  /*65850*/  ISETP.LT.AND P4, PT, R12, c[0x0][0x17c], !P0 ;  /* 0x00005f000c007a0c */ /* 0x000fe40004781270 */
[----:B----4-:R-:W-:Y:S02]  /*65860*/  ISETP.LT.AND P3, PT, R16, c[0x0][0x17c], !P0 ;  /* 0x00005f0010007a0c */ /* 0x010fe40004761270 */
[----:B------:R-:W-:Y:S02]  /*65870*/  LEA R12, P2, R13, R0, 0x1 ;  /* 0x000000000d0c7211 */ /* 0x000fe400078408ff */
[----:B------:R-:W-:-:S02]  /*65880*/  LEA.HI.X.SX32 R5, R17, R2, 0x1, P1 ;  /* 0x0000000211057211 */ /* 0x000fc400008f0eff */
[-C--:B------:R-:W-:Y:S02]  /*65890*/  LEA R16, P1, R3, R0.reuse, 0x1 ;  /* 0x0000000003107211 */ /* 0x080fe400078208ff */
[----:B------:R-:W-:Y:S02]  /*658a0*/  LEA R20, P6, R21, R0, 0x1 ;  /* 0x0000000015147211 */ /* 0x000fe400078c08ff */
[-C--:B------:R-:W-:Y:S02]  /*658b0*/  LEA.HI.X.SX32 R13, R13, R2.reuse, 0x1, P2 ;  /* 0x000000020d0d7211 */ /* 0x080fe400010f0eff */
[-C--:B------:R-:W-:Y:S02]  /*658c0*/  LEA.HI.X.SX32 R17, R3, R2.reuse, 0x1, P1 ;  /* 0x0000000203117211 */ /* 0x080fe400008f0eff */
[----:B------:R-:W-:Y:S02]  /*658d0*/  LEA.HI.X.SX32 R21, R21, R2, 0x1, P6 ;  /* 0x0000000215157211 */ /* 0x000fe400030f0eff */
[----:B------:R-:W-:-:S02]  /*658e0*/  LEA R24, P6, R25, R0, 0x1 ;  /* 0x0000000019187211 */ /* 0x000fc400078c08ff */
[----:B------:R-:W-:Y:S02]  /*658f0*/  PRMT R7, R7, 0x7632, R7 ;  /* 0x0000763207077816 */ /* 0x000fe40000000007 */
[----:B------:R-:W-:Y:S02]  /*65900*/  LEA.HI.X.SX32 R25, R25, R2, 0x1, P6 ;  /* 0x0000000219197211 */ /* 0x000fe400030f0eff */
[----:B------:R-:W-:Y:S02]  /*65910*/  PRMT R6, R11, 0x7632, R6 ;  /* 0x000076320b067816 */ /* 0x000fe40000000006 */
[----:B------:R-:W-:Y:S02]  /*65920*/  PRMT R2, R29, 0x7632, R2 ;  /* 0x000076321d027816 */ /* 0x000fe40000000002 */
[----:B------:R-:W-:Y:S01]  /*65930*/  PRMT R10, R15, 0x7632, R10 ;  /* 0x000076320f0a7816 */ /* 0x000fe2000000000a */
[----:B------:R0:W-:Y:S01]  /*65940*/  @P5 STG.E.U16 [R8.64], R7 ;  /* 0x0000000708005986 */ /* 0x0001e2000c101508 */
[----:B------:R-:W-:-:S03]  /*65950*/  PRMT R19, R19, 0x7632, R19 ;  /* 0x0000763213137816 */ /* 0x000fc60000000013 */
[----:B------:R0:W-:Y:S04]  /*65960*/  @P4 STG.E.U16 [R12.64], R6 ;  /* 0x000000060c004986 */ /* 0x0001e8000c101508 */
[----:B------:R0:W-:Y:S01]  /*65970*/  @P3 STG.E.U16 [R4.64], R2 ;  /* 0x0000000204003986 */ /* 0x0001e2000c101508 */
[----:B---3--:R-:W-:Y:S02]  /*65980*/  ISETP.LT.AND P2, PT, R26, c[0x0][0x17c], !P0 ;  /* 0x00005f001a007a0c */ /* 0x008fe40004741270 */
[----:B-----5:R-:W-:Y:S02]  /*65990*/  ISETP.LT.AND P1, PT, R27, c[0x0][0x17c], !P0 ;  /* 0x00005f001b007a0c */ /* 0x020fe40004721270 */
[----:B--2---:R-:W-:-:S09]  /*659a0*/  ISETP.LT.AND P0, PT, R28, c[0x0][0x17c], !P0 ;  /* 0x00005f001c007a0c */ /* 0x004fd20004701270 */
[----:B------:R0:W-:Y:S04]  /*659b0*/  @P2 STG.E.U16 [R20.64], R10 ;  /* 0x0000000a14002986 */ /* 0x0001e8000c101508 */
[----:B------:R0:W-:Y:S01]  /*659c0*/  @P1 STG.E.U16 [R24.64], R19 ;  /* 0x0000001318001986 */ /* 0x0001e2000c101508 */
[----:B------:R-:W-:Y:S05]  /*659d0*/  @!P0 EXIT ;  /* 0x000000000000894d */ /* 0x000fea0003800000 */
[----:B0-----:R-:W-:-:S05]  /*659e0*/  PRMT R8, R23, 0x7632, R8 ;  /* 0x0000763217087816 */ /* 0x001fca0000000008 */
[----:B------:R-:W-:Y:S01]  /*659f0*/  STG.E.U16 [R16.64], R8 ;  /* 0x0000000810007986 */ /* 0x000fe2000c101508 */
[----:B------:R-:W-:Y:S05]  /*65a00*/  EXIT ;  /* 0x000000000000794d */ /* 0x000fea0003800000 */
.L_x_4:
[----:B------:R-:W-:-:S00]  /*65a10*/  BRA `(.L_x_4) ;  /* 0xfffffff000007947 */ /* 0x000fc0000383ffff */
[----:B------:R-:W-:-:S00]  /*65a20*/  NOP ;  /* 0x0000000000007918 */ /* 0x000fc00000000000 */
        /* <DEDUP_REMOVED lines=13> */
.L_x_5:


//--------------------- .nv.shared.matmul_kernel  --------------------------
	.section	.nv.shared.matmul_kernel,"aw",@nobits
	.sectionflags	@""
	.align	16
